	.target	sm_100a

	.elftype	@"ET_EXEC"


//--------------------- .note.nv.tkinfo           --------------------------
	.section	.note.nv.tkinfo,"",@"SHT_NOTE"
	.sectionflags	@"SHF_NOTE_NV_TKINFO"
	.tkinfo
        /*0018*/ 	.word	0x00000002
        /*0030*/ 	.string	""
        /*0030*/ 	.string	"ptxas"
        /*0030*/ 	.string	"Cuda compilation tools, release 13.0, V13.0.88"
        /*0030*/ 	.string	"Build cuda_13.0.r13.0/compiler.36424714_0"
        /*0030*/ 	.string	"-arch sm_100a -m 64 "



//--------------------- .note.nv.cuinfo           --------------------------
	.section	.note.nv.cuinfo,"",@"SHT_NOTE"
	.sectionflags	@"SHF_NOTE_NV_CUINFO"
        /*0018*/ 	.short	0x0002
        /*001a*/ 	.short	0x0064
        /*001c*/ 	.short	0x0082
	.zero		2


//--------------------- .nv.info                  --------------------------
	.section	.nv.info,"",@"SHT_CUDA_INFO"
	.align	4


	//----- nvinfo : EIATTR_REGCOUNT
	.align		4
        /*0000*/ 	.byte	0x04, 0x2f
        /*0002*/ 	.short	(.L_12 - .L_11)
	.align		4
.L_11:
        /*0004*/ 	.word	index@(_ZN7cutlass13device_kernelIN5flash11enable_sm90INS1_16FlashAttnFwdSm90INS1_25CollectiveMainloopFwdSm90ILi2EN4cute5tupleIJNS5_1CILi1EEES8_S8_EEENS6_IJNS7_ILi192EEENS7_ILi128EEENS7_ILi64EEEEEELi64ENS_6half_tEfNS_4arch4Sm90ELb1ELb0ELb0ELb1ELb0ELb1ELb0ELb1ELb1ELb0ELb0ELb0EEENS1_21CollectiveEpilogueFwdINS6_IJSA_SC_SB_EEES9_SE_SG_Li384ELb1ELb0ELb0ELb0EEENS1_36VarlenDynamicPersistentTileSchedulerILi192ELi128ELi384ELi32ELb0ELb0ELb1ELb1ELb1ELb1EEEEEEEEEvNT_6ParamsE)
        /*0008*/ 	.word	0x00000004


	//----- nvinfo : EIATTR_FRAME_SIZE
	.align		4
.L_12:
        /*000c*/ 	.byte	0x04, 0x11
        /*000e*/ 	.short	(.L_14 - .L_13)
	.align		4
.L_13:
        /*0010*/ 	.word	index@(_ZN7cutlass13device_kernelIN5flash11enable_sm90INS1_16FlashAttnFwdSm90INS1_25CollectiveMainloopFwdSm90ILi2EN4cute5tupleIJNS5_1CILi1EEES8_S8_EEENS6_IJNS7_ILi192EEENS7_ILi128EEENS7_ILi64EEEEEELi64ENS_6half_tEfNS_4arch4Sm90ELb1ELb0ELb0ELb1ELb0ELb1ELb0ELb1ELb1ELb0ELb0ELb0EEENS1_21CollectiveEpilogueFwdINS6_IJSA_SC_SB_EEES9_SE_SG_Li384ELb1ELb0ELb0ELb0EEENS1_36VarlenDynamicPersistentTileSchedulerILi192ELi128ELi384ELi32ELb0ELb0ELb1ELb1ELb1ELb1EEEEEEEEEvNT_6ParamsE)
        /*0014*/ 	.word	0x00000000


	//----- nvinfo : EIATTR_REGCOUNT
	.align		4
.L_14:
        /*0018*/ 	.byte	0x04, 0x2f
        /*001a*/ 	.short	(.L_16 - .L_15)
	.align		4
.L_15:
        /*001c*/ 	.word	index@(_ZN7cutlass13device_kernelIN5flash11enable_sm90INS1_16FlashAttnFwdSm90INS1_25CollectiveMainloopFwdSm90ILi2EN4cute5tupleIJNS5_1CILi1EEES8_S8_EEENS6_IJNS7_ILi192EEENS7_ILi128EEENS7_ILi64EEEEEELi64ENS_6half_tEfNS_4arch4Sm90ELb1ELb0ELb0ELb1ELb0ELb0ELb0ELb1ELb1ELb0ELb0ELb0EEENS1_21CollectiveEpilogueFwdINS6_IJSA_SC_SB_EEES9_SE_SG_Li384ELb1ELb0ELb0ELb0EEENS1_36VarlenDynamicPersistentTileSchedulerILi192ELi128ELi384ELi32ELb0ELb0ELb1ELb1ELb1ELb1EEEEEEEEEvNT_6ParamsE)
        /*0020*/ 	.word	0x00000004


	//----- nvinfo : EIATTR_FRAME_SIZE
	.align		4
.L_16:
        /*0024*/ 	.byte	0x04, 0x11
        /*0026*/ 	.short	(.L_18 - .L_17)
	.align		4
.L_17:
        /*0028*/ 	.word	index@(_ZN7cutlass13device_kernelIN5flash11enable_sm90INS1_16FlashAttnFwdSm90INS1_25CollectiveMainloopFwdSm90ILi2EN4cute5tupleIJNS5_1CILi1EEES8_S8_EEENS6_IJNS7_ILi192EEENS7_ILi128EEENS7_ILi64EEEEEELi64ENS_6half_tEfNS_4arch4Sm90ELb1ELb0ELb0ELb1ELb0ELb0ELb0ELb1ELb1ELb0ELb0ELb0EEENS1_21CollectiveEpilogueFwdINS6_IJSA_SC_SB_EEES9_SE_SG_Li384ELb1ELb0ELb0ELb0EEENS1_36VarlenDynamicPersistentTileSchedulerILi192ELi128ELi384ELi32ELb0ELb0ELb1ELb1ELb1ELb1EEEEEEEEEvNT_6ParamsE)
        /*002c*/ 	.word	0x00000000


	//----- nvinfo : EIATTR_REGCOUNT
	.align		4
.L_18:
        /*0030*/ 	.byte	0x04, 0x2f
        /*0032*/ 	.short	(.L_20 - .L_19)
	.align		4
.L_19:
        /*0034*/ 	.word	index@(_ZN7cutlass13device_kernelIN5flash11enable_sm90INS1_16FlashAttnFwdSm90INS1_25CollectiveMainloopFwdSm90ILi2EN4cute5tupleIJNS5_1CILi1EEES8_S8_EEENS6_IJNS7_ILi192EEENS7_ILi128EEENS7_ILi64EEEEEELi64ENS_6half_tEfNS_4arch4Sm90ELb1ELb0ELb0ELb0ELb0ELb0ELb0ELb1ELb1ELb0ELb0ELb0EEENS1_21CollectiveEpilogueFwdINS6_IJSA_SC_SB_EEES9_SE_SG_Li384ELb0ELb0ELb0ELb0EEENS1_30DynamicPersistentTileSchedulerILi384ELi32ELb0ELb0ELb1EEEEEEEEEvNT_6ParamsE)
        /*0038*/ 	.word	0x00000004


	//----- nvinfo : EIATTR_FRAME_SIZE
	.align		4
.L_20:
        /*003c*/ 	.byte	0x04, 0x11
        /*003e*/ 	.short	(.L_22 - .L_21)
	.align		4
.L_21:
        /*0040*/ 	.word	index@(_ZN7cutlass13device_kernelIN5flash11enable_sm90INS1_16FlashAttnFwdSm90INS1_25CollectiveMainloopFwdSm90ILi2EN4cute5tupleIJNS5_1CILi1EEES8_S8_EEENS6_IJNS7_ILi192EEENS7_ILi128EEENS7_ILi64EEEEEELi64ENS_6half_tEfNS_4arch4Sm90ELb1ELb0ELb0ELb0ELb0ELb0ELb0ELb1ELb1ELb0ELb0ELb0EEENS1_21CollectiveEpilogueFwdINS6_IJSA_SC_SB_EEES9_SE_SG_Li384ELb0ELb0ELb0ELb0EEENS1_30DynamicPersistentTileSchedulerILi384ELi32ELb0ELb0ELb1EEEEEEEEEvNT_6ParamsE)
        /*0044*/ 	.word	0x00000000


	//----- nvinfo : EIATTR_REGCOUNT
	.align		4
.L_22:
        /*0048*/ 	.byte	0x04, 0x2f
        /*004a*/ 	.short	(.L_24 - .L_23)
	.align		4
.L_23:
        /*004c*/ 	.word	index@(_ZN7cutlass13device_kernelIN5flash11enable_sm90INS1_16FlashAttnFwdSm90INS1_25CollectiveMainloopFwdSm90ILi2EN4cute5tupleIJNS5_1CILi1EEES8_S8_EEENS6_IJNS7_ILi192EEENS7_ILi128EEENS7_ILi64EEEEEELi64ENS_6half_tEfNS_4arch4Sm90ELb0ELb1ELb0ELb1ELb0ELb1ELb0ELb1ELb1ELb0ELb0ELb0EEENS1_21CollectiveEpilogueFwdINS6_IJSA_SC_SB_EEES9_SE_SG_Li384ELb1ELb0ELb0ELb0EEENS1_36VarlenDynamicPersistentTileSchedulerILi192ELi128ELi384ELi32ELb0ELb0ELb1ELb1ELb0ELb1EEEEEEEEEvNT_6ParamsE)
        /*0050*/ 	.word	0x00000004


	//----- nvinfo : EIATTR_FRAME_SIZE
	.align		4
.L_24:
        /*0054*/ 	.byte	0x04, 0x11
        /*0056*/ 	.short	(.L_26 - .L_25)
	.align		4
.L_25:
        /*0058*/ 	.word	index@(_ZN7cutlass13device_kernelIN5flash11enable_sm90INS1_16FlashAttnFwdSm90INS1_25CollectiveMainloopFwdSm90ILi2EN4cute5tupleIJNS5_1CILi1EEES8_S8_EEENS6_IJNS7_ILi192EEENS7_ILi128EEENS7_ILi64EEEEEELi64ENS_6half_tEfNS_4arch4Sm90ELb0ELb1ELb0ELb1ELb0ELb1ELb0ELb1ELb1ELb0ELb0ELb0EEENS1_21CollectiveEpilogueFwdINS6_IJSA_SC_SB_EEES9_SE_SG_Li384ELb1ELb0ELb0ELb0EEENS1_36VarlenDynamicPersistentTileSchedulerILi192ELi128ELi384ELi32ELb0ELb0ELb1ELb1ELb0ELb1EEEEEEEEEvNT_6ParamsE)
        /*005c*/ 	.word	0x00000000


	//----- nvinfo : EIATTR_REGCOUNT
	.align		4
.L_26:
        /*0060*/ 	.byte	0x04, 0x2f
        /*0062*/ 	.short	(.L_28 - .L_27)
	.align		4
.L_27:
        /*0064*/ 	.word	index@(_ZN7cutlass13device_kernelIN5flash11enable_sm90INS1_16FlashAttnFwdSm90INS1_25CollectiveMainloopFwdSm90ILi2EN4cute5tupleIJNS5_1CILi1EEES8_S8_EEENS6_IJNS7_ILi192EEENS7_ILi128EEENS7_ILi64EEEEEELi64ENS_6half_tEfNS_4arch4Sm90ELb0ELb1ELb0ELb1ELb0ELb0ELb0ELb1ELb1ELb0ELb0ELb0EEENS1_21CollectiveEpilogueFwdINS6_IJSA_SC_SB_EEES9_SE_SG_Li384ELb1ELb0ELb0ELb0EEENS1_36VarlenDynamicPersistentTileSchedulerILi192ELi128ELi384ELi32ELb0ELb0ELb1ELb1ELb0ELb1EEEEEEEEEvNT_6ParamsE)
        /*0068*/ 	.word	0x00000004


	//----- nvinfo : EIATTR_FRAME_SIZE
	.align		4
.L_28:
        /*006c*/ 	.byte	0x04, 0x11
        /*006e*/ 	.short	(.L_30 - .L_29)
	.align		4
.L_29:
        /*0070*/ 	.word	index@(_ZN7cutlass13device_kernelIN5flash11enable_sm90INS1_16FlashAttnFwdSm90INS1_25CollectiveMainloopFwdSm90ILi2EN4cute5tupleIJNS5_1CILi1EEES8_S8_EEENS6_IJNS7_ILi192EEENS7_ILi128EEENS7_ILi64EEEEEELi64ENS_6half_tEfNS_4arch4Sm90ELb0ELb1ELb0ELb1ELb0ELb0ELb0ELb1ELb1ELb0ELb0ELb0EEENS1_21CollectiveEpilogueFwdINS6_IJSA_SC_SB_EEES9_SE_SG_Li384ELb1ELb0ELb0ELb0EEENS1_36VarlenDynamicPersistentTileSchedulerILi192ELi128ELi384ELi32ELb0ELb0ELb1ELb1ELb0ELb1EEEEEEEEEvNT_6ParamsE)
        /*0074*/ 	.word	0x00000000


	//----- nvinfo : EIATTR_REGCOUNT
	.align		4
.L_30:
        /*0078*/ 	.byte	0x04, 0x2f
        /*007a*/ 	.short	(.L_32 - .L_31)
	.align		4
.L_31:
        /*007c*/ 	.word	index@(_ZN7cutlass13device_kernelIN5flash11enable_sm90INS1_16FlashAttnFwdSm90INS1_25CollectiveMainloopFwdSm90ILi2EN4cute5tupleIJNS5_1CILi1EEES8_S8_EEENS6_IJNS7_ILi192EEENS7_ILi128EEENS7_ILi64EEEEEELi64ENS_6half_tEfNS_4arch4Sm90ELb0ELb1ELb0ELb0ELb0ELb0ELb0ELb1ELb1ELb0ELb0ELb0EEENS1_21CollectiveEpilogueFwdINS6_IJSA_SC_SB_EEES9_SE_SG_Li384ELb0ELb0ELb0ELb0EEENS1_30DynamicPersistentTileSchedulerILi384ELi32ELb0ELb0ELb1EEEEEEEEEvNT_6ParamsE)
        /*0080*/ 	.word	0x00000004


	//----- nvinfo : EIATTR_FRAME_SIZE
	.align		4
.L_32:
        /*0084*/ 	.byte	0x04, 0x11
        /*0086*/ 	.short	(.L_34 - .L_33)
	.align		4
.L_33:
        /*0088*/ 	.word	index@(_ZN7cutlass13device_kernelIN5flash11enable_sm90INS1_16FlashAttnFwdSm90INS1_25CollectiveMainloopFwdSm90ILi2EN4cute5tupleIJNS5_1CILi1EEES8_S8_EEENS6_IJNS7_ILi192EEENS7_ILi128EEENS7_ILi64EEEEEELi64ENS_6half_tEfNS_4arch4Sm90ELb0ELb1ELb0ELb0ELb0ELb0ELb0ELb1ELb1ELb0ELb0ELb0EEENS1_21CollectiveEpilogueFwdINS6_IJSA_SC_SB_EEES9_SE_SG_Li384ELb0ELb0ELb0ELb0EEENS1_30DynamicPersistentTileSchedulerILi384ELi32ELb0ELb0ELb1EEEEEEEEEvNT_6ParamsE)
        /*008c*/ 	.word	0x00000000


	//----- nvinfo : EIATTR_REGCOUNT
	.align		4
.L_34:
        /*0090*/ 	.byte	0x04, 0x2f
        /*0092*/ 	.short	(.L_36 - .L_35)
	.align		4
.L_35:
        /*0094*/ 	.word	index@(_ZN7cutlass13device_kernelIN5flash11enable_sm90INS1_16FlashAttnFwdSm90INS1_25CollectiveMainloopFwdSm90ILi2EN4cute5tupleIJNS5_1CILi1EEES8_S8_EEENS6_IJNS7_ILi192EEESA_NS7_ILi64EEEEEELi64ENS_6half_tEfNS_4arch4Sm90ELb0ELb0ELb0ELb1ELb0ELb1ELb0ELb0ELb1ELb0ELb0ELb0EEENS1_21CollectiveEpilogueFwdINS6_IJSA_SB_SA_EEES9_SD_SF_Li384ELb1ELb0ELb0ELb0EEENS1_36VarlenDynamicPersistentTileSchedulerILi192ELi192ELi384ELi32ELb0ELb0ELb1ELb0ELb1ELb1EEEEEEEEEvNT_6ParamsE)
        /*0098*/ 	.word	0x00000004


	//----- nvinfo : EIATTR_FRAME_SIZE
	.align		4
.L_36:
        /*009c*/ 	.byte	0x04, 0x11
        /*009e*/ 	.short	(.L_38 - .L_37)
	.align		4
.L_37:
        /*00a0*/ 	.word	index@(_ZN7cutlass13device_kernelIN5flash11enable_sm90INS1_16FlashAttnFwdSm90INS1_25CollectiveMainloopFwdSm90ILi2EN4cute5tupleIJNS5_1CILi1EEES8_S8_EEENS6_IJNS7_ILi192EEESA_NS7_ILi64EEEEEELi64ENS_6half_tEfNS_4arch4Sm90ELb0ELb0ELb0ELb1ELb0ELb1ELb0ELb0ELb1ELb0ELb0ELb0EEENS1_21CollectiveEpilogueFwdINS6_IJSA_SB_SA_EEES9_SD_SF_Li384ELb1ELb0ELb0ELb0EEENS1_36VarlenDynamicPersistentTileSchedulerILi192ELi192ELi384ELi32ELb0ELb0ELb1ELb0ELb1ELb1EEEEEEEEEvNT_6ParamsE)
        /*00a4*/ 	.word	0x00000000


	//----- nvinfo : EIATTR_REGCOUNT
	.align		4
.L_38:
        /*00a8*/ 	.byte	0x04, 0x2f
        /*00aa*/ 	.short	(.L_40 - .L_39)
	.align		4
.L_39:
        /*00ac*/ 	.word	index@(_ZN7cutlass13device_kernelIN5flash11enable_sm90INS1_16FlashAttnFwdSm90INS1_25CollectiveMainloopFwdSm90ILi2EN4cute5tupleIJNS5_1CILi1EEES8_S8_EEENS6_IJNS7_ILi192EEESA_NS7_ILi64EEEEEELi64ENS_6half_tEfNS_4arch4Sm90ELb0ELb0ELb0ELb1ELb0ELb0ELb0ELb0ELb1ELb0ELb0ELb0EEENS1_21CollectiveEpilogueFwdINS6_IJSA_SB_SA_EEES9_SD_SF_Li384ELb1ELb0ELb0ELb0EEENS1_36VarlenDynamicPersistentTileSchedulerILi192ELi192ELi384ELi32ELb0ELb0ELb1ELb0ELb1ELb1EEEEEEEEEvNT_6ParamsE)
        /*00b0*/ 	.word	0x00000004


	//----- nvinfo : EIATTR_FRAME_SIZE
	.align		4
.L_40:
        /*00b4*/ 	.byte	0x04, 0x11
        /*00b6*/ 	.short	(.L_42 - .L_41)
	.align		4
.L_41:
        /*00b8*/ 	.word	index@(_ZN7cutlass13device_kernelIN5flash11enable_sm90INS1_16FlashAttnFwdSm90INS1_25CollectiveMainloopFwdSm90ILi2EN4cute5tupleIJNS5_1CILi1EEES8_S8_EEENS6_IJNS7_ILi192EEESA_NS7_ILi64EEEEEELi64ENS_6half_tEfNS_4arch4Sm90ELb0ELb0ELb0ELb1ELb0ELb0ELb0ELb0ELb1ELb0ELb0ELb0EEENS1_21CollectiveEpilogueFwdINS6_IJSA_SB_SA_EEES9_SD_SF_Li384ELb1ELb0ELb0ELb0EEENS1_36VarlenDynamicPersistentTileSchedulerILi192ELi192ELi384ELi32ELb0ELb0ELb1ELb0ELb1ELb1EEEEEEEEEvNT_6ParamsE)
        /*00bc*/ 	.word	0x00000000


	//----- nvinfo : EIATTR_REGCOUNT
	.align		4
.L_42:
        /*00c0*/ 	.byte	0x04, 0x2f
        /*00c2*/ 	.short	(.L_44 - .L_43)
	.align		4
.L_43:
        /*00c4*/ 	.word	index@(_ZN7cutlass13device_kernelIN5flash11enable_sm90INS1_16FlashAttnFwdSm90INS1_25CollectiveMainloopFwdSm90ILi2EN4cute5tupleIJNS5_1CILi1EEES8_S8_EEENS6_IJNS7_ILi192EEESA_NS7_ILi64EEEEEELi64ENS_6half_tEfNS_4arch4Sm90ELb0ELb0ELb0ELb0ELb0ELb0ELb0ELb0ELb1ELb0ELb0ELb0EEENS1_21CollectiveEpilogueFwdINS6_IJSA_SB_SA_EEES9_SD_SF_Li384ELb0ELb0ELb0ELb0EEENS1_29StaticPersistentTileSchedulerILb0EEEEEEEEEvNT_6ParamsE)
        /*00c8*/ 	.word	0x00000004


	//----- nvinfo : EIATTR_FRAME_SIZE
	.align		4
.L_44:
        /*00cc*/ 	.byte	0x04, 0x11
        /*00ce*/ 	.short	(.L_46 - .L_45)
	.align		4
.L_45:
        /*00d0*/ 	.word	index@(_ZN7cutlass13device_kernelIN5flash11enable_sm90INS1_16FlashAttnFwdSm90INS1_25CollectiveMainloopFwdSm90ILi2EN4cute5tupleIJNS5_1CILi1EEES8_S8_EEENS6_IJNS7_ILi192EEESA_NS7_ILi64EEEEEELi64ENS_6half_tEfNS_4arch4Sm90ELb0ELb0ELb0ELb0ELb0ELb0ELb0ELb0ELb1ELb0ELb0ELb0EEENS1_21CollectiveEpilogueFwdINS6_IJSA_SB_SA_EEES9_SD_SF_Li384ELb0ELb0ELb0ELb0EEENS1_29StaticPersistentTileSchedulerILb0EEEEEEEEEvNT_6ParamsE)
        /*00d4*/ 	.word	0x00000000


	//----- nvinfo : EIATTR_REGCOUNT
	.align		4
.L_46:
        /*00d8*/ 	.byte	0x04, 0x2f
        /*00da*/ 	.short	(.L_48 - .L_47)
	.align		4
.L_47:
        /*00dc*/ 	.word	index@(_ZN7cutlass13device_kernelIN5flash11enable_sm90INS1_16FlashAttnFwdSm90INS1_25CollectiveMainloopFwdSm90ILi2EN4cute5tupleIJNS5_1CILi1EEES8_S8_EEENS6_IJNS7_ILi192EEENS7_ILi144EEENS7_ILi96EEEEEELi96ENS_6half_tEfNS_4arch4Sm90ELb1ELb0ELb0ELb1ELb0ELb1ELb0ELb0ELb1ELb0ELb0ELb0EEENS1_21CollectiveEpilogueFwdINS6_IJSA_SC_SB_EEES9_SE_SG_Li384ELb1ELb0ELb0ELb0EEENS1_36VarlenDynamicPersistentTileSchedulerILi192ELi144ELi384ELi32ELb0ELb0ELb1ELb1ELb1ELb1EEEEEEEEEvNT_6ParamsE)
        /*00e0*/ 	.word	0x00000004


	//----- nvinfo : EIATTR_FRAME_SIZE
	.align		4
.L_48:
        /*00e4*/ 	.byte	0x04, 0x11
        /*00e6*/ 	.short	(.L_50 - .L_49)
	.align		4
.L_49:
        /*00e8*/ 	.word	index@(_ZN7cutlass13device_kernelIN5flash11enable_sm90INS1_16FlashAttnFwdSm90INS1_25CollectiveMainloopFwdSm90ILi2EN4cute5tupleIJNS5_1CILi1EEES8_S8_EEENS6_IJNS7_ILi192EEENS7_ILi144EEENS7_ILi96EEEEEELi96ENS_6half_tEfNS_4arch4Sm90ELb1ELb0ELb0ELb1ELb0ELb1ELb0ELb0ELb1ELb0ELb0ELb0EEENS1_21CollectiveEpilogueFwdINS6_IJSA_SC_SB_EEES9_SE_SG_Li384ELb1ELb0ELb0ELb0EEENS1_36VarlenDynamicPersistentTileSchedulerILi192ELi144ELi384ELi32ELb0ELb0ELb1ELb1ELb1ELb1EEEEEEEEEvNT_6ParamsE)
        /*00ec*/ 	.word	0x00000000


	//----- nvinfo : EIATTR_REGCOUNT
	.align		4
.L_50:
        /*00f0*/ 	.byte	0x04, 0x2f
        /*00f2*/ 	.short	(.L_52 - .L_51)
	.align		4
.L_51:
        /*00f4*/ 	.word	index@(_ZN7cutlass13device_kernelIN5flash11enable_sm90INS1_16FlashAttnFwdSm90INS1_25CollectiveMainloopFwdSm90ILi2EN4cute5tupleIJNS5_1CILi1EEES8_S8_EEENS6_IJNS7_ILi192EEENS7_ILi144EEENS7_ILi96EEEEEELi96ENS_6half_tEfNS_4arch4Sm90ELb1ELb0ELb0ELb1ELb0ELb0ELb0ELb0ELb1ELb0ELb0ELb0EEENS1_21CollectiveEpilogueFwdINS6_IJSA_SC_SB_EEES9_SE_SG_Li384ELb1ELb0ELb0ELb0EEENS1_36VarlenDynamicPersistentTileSchedulerILi192ELi144ELi384ELi32ELb0ELb0ELb1ELb1ELb1ELb1EEEEEEEEEvNT_6ParamsE)
        /*00f8*/ 	.word	0x00000004


	//----- nvinfo : EIATTR_FRAME_SIZE
	.align		4
.L_52:
        /*00fc*/ 	.byte	0x04, 0x11
        /*00fe*/ 	.short	(.L_54 - .L_53)
	.align		4
.L_53:
        /*0100*/ 	.word	index@(_ZN7cutlass13device_kernelIN5flash11enable_sm90INS1_16FlashAttnFwdSm90INS1_25CollectiveMainloopFwdSm90ILi2EN4cute5tupleIJNS5_1CILi1EEES8_S8_EEENS6_IJNS7_ILi192EEENS7_ILi144EEENS7_ILi96EEEEEELi96ENS_6half_tEfNS_4arch4Sm90ELb1ELb0ELb0ELb1ELb0ELb0ELb0ELb0ELb1ELb0ELb0ELb0EEENS1_21CollectiveEpilogueFwdINS6_IJSA_SC_SB_EEES9_SE_SG_Li384ELb1ELb0ELb0ELb0EEENS1_36VarlenDynamicPersistentTileSchedulerILi192ELi144ELi384ELi32ELb0ELb0ELb1ELb1ELb1ELb1EEEEEEEEEvNT_6ParamsE)
        /*0104*/ 	.word	0x00000000


	//----- nvinfo : EIATTR_REGCOUNT
	.align		4
.L_54:
        /*0108*/ 	.byte	0x04, 0x2f
        /*010a*/ 	.short	(.L_56 - .L_55)
	.align		4
.L_55:
        /*010c*/ 	.word	index@(_ZN7cutlass13device_kernelIN5flash11enable_sm90INS1_16FlashAttnFwdSm90INS1_25CollectiveMainloopFwdSm90ILi2EN4cute5tupleIJNS5_1CILi1EEES8_S8_EEENS6_IJNS7_ILi192EEENS7_ILi144EEENS7_ILi96EEEEEELi96ENS_6half_tEfNS_4arch4Sm90ELb1ELb0ELb0ELb0ELb0ELb0ELb0ELb0ELb1ELb0ELb0ELb0EEENS1_21CollectiveEpilogueFwdINS6_IJSA_SC_SB_EEES9_SE_SG_Li384ELb0ELb0ELb0ELb0EEENS1_30DynamicPersistentTileSchedulerILi384ELi32ELb0ELb0ELb1EEEEEEEEEvNT_6ParamsE)
        /*0110*/ 	.word	0x00000004


	//----- nvinfo : EIATTR_FRAME_SIZE
	.align		4
.L_56:
        /*0114*/ 	.byte	0x04, 0x11
        /*0116*/ 	.short	(.L_58 - .L_57)
	.align		4
.L_57:
        /*0118*/ 	.word	index@(_ZN7cutlass13device_kernelIN5flash11enable_sm90INS1_16FlashAttnFwdSm90INS1_25CollectiveMainloopFwdSm90ILi2EN4cute5tupleIJNS5_1CILi1EEES8_S8_EEENS6_IJNS7_ILi192EEENS7_ILi144EEENS7_ILi96EEEEEELi96ENS_6half_tEfNS_4arch4Sm90ELb1ELb0ELb0ELb0ELb0ELb0ELb0ELb0ELb1ELb0ELb0ELb0EEENS1_21CollectiveEpilogueFwdINS6_IJSA_SC_SB_EEES9_SE_SG_Li384ELb0ELb0ELb0ELb0EEENS1_30DynamicPersistentTileSchedulerILi384ELi32ELb0ELb0ELb1EEEEEEEEEvNT_6ParamsE)
        /*011c*/ 	.word	0x00000000


	//----- nvinfo : EIATTR_REGCOUNT
	.align		4
.L_58:
        /*0120*/ 	.byte	0x04, 0x2f
        /*0122*/ 	.short	(.L_60 - .L_59)
	.align		4
.L_59:
        /*0124*/ 	.word	index@(_ZN7cutlass13device_kernelIN5flash11enable_sm90INS1_16FlashAttnFwdSm90INS1_25CollectiveMainloopFwdSm90ILi2EN4cute5tupleIJNS5_1CILi1EEES8_S8_EEENS6_IJNS7_ILi192EEENS7_ILi128EEENS7_ILi96EEEEEELi96ENS_6half_tEfNS_4arch4Sm90ELb0ELb1ELb0ELb1ELb0ELb1ELb0ELb0ELb1ELb0ELb0ELb0EEENS1_21CollectiveEpilogueFwdINS6_IJSA_SC_SB_EEES9_SE_SG_Li384ELb1ELb0ELb0ELb0EEENS1_36VarlenDynamicPersistentTileSchedulerILi192ELi128ELi384ELi32ELb0ELb0ELb1ELb1ELb0ELb1EEEEEEEEEvNT_6ParamsE)
        /*0128*/ 	.word	0x00000004


	//----- nvinfo : EIATTR_FRAME_SIZE
	.align		4
.L_60:
        /*012c*/ 	.byte	0x04, 0x11
        /*012e*/ 	.short	(.L_62 - .L_61)
	.align		4
.L_61:
        /*0130*/ 	.word	index@(_ZN7cutlass13device_kernelIN5flash11enable_sm90INS1_16FlashAttnFwdSm90INS1_25CollectiveMainloopFwdSm90ILi2EN4cute5tupleIJNS5_1CILi1EEES8_S8_EEENS6_IJNS7_ILi192EEENS7_ILi128EEENS7_ILi96EEEEEELi96ENS_6half_tEfNS_4arch4Sm90ELb0ELb1ELb0ELb1ELb0ELb1ELb0ELb0ELb1ELb0ELb0ELb0EEENS1_21CollectiveEpilogueFwdINS6_IJSA_SC_SB_EEES9_SE_SG_Li384ELb1ELb0ELb0ELb0EEENS1_36VarlenDynamicPersistentTileSchedulerILi192ELi128ELi384ELi32ELb0ELb0ELb1ELb1ELb0ELb1EEEEEEEEEvNT_6ParamsE)
        /*0134*/ 	.word	0x00000000


	//----- nvinfo : EIATTR_REGCOUNT
	.align		4
.L_62:
        /*0138*/ 	.byte	0x04, 0x2f
        /*013a*/ 	.short	(.L_64 - .L_63)
	.align		4
.L_63:
        /*013c*/ 	.word	index@(_ZN7cutlass13device_kernelIN5flash11enable_sm90INS1_16FlashAttnFwdSm90INS1_25CollectiveMainloopFwdSm90ILi2EN4cute5tupleIJNS5_1CILi1EEES8_S8_EEENS6_IJNS7_ILi192EEENS7_ILi128EEENS7_ILi96EEEEEELi96ENS_6half_tEfNS_4arch4Sm90ELb0ELb1ELb0ELb1ELb0ELb0ELb0ELb0ELb1ELb0ELb0ELb0EEENS1_21CollectiveEpilogueFwdINS6_IJSA_SC_SB_EEES9_SE_SG_Li384ELb1ELb0ELb0ELb0EEENS1_36VarlenDynamicPersistentTileSchedulerILi192ELi128ELi384ELi32ELb0ELb0ELb1ELb1ELb0ELb1EEEEEEEEEvNT_6ParamsE)
        /*0140*/ 	.word	0x00000004


	//----- nvinfo : EIATTR_FRAME_SIZE
	.align		4
.L_64:
        /*0144*/ 	.byte	0x04, 0x11
        /*0146*/ 	.short	(.L_66 - .L_65)
	.align		4
.L_65:
        /*0148*/ 	.word	index@(_ZN7cutlass13device_kernelIN5flash11enable_sm90INS1_16FlashAttnFwdSm90INS1_25CollectiveMainloopFwdSm90ILi2EN4cute5tupleIJNS5_1CILi1EEES8_S8_EEENS6_IJNS7_ILi192EEENS7_ILi128EEENS7_ILi96EEEEEELi96ENS_6half_tEfNS_4arch4Sm90ELb0ELb1ELb0ELb1ELb0ELb0ELb0ELb0ELb1ELb0ELb0ELb0EEENS1_21CollectiveEpilogueFwdINS6_IJSA_SC_SB_EEES9_SE_SG_Li384ELb1ELb0ELb0ELb0EEENS1_36VarlenDynamicPersistentTileSchedulerILi192ELi128ELi384ELi32ELb0ELb0ELb1ELb1ELb0ELb1EEEEEEEEEvNT_6ParamsE)
        /*014c*/ 	.word	0x00000000


	//----- nvinfo : EIATTR_REGCOUNT
	.align		4
.L_66:
        /*0150*/ 	.byte	0x04, 0x2f
        /*0152*/ 	.short	(.L_68 - .L_67)
	.align		4
.L_67:
        /*0154*/ 	.word	index@(_ZN7cutlass13device_kernelIN5flash11enable_sm90INS1_16FlashAttnFwdSm90INS1_25CollectiveMainloopFwdSm90ILi2EN4cute5tupleIJNS5_1CILi1EEES8_S8_EEENS6_IJNS7_ILi192EEENS7_ILi128EEENS7_ILi96EEEEEELi96ENS_6half_tEfNS_4arch4Sm90ELb0ELb1ELb0ELb0ELb0ELb0ELb0ELb0ELb1ELb0ELb0ELb0EEENS1_21CollectiveEpilogueFwdINS6_IJSA_SC_SB_EEES9_SE_SG_Li384ELb0ELb0ELb0ELb0EEENS1_30DynamicPersistentTileSchedulerILi384ELi32ELb0ELb0ELb1EEEEEEEEEvNT_6ParamsE)
        /*0158*/ 	.word	0x00000004


	//----- nvinfo : EIATTR_FRAME_SIZE
	.align		4
.L_68:
        /*015c*/ 	.byte	0x04, 0x11
        /*015e*/ 	.short	(.L_70 - .L_69)
	.align		4
.L_69:
        /*0160*/ 	.word	index@(_ZN7cutlass13device_kernelIN5flash11enable_sm90INS1_16FlashAttnFwdSm90INS1_25CollectiveMainloopFwdSm90ILi2EN4cute5tupleIJNS5_1CILi1EEES8_S8_EEENS6_IJNS7_ILi192EEENS7_ILi128EEENS7_ILi96EEEEEELi96ENS_6half_tEfNS_4arch4Sm90ELb0ELb1ELb0ELb0ELb0ELb0ELb0ELb0ELb1ELb0ELb0ELb0EEENS1_21CollectiveEpilogueFwdINS6_IJSA_SC_SB_EEES9_SE_SG_Li384ELb0ELb0ELb0ELb0EEENS1_30DynamicPersistentTileSchedulerILi384ELi32ELb0ELb0ELb1EEEEEEEEEvNT_6ParamsE)
        /*0164*/ 	.word	0x00000000


	//----- nvinfo : EIATTR_REGCOUNT
	.align		4
.L_70:
        /*0168*/ 	.byte	0x04, 0x2f
        /*016a*/ 	.short	(.L_72 - .L_71)
	.align		4
.L_71:
        /*016c*/ 	.word	index@(_ZN7cutlass13device_kernelIN5flash11enable_sm90INS1_16FlashAttnFwdSm90INS1_25CollectiveMainloopFwdSm90ILi2EN4cute5tupleIJNS5_1CILi1EEES8_S8_EEENS6_IJNS7_ILi192EEENS7_ILi144EEENS7_ILi96EEEEEELi96ENS_6half_tEfNS_4arch4Sm90ELb0ELb0ELb0ELb1ELb0ELb1ELb0ELb0ELb1ELb0ELb0ELb0EEENS1_21CollectiveEpilogueFwdINS6_IJSA_SC_SB_EEES9_SE_SG_Li384ELb1ELb0ELb0ELb0EEENS1_36VarlenDynamicPersistentTileSchedulerILi192ELi144ELi384ELi32ELb0ELb0ELb1ELb0ELb1ELb1EEEEEEEEEvNT_6ParamsE)
        /*0170*/ 	.word	0x00000004


	//----- nvinfo : EIATTR_FRAME_SIZE
	.align		4
.L_72:
        /*0174*/ 	.byte	0x04, 0x11
        /*0176*/ 	.short	(.L_74 - .L_73)
	.align		4
.L_73:
        /*0178*/ 	.word	index@(_ZN7cutlass13device_kernelIN5flash11enable_sm90INS1_16FlashAttnFwdSm90INS1_25CollectiveMainloopFwdSm90ILi2EN4cute5tupleIJNS5_1CILi1EEES8_S8_EEENS6_IJNS7_ILi192EEENS7_ILi144EEENS7_ILi96EEEEEELi96ENS_6half_tEfNS_4arch4Sm90ELb0ELb0ELb0ELb1ELb0ELb1ELb0ELb0ELb1ELb0ELb0ELb0EEENS1_21CollectiveEpilogueFwdINS6_IJSA_SC_SB_EEES9_SE_SG_Li384ELb1ELb0ELb0ELb0EEENS1_36VarlenDynamicPersistentTileSchedulerILi192ELi144ELi384ELi32ELb0ELb0ELb1ELb0ELb1ELb1EEEEEEEEEvNT_6ParamsE)
        /*017c*/ 	.word	0x00000000


	//----- nvinfo : EIATTR_REGCOUNT
	.align		4
.L_74:
        /*0180*/ 	.byte	0x04, 0x2f
        /*0182*/ 	.short	(.L_76 - .L_75)
	.align		4
.L_75:
        /*0184*/ 	.word	index@(_ZN7cutlass13device_kernelIN5flash11enable_sm90INS1_16FlashAttnFwdSm90INS1_25CollectiveMainloopFwdSm90ILi2EN4cute5tupleIJNS5_1CILi1EEES8_S8_EEENS6_IJNS7_ILi192EEENS7_ILi144EEENS7_ILi96EEEEEELi96ENS_6half_tEfNS_4arch4Sm90ELb0ELb0ELb0ELb1ELb0ELb0ELb0ELb0ELb1ELb0ELb0ELb0EEENS1_21CollectiveEpilogueFwdINS6_IJSA_SC_SB_EEES9_SE_SG_Li384ELb1ELb0ELb0ELb0EEENS1_36VarlenDynamicPersistentTileSchedulerILi192ELi144ELi384ELi32ELb0ELb0ELb1ELb0ELb1ELb1EEEEEEEEEvNT_6ParamsE)
        /*0188*/ 	.word	0x00000004


	//----- nvinfo : EIATTR_FRAME_SIZE
	.align		4
.L_76:
        /*018c*/ 	.byte	0x04, 0x11
        /*018e*/ 	.short	(.L_78 - .L_77)
	.align		4
.L_77:
        /*0190*/ 	.word	index@(_ZN7cutlass13device_kernelIN5flash11enable_sm90INS1_16FlashAttnFwdSm90INS1_25CollectiveMainloopFwdSm90ILi2EN4cute5tupleIJNS5_1CILi1EEES8_S8_EEENS6_IJNS7_ILi192EEENS7_ILi144EEENS7_ILi96EEEEEELi96ENS_6half_tEfNS_4arch4Sm90ELb0ELb0ELb0ELb1ELb0ELb0ELb0ELb0ELb1ELb0ELb0ELb0EEENS1_21CollectiveEpilogueFwdINS6_IJSA_SC_SB_EEES9_SE_SG_Li384ELb1ELb0ELb0ELb0EEENS1_36VarlenDynamicPersistentTileSchedulerILi192ELi144ELi384ELi32ELb0ELb0ELb1ELb0ELb1ELb1EEEEEEEEEvNT_6ParamsE)
        /*0194*/ 	.word	0x00000000


	//----- nvinfo : EIATTR_REGCOUNT
	.align		4
.L_78:
        /*0198*/ 	.byte	0x04, 0x2f
        /*019a*/ 	.short	(.L_80 - .L_79)
	.align		4
.L_79:
        /*019c*/ 	.word	index@(_ZN7cutlass13device_kernelIN5flash11enable_sm90INS1_16FlashAttnFwdSm90INS1_25CollectiveMainloopFwdSm90ILi2EN4cute5tupleIJNS5_1CILi1EEES8_S8_EEENS6_IJNS7_ILi192EEENS7_ILi144EEENS7_ILi96EEEEEELi96ENS_6half_tEfNS_4arch4Sm90ELb0ELb0ELb0ELb0ELb0ELb0ELb0ELb0ELb1ELb0ELb0ELb0EEENS1_21CollectiveEpilogueFwdINS6_IJSA_SC_SB_EEES9_SE_SG_Li384ELb0ELb0ELb0ELb0EEENS1_29StaticPersistentTileSchedulerILb0EEEEEEEEEvNT_6ParamsE)
        /*01a0*/ 	.word	0x00000004


	//----- nvinfo : EIATTR_FRAME_SIZE
	.align		4
.L_80:
        /*01a4*/ 	.byte	0x04, 0x11
        /*01a6*/ 	.short	(.L_82 - .L_81)
	.align		4
.L_81:
        /*01a8*/ 	.word	index@(_ZN7cutlass13device_kernelIN5flash11enable_sm90INS1_16FlashAttnFwdSm90INS1_25CollectiveMainloopFwdSm90ILi2EN4cute5tupleIJNS5_1CILi1EEES8_S8_EEENS6_IJNS7_ILi192EEENS7_ILi144EEENS7_ILi96EEEEEELi96ENS_6half_tEfNS_4arch4Sm90ELb0ELb0ELb0ELb0ELb0ELb0ELb0ELb0ELb1ELb0ELb0ELb0EEENS1_21CollectiveEpilogueFwdINS6_IJSA_SC_SB_EEES9_SE_SG_Li384ELb0ELb0ELb0ELb0EEENS1_29StaticPersistentTileSchedulerILb0EEEEEEEEEvNT_6ParamsE)
        /*01ac*/ 	.word	0x00000000


	//----- nvinfo : EIATTR_REGCOUNT
	.align		4
.L_82:
        /*01b0*/ 	.byte	0x04, 0x2f
        /*01b2*/ 	.short	(.L_84 - .L_83)
	.align		4
.L_83:
        /*01b4*/ 	.word	index@(_ZN7cutlass13device_kernelIN5flash11enable_sm90INS1_16FlashAttnFwdSm90INS1_25CollectiveMainloopFwdSm90ILi2EN4cute5tupleIJNS5_1CILi1EEES8_S8_EEENS6_IJNS7_ILi128EEESA_SA_EEELi128ENS_6half_tEfNS_4arch4Sm90ELb1ELb0ELb0ELb1ELb0ELb1ELb0ELb1ELb1ELb0ELb0ELb0EEENS1_21CollectiveEpilogueFwdISB_S9_SC_SE_Li256ELb1ELb0ELb0ELb0EEENS1_36VarlenDynamicPersistentTileSchedulerILi128ELi128ELi256ELi32ELb0ELb0ELb1ELb1ELb1ELb1EEEEEEEEEvNT_6ParamsE)
        /*01b8*/ 	.word	0x00000004


	//----- nvinfo : EIATTR_FRAME_SIZE
	.align		4
.L_84:
        /*01bc*/ 	.byte	0x04, 0x11
        /*01be*/ 	.short	(.L_86 - .L_85)
	.align		4
.L_85:
        /*01c0*/ 	.word	index@(_ZN7cutlass13device_kernelIN5flash11enable_sm90INS1_16FlashAttnFwdSm90INS1_25CollectiveMainloopFwdSm90ILi2EN4cute5tupleIJNS5_1CILi1EEES8_S8_EEENS6_IJNS7_ILi128EEESA_SA_EEELi128ENS_6half_tEfNS_4arch4Sm90ELb1ELb0ELb0ELb1ELb0ELb1ELb0ELb1ELb1ELb0ELb0ELb0EEENS1_21CollectiveEpilogueFwdISB_S9_SC_SE_Li256ELb1ELb0ELb0ELb0EEENS1_36VarlenDynamicPersistentTileSchedulerILi128ELi128ELi256ELi32ELb0ELb0ELb1ELb1ELb1ELb1EEEEEEEEEvNT_6ParamsE)
        /*01c4*/ 	.word	0x00000000


	//----- nvinfo : EIATTR_REGCOUNT
	.align		4
.L_86:
        /*01c8*/ 	.byte	0x04, 0x2f
        /*01ca*/ 	.short	(.L_88 - .L_87)
	.align		4
.L_87:
        /*01cc*/ 	.word	index@(_ZN7cutlass13device_kernelIN5flash11enable_sm90INS1_16FlashAttnFwdSm90INS1_25CollectiveMainloopFwdSm90ILi2EN4cute5tupleIJNS5_1CILi1EEES8_S8_EEENS6_IJNS7_ILi128EEESA_SA_EEELi128ENS_6half_tEfNS_4arch4Sm90ELb1ELb0ELb0ELb1ELb0ELb0ELb0ELb1ELb1ELb0ELb0ELb0EEENS1_21CollectiveEpilogueFwdISB_S9_SC_SE_Li256ELb1ELb0ELb0ELb0EEENS1_36VarlenDynamicPersistentTileSchedulerILi128ELi128ELi256ELi32ELb0ELb0ELb1ELb1ELb1ELb1EEEEEEEEEvNT_6ParamsE)
        /*01d0*/ 	.word	0x00000004


	//----- nvinfo : EIATTR_FRAME_SIZE
	.align		4
.L_88:
        /*01d4*/ 	.byte	0x04, 0x11
        /*01d6*/ 	.short	(.L_90 - .L_89)
	.align		4
.L_89:
        /*01d8*/ 	.word	index@(_ZN7cutlass13device_kernelIN5flash11enable_sm90INS1_16FlashAttnFwdSm90INS1_25CollectiveMainloopFwdSm90ILi2EN4cute5tupleIJNS5_1CILi1EEES8_S8_EEENS6_IJNS7_ILi128EEESA_SA_EEELi128ENS_6half_tEfNS_4arch4Sm90ELb1ELb0ELb0ELb1ELb0ELb0ELb0ELb1ELb1ELb0ELb0ELb0EEENS1_21CollectiveEpilogueFwdISB_S9_SC_SE_Li256ELb1ELb0ELb0ELb0EEENS1_36VarlenDynamicPersistentTileSchedulerILi128ELi128ELi256ELi32ELb0ELb0ELb1ELb1ELb1ELb1EEEEEEEEEvNT_6ParamsE)
        /*01dc*/ 	.word	0x00000000


	//----- nvinfo : EIATTR_REGCOUNT
	.align		4
.L_90:
        /*01e0*/ 	.byte	0x04, 0x2f
        /*01e2*/ 	.short	(.L_92 - .L_91)
	.align		4
.L_91:
        /*01e4*/ 	.word	index@(_ZN7cutlass13device_kernelIN5flash11enable_sm90INS1_16FlashAttnFwdSm90INS1_25CollectiveMainloopFwdSm90ILi2EN4cute5tupleIJNS5_1CILi1EEES8_S8_EEENS6_IJNS7_ILi128EEESA_SA_EEELi128ENS_6half_tEfNS_4arch4Sm90ELb1ELb0ELb0ELb0ELb0ELb0ELb0ELb1ELb1ELb0ELb0ELb0EEENS1_21CollectiveEpilogueFwdISB_S9_SC_SE_Li256ELb0ELb0ELb0ELb0EEENS1_30DynamicPersistentTileSchedulerILi256ELi32ELb0ELb0ELb1EEEEEEEEEvNT_6ParamsE)
        /*01e8*/ 	.word	0x00000004


	//----- nvinfo : EIATTR_FRAME_SIZE
	.align		4
.L_92:
        /*01ec*/ 	.byte	0x04, 0x11
        /*01ee*/ 	.short	(.L_94 - .L_93)
	.align		4
.L_93:
        /*01f0*/ 	.word	index@(_ZN7cutlass13device_kernelIN5flash11enable_sm90INS1_16FlashAttnFwdSm90INS1_25CollectiveMainloopFwdSm90ILi2EN4cute5tupleIJNS5_1CILi1EEES8_S8_EEENS6_IJNS7_ILi128EEESA_SA_EEELi128ENS_6half_tEfNS_4arch4Sm90ELb1ELb0ELb0ELb0ELb0ELb0ELb0ELb1ELb1ELb0ELb0ELb0EEENS1_21CollectiveEpilogueFwdISB_S9_SC_SE_Li256ELb0ELb0ELb0ELb0EEENS1_30DynamicPersistentTileSchedulerILi256ELi32ELb0ELb0ELb1EEEEEEEEEvNT_6ParamsE)
        /*01f4*/ 	.word	0x00000000


	//----- nvinfo : EIATTR_REGCOUNT
	.align		4
.L_94:
        /*01f8*/ 	.byte	0x04, 0x2f
        /*01fa*/ 	.short	(.L_96 - .L_95)
	.align		4
.L_95:
        /*01fc*/ 	.word	index@(_ZN7cutlass13device_kernelIN5flash11enable_sm90INS1_16FlashAttnFwdSm90INS1_25CollectiveMainloopFwdSm90ILi2EN4cute5tupleIJNS5_1CILi1EEES8_S8_EEENS6_IJNS7_ILi128EEESA_SA_EEELi128ENS_6half_tEfNS_4arch4Sm90ELb0ELb1ELb0ELb1ELb0ELb1ELb0ELb1ELb1ELb0ELb0ELb0EEENS1_21CollectiveEpilogueFwdISB_S9_SC_SE_Li256ELb1ELb0ELb0ELb0EEENS1_36VarlenDynamicPersistentTileSchedulerILi128ELi128ELi256ELi32ELb0ELb0ELb1ELb1ELb0ELb1EEEEEEEEEvNT_6ParamsE)
        /*0200*/ 	.word	0x00000004


	//----- nvinfo : EIATTR_FRAME_SIZE
	.align		4
.L_96:
        /*0204*/ 	.byte	0x04, 0x11
        /*0206*/ 	.short	(.L_98 - .L_97)
	.align		4
.L_97:
        /*0208*/ 	.word	index@(_ZN7cutlass13device_kernelIN5flash11enable_sm90INS1_16FlashAttnFwdSm90INS1_25CollectiveMainloopFwdSm90ILi2EN4cute5tupleIJNS5_1CILi1EEES8_S8_EEENS6_IJNS7_ILi128EEESA_SA_EEELi128ENS_6half_tEfNS_4arch4Sm90ELb0ELb1ELb0ELb1ELb0ELb1ELb0ELb1ELb1ELb0ELb0ELb0EEENS1_21CollectiveEpilogueFwdISB_S9_SC_SE_Li256ELb1ELb0ELb0ELb0EEENS1_36VarlenDynamicPersistentTileSchedulerILi128ELi128ELi256ELi32ELb0ELb0ELb1ELb1ELb0ELb1EEEEEEEEEvNT_6ParamsE)
        /*020c*/ 	.word	0x00000000


	//----- nvinfo : EIATTR_REGCOUNT
	.align		4
.L_98:
        /*0210*/ 	.byte	0x04, 0x2f
        /*0212*/ 	.short	(.L_100 - .L_99)
	.align		4
.L_99:
        /*0214*/ 	.word	index@(_ZN7cutlass13device_kernelIN5flash11enable_sm90INS1_16FlashAttnFwdSm90INS1_25CollectiveMainloopFwdSm90ILi2EN4cute5tupleIJNS5_1CILi1EEES8_S8_EEENS6_IJNS7_ILi128EEESA_SA_EEELi128ENS_6half_tEfNS_4arch4Sm90ELb0ELb1ELb0ELb1ELb0ELb0ELb0ELb1ELb1ELb0ELb0ELb0EEENS1_21CollectiveEpilogueFwdISB_S9_SC_SE_Li256ELb1ELb0ELb0ELb0EEENS1_36VarlenDynamicPersistentTileSchedulerILi128ELi128ELi256ELi32ELb0ELb0ELb1ELb1ELb0ELb1EEEEEEEEEvNT_6ParamsE)
        /*0218*/ 	.word	0x00000004


	//----- nvinfo : EIATTR_FRAME_SIZE
	.align		4
.L_100:
        /*021c*/ 	.byte	0x04, 0x11
        /*021e*/ 	.short	(.L_102 - .L_101)
	.align		4
.L_101:
        /*0220*/ 	.word	index@(_ZN7cutlass13device_kernelIN5flash11enable_sm90INS1_16FlashAttnFwdSm90INS1_25CollectiveMainloopFwdSm90ILi2EN4cute5tupleIJNS5_1CILi1EEES8_S8_EEENS6_IJNS7_ILi128EEESA_SA_EEELi128ENS_6half_tEfNS_4arch4Sm90ELb0ELb1ELb0ELb1ELb0ELb0ELb0ELb1ELb1ELb0ELb0ELb0EEENS1_21CollectiveEpilogueFwdISB_S9_SC_SE_Li256ELb1ELb0ELb0ELb0EEENS1_36VarlenDynamicPersistentTileSchedulerILi128ELi128ELi256ELi32ELb0ELb0ELb1ELb1ELb0ELb1EEEEEEEEEvNT_6ParamsE)
        /*0224*/ 	.word	0x00000000


	//----- nvinfo : EIATTR_REGCOUNT
	.align		4
.L_102:
        /*0228*/ 	.byte	0x04, 0x2f
        /*022a*/ 	.short	(.L_104 - .L_103)
	.align		4
.L_103:
        /*022c*/ 	.word	index@(_ZN7cutlass13device_kernelIN5flash11enable_sm90INS1_16FlashAttnFwdSm90INS1_25CollectiveMainloopFwdSm90ILi2EN4cute5tupleIJNS5_1CILi1EEES8_S8_EEENS6_IJNS7_ILi128EEESA_SA_EEELi128ENS_6half_tEfNS_4arch4Sm90ELb0ELb1ELb0ELb0ELb0ELb0ELb0ELb1ELb1ELb0ELb0ELb0EEENS1_21CollectiveEpilogueFwdISB_S9_SC_SE_Li256ELb0ELb0ELb0ELb0EEENS1_30DynamicPersistentTileSchedulerILi256ELi32ELb0ELb0ELb1EEEEEEEEEvNT_6ParamsE)
        /*0230*/ 	.word	0x00000004


	//----- nvinfo : EIATTR_FRAME_SIZE
	.align		4
.L_104:
        /*0234*/ 	.byte	0x04, 0x11
        /*0236*/ 	.short	(.L_106 - .L_105)
	.align		4
.L_105:
        /*0238*/ 	.word	index@(_ZN7cutlass13device_kernelIN5flash11enable_sm90INS1_16FlashAttnFwdSm90INS1_25CollectiveMainloopFwdSm90ILi2EN4cute5tupleIJNS5_1CILi1EEES8_S8_EEENS6_IJNS7_ILi128EEESA_SA_EEELi128ENS_6half_tEfNS_4arch4Sm90ELb0ELb1ELb0ELb0ELb0ELb0ELb0ELb1ELb1ELb0ELb0ELb0EEENS1_21CollectiveEpilogueFwdISB_S9_SC_SE_Li256ELb0ELb0ELb0ELb0EEENS1_30DynamicPersistentTileSchedulerILi256ELi32ELb0ELb0ELb1EEEEEEEEEvNT_6ParamsE)
        /*023c*/ 	.word	0x00000000


	//----- nvinfo : EIATTR_REGCOUNT
	.align		4
.L_106:
        /*0240*/ 	.byte	0x04, 0x2f
        /*0242*/ 	.short	(.L_108 - .L_107)
	.align		4
.L_107:
        /*0244*/ 	.word	index@(_ZN7cutlass13device_kernelIN5flash11enable_sm90INS1_16FlashAttnFwdSm90INS1_25CollectiveMainloopFwdSm90ILi2EN4cute5tupleIJNS5_1CILi1EEES8_S8_EEENS6_IJNS7_ILi128EEENS7_ILi176EEESA_EEELi128ENS_6half_tEfNS_4arch4Sm90ELb0ELb0ELb0ELb1ELb0ELb1ELb0ELb1ELb1ELb0ELb0ELb0EEENS1_21CollectiveEpilogueFwdINS6_IJSA_SA_SB_EEES9_SD_SF_Li256ELb1ELb0ELb0ELb0EEENS1_36VarlenDynamicPersistentTileSchedulerILi128ELi176ELi256ELi32ELb0ELb0ELb1ELb0ELb1ELb1EEEEEEEEEvNT_6ParamsE)
        /*0248*/ 	.word	0x00000004


	//----- nvinfo : EIATTR_FRAME_SIZE
	.align		4
.L_108:
        /*024c*/ 	.byte	0x04, 0x11
        /*024e*/ 	.short	(.L_110 - .L_109)
	.align		4
.L_109:
        /*0250*/ 	.word	index@(_ZN7cutlass13device_kernelIN5flash11enable_sm90INS1_16FlashAttnFwdSm90INS1_25CollectiveMainloopFwdSm90ILi2EN4cute5tupleIJNS5_1CILi1EEES8_S8_EEENS6_IJNS7_ILi128EEENS7_ILi176EEESA_EEELi128ENS_6half_tEfNS_4arch4Sm90ELb0ELb0ELb0ELb1ELb0ELb1ELb0ELb1ELb1ELb0ELb0ELb0EEENS1_21CollectiveEpilogueFwdINS6_IJSA_SA_SB_EEES9_SD_SF_Li256ELb1ELb0ELb0ELb0EEENS1_36VarlenDynamicPersistentTileSchedulerILi128ELi176ELi256ELi32ELb0ELb0ELb1ELb0ELb1ELb1EEEEEEEEEvNT_6ParamsE)
        /*0254*/ 	.word	0x00000000


	//----- nvinfo : EIATTR_REGCOUNT
	.align		4
.L_110:
        /*0258*/ 	.byte	0x04, 0x2f
        /*025a*/ 	.short	(.L_112 - .L_111)
	.align		4
.L_111:
        /*025c*/ 	.word	index@(_ZN7cutlass13device_kernelIN5flash11enable_sm90INS1_16FlashAttnFwdSm90INS1_25CollectiveMainloopFwdSm90ILi2EN4cute5tupleIJNS5_1CILi1EEES8_S8_EEENS6_IJNS7_ILi128EEENS7_ILi176EEESA_EEELi128ENS_6half_tEfNS_4arch4Sm90ELb0ELb0ELb0ELb1ELb0ELb0ELb0ELb1ELb1ELb0ELb0ELb0EEENS1_21CollectiveEpilogueFwdINS6_IJSA_SA_SB_EEES9_SD_SF_Li256ELb1ELb0ELb0ELb0EEENS1_36VarlenDynamicPersistentTileSchedulerILi128ELi176ELi256ELi32ELb0ELb0ELb1ELb0ELb1ELb1EEEEEEEEEvNT_6ParamsE)
        /*0260*/ 	.word	0x00000004


	//----- nvinfo : EIATTR_FRAME_SIZE
	.align		4
.L_112:
        /*0264*/ 	.byte	0x04, 0x11
        /*0266*/ 	.short	(.L_114 - .L_113)
	.align		4
.L_113:
        /*0268*/ 	.word	index@(_ZN7cutlass13device_kernelIN5flash11enable_sm90INS1_16FlashAttnFwdSm90INS1_25CollectiveMainloopFwdSm90ILi2EN4cute5tupleIJNS5_1CILi1EEES8_S8_EEENS6_IJNS7_ILi128EEENS7_ILi176EEESA_EEELi128ENS_6half_tEfNS_4arch4Sm90ELb0ELb0ELb0ELb1ELb0ELb0ELb0ELb1ELb1ELb0ELb0ELb0EEENS1_21CollectiveEpilogueFwdINS6_IJSA_SA_SB_EEES9_SD_SF_Li256ELb1ELb0ELb0ELb0EEENS1_36VarlenDynamicPersistentTileSchedulerILi128ELi176ELi256ELi32ELb0ELb0ELb1ELb0ELb1ELb1EEEEEEEEEvNT_6ParamsE)
        /*026c*/ 	.word	0x00000000


	//----- nvinfo : EIATTR_REGCOUNT
	.align		4
.L_114:
        /*0270*/ 	.byte	0x04, 0x2f
        /*0272*/ 	.short	(.L_116 - .L_115)
	.align		4
.L_115:
        /*0274*/ 	.word	index@(_ZN7cutlass13device_kernelIN5flash11enable_sm90INS1_16FlashAttnFwdSm90INS1_25CollectiveMainloopFwdSm90ILi2EN4cute5tupleIJNS5_1CILi2EEENS7_ILi1EEES9_EEENS6_IJNS7_ILi128EEENS7_ILi176EEESB_EEELi128ENS_6half_tEfNS_4arch4Sm90ELb0ELb0ELb0ELb0ELb0ELb0ELb0ELb1ELb1ELb0ELb0ELb0EEENS1_21CollectiveEpilogueFwdINS6_IJSB_SB_SC_EEESA_SE_SG_Li256ELb0ELb0ELb0ELb0EEENS1_29StaticPersistentTileSchedulerILb0EEEEEEEEEvNT_6ParamsE)
        /*0278*/ 	.word	0x00000004


	//----- nvinfo : EIATTR_FRAME_SIZE
	.align		4
.L_116:
        /*027c*/ 	.byte	0x04, 0x11
        /*027e*/ 	.short	(.L_118 - .L_117)
	.align		4
.L_117:
        /*0280*/ 	.word	index@(_ZN7cutlass13device_kernelIN5flash11enable_sm90INS1_16FlashAttnFwdSm90INS1_25CollectiveMainloopFwdSm90ILi2EN4cute5tupleIJNS5_1CILi2EEENS7_ILi1EEES9_EEENS6_IJNS7_ILi128EEENS7_ILi176EEESB_EEELi128ENS_6half_tEfNS_4arch4Sm90ELb0ELb0ELb0ELb0ELb0ELb0ELb0ELb1ELb1ELb0ELb0ELb0EEENS1_21CollectiveEpilogueFwdINS6_IJSB_SB_SC_EEESA_SE_SG_Li256ELb0ELb0ELb0ELb0EEENS1_29StaticPersistentTileSchedulerILb0EEEEEEEEEvNT_6ParamsE)
        /*0284*/ 	.word	0x00000000


	//----- nvinfo : EIATTR_REGCOUNT
	.align		4
.L_118:
        /*0288*/ 	.byte	0x04, 0x2f
        /*028a*/ 	.short	(.L_120 - .L_119)
	.align		4
.L_119:
        /*028c*/ 	.word	index@(_ZN7cutlass13device_kernelIN5flash11enable_sm90INS1_16FlashAttnFwdSm90INS1_25CollectiveMainloopFwdSm90ILi2EN4cute5tupleIJNS5_1CILi1EEES8_S8_EEENS6_IJNS7_ILi128EEENS7_ILi176EEESA_EEELi128ENS_6half_tEfNS_4arch4Sm90ELb0ELb0ELb0ELb0ELb0ELb0ELb0ELb1ELb1ELb0ELb0ELb0EEENS1_21CollectiveEpilogueFwdINS6_IJSA_SA_SB_EEES9_SD_SF_Li256ELb0ELb0ELb0ELb0EEENS1_29StaticPersistentTileSchedulerILb0EEEEEEEEEvNT_6ParamsE)
        /*0290*/ 	.word	0x00000004


	//----- nvinfo : EIATTR_FRAME_SIZE
	.align		4
.L_120:
        /*0294*/ 	.byte	0x04, 0x11
        /*0296*/ 	.short	(.L_122 - .L_121)
	.align		4
.L_121:
        /*0298*/ 	.word	index@(_ZN7cutlass13device_kernelIN5flash11enable_sm90INS1_16FlashAttnFwdSm90INS1_25CollectiveMainloopFwdSm90ILi2EN4cute5tupleIJNS5_1CILi1EEES8_S8_EEENS6_IJNS7_ILi128EEENS7_ILi176EEESA_EEELi128ENS_6half_tEfNS_4arch4Sm90ELb0ELb0ELb0ELb0ELb0ELb0ELb0ELb1ELb1ELb0ELb0ELb0EEENS1_21CollectiveEpilogueFwdINS6_IJSA_SA_SB_EEES9_SD_SF_Li256ELb0ELb0ELb0ELb0EEENS1_29StaticPersistentTileSchedulerILb0EEEEEEEEEvNT_6ParamsE)
        /*029c*/ 	.word	0x00000000


	//----- nvinfo : EIATTR_REGCOUNT
	.align		4
.L_122:
        /*02a0*/ 	.byte	0x04, 0x2f
        /*02a2*/ 	.short	(.L_124 - .L_123)
	.align		4
.L_123:
        /*02a4*/ 	.word	index@(_ZN7cutlass13device_kernelIN5flash11enable_sm90INS1_16FlashAttnFwdSm90INS1_25CollectiveMainloopFwdSm90ILi2EN4cute5tupleIJNS5_1CILi1EEES8_S8_EEENS6_IJNS7_ILi128EEENS7_ILi112EEENS7_ILi192EEEEEELi192ENS_6half_tEfNS_4arch4Sm90ELb1ELb0ELb0ELb1ELb0ELb1ELb0ELb1ELb1ELb0ELb0ELb0EEENS1_21CollectiveEpilogueFwdINS6_IJSA_SC_SB_EEES9_SE_SG_Li256ELb1ELb0ELb0ELb0EEENS1_36VarlenDynamicPersistentTileSchedulerILi128ELi112ELi256ELi32ELb0ELb0ELb1ELb1ELb1ELb1EEEEEEEEEvNT_6ParamsE)
        /*02a8*/ 	.word	0x00000004


	//----- nvinfo : EIATTR_FRAME_SIZE
	.align		4
.L_124:
        /*02ac*/ 	.byte	0x04, 0x11
        /*02ae*/ 	.short	(.L_126 - .L_125)
	.align		4
.L_125:
        /*02b0*/ 	.word	index@(_ZN7cutlass13device_kernelIN5flash11enable_sm90INS1_16FlashAttnFwdSm90INS1_25CollectiveMainloopFwdSm90ILi2EN4cute5tupleIJNS5_1CILi1EEES8_S8_EEENS6_IJNS7_ILi128EEENS7_ILi112EEENS7_ILi192EEEEEELi192ENS_6half_tEfNS_4arch4Sm90ELb1ELb0ELb0ELb1ELb0ELb1ELb0ELb1ELb1ELb0ELb0ELb0EEENS1_21CollectiveEpilogueFwdINS6_IJSA_SC_SB_EEES9_SE_SG_Li256ELb1ELb0ELb0ELb0EEENS1_36VarlenDynamicPersistentTileSchedulerILi128ELi112ELi256ELi32ELb0ELb0ELb1ELb1ELb1ELb1EEEEEEEEEvNT_6ParamsE)
        /*02b4*/ 	.word	0x00000000


	//----- nvinfo : EIATTR_REGCOUNT
	.align		4
.L_126:
        /*02b8*/ 	.byte	0x04, 0x2f
        /*02ba*/ 	.short	(.L_128 - .L_127)
	.align		4
.L_127:
        /*02bc*/ 	.word	index@(_ZN7cutlass13device_kernelIN5flash11enable_sm90INS1_16FlashAttnFwdSm90INS1_25CollectiveMainloopFwdSm90ILi2EN4cute5tupleIJNS5_1CILi1EEES8_S8_EEENS6_IJNS7_ILi128EEENS7_ILi112EEENS7_ILi192EEEEEELi192ENS_6half_tEfNS_4arch4Sm90ELb1ELb0ELb0ELb1ELb0ELb0ELb0ELb1ELb1ELb0ELb0ELb0EEENS1_21CollectiveEpilogueFwdINS6_IJSA_SC_SB_EEES9_SE_SG_Li256ELb1ELb0ELb0ELb0EEENS1_36VarlenDynamicPersistentTileSchedulerILi128ELi112ELi256ELi32ELb0ELb0ELb1ELb1ELb1ELb1EEEEEEEEEvNT_6ParamsE)
        /*02c0*/ 	.word	0x00000004


	//----- nvinfo : EIATTR_FRAME_SIZE
	.align		4
.L_128:
        /*02c4*/ 	.byte	0x04, 0x11
        /*02c6*/ 	.short	(.L_130 - .L_129)
	.align		4
.L_129:
        /*02c8*/ 	.word	index@(_ZN7cutlass13device_kernelIN5flash11enable_sm90INS1_16FlashAttnFwdSm90INS1_25CollectiveMainloopFwdSm90ILi2EN4cute5tupleIJNS5_1CILi1EEES8_S8_EEENS6_IJNS7_ILi128EEENS7_ILi112EEENS7_ILi192EEEEEELi192ENS_6half_tEfNS_4arch4Sm90ELb1ELb0ELb0ELb1ELb0ELb0ELb0ELb1ELb1ELb0ELb0ELb0EEENS1_21CollectiveEpilogueFwdINS6_IJSA_SC_SB_EEES9_SE_SG_Li256ELb1ELb0ELb0ELb0EEENS1_36VarlenDynamicPersistentTileSchedulerILi128ELi112ELi256ELi32ELb0ELb0ELb1ELb1ELb1ELb1EEEEEEEEEvNT_6ParamsE)
        /*02cc*/ 	.word	0x00000000


	//----- nvinfo : EIATTR_REGCOUNT
	.align		4
.L_130:
        /*02d0*/ 	.byte	0x04, 0x2f
        /*02d2*/ 	.short	(.L_132 - .L_131)
	.align		4
.L_131:
        /*02d4*/ 	.word	index@(_ZN7cutlass13device_kernelIN5flash11enable_sm90INS1_16FlashAttnFwdSm90INS1_25CollectiveMainloopFwdSm90ILi2EN4cute5tupleIJNS5_1CILi1EEES8_S8_EEENS6_IJNS7_ILi128EEENS7_ILi112EEENS7_ILi192EEEEEELi192ENS_6half_tEfNS_4arch4Sm90ELb1ELb0ELb0ELb0ELb0ELb0ELb0ELb1ELb1ELb0ELb0ELb0EEENS1_21CollectiveEpilogueFwdINS6_IJSA_SC_SB_EEES9_SE_SG_Li256ELb0ELb0ELb0ELb0EEENS1_30DynamicPersistentTileSchedulerILi256ELi32ELb0ELb0ELb1EEEEEEEEEvNT_6ParamsE)
        /*02d8*/ 	.word	0x00000004


	//----- nvinfo : EIATTR_FRAME_SIZE
	.align		4
.L_132:
        /*02dc*/ 	.byte	0x04, 0x11
        /*02de*/ 	.short	(.L_134 - .L_133)
	.align		4
.L_133:
        /*02e0*/ 	.word	index@(_ZN7cutlass13device_kernelIN5flash11enable_sm90INS1_16FlashAttnFwdSm90INS1_25CollectiveMainloopFwdSm90ILi2EN4cute5tupleIJNS5_1CILi1EEES8_S8_EEENS6_IJNS7_ILi128EEENS7_ILi112EEENS7_ILi192EEEEEELi192ENS_6half_tEfNS_4arch4Sm90ELb1ELb0ELb0ELb0ELb0ELb0ELb0ELb1ELb1ELb0ELb0ELb0EEENS1_21CollectiveEpilogueFwdINS6_IJSA_SC_SB_EEES9_SE_SG_Li256ELb0ELb0ELb0ELb0EEENS1_30DynamicPersistentTileSchedulerILi256ELi32ELb0ELb0ELb1EEEEEEEEEvNT_6ParamsE)
        /*02e4*/ 	.word	0x00000000


	//----- nvinfo : EIATTR_REGCOUNT
	.align		4
.L_134:
        /*02e8*/ 	.byte	0x04, 0x2f
        /*02ea*/ 	.short	(.L_136 - .L_135)
	.align		4
.L_135:
        /*02ec*/ 	.word	index@(_ZN7cutlass13device_kernelIN5flash11enable_sm90INS1_16FlashAttnFwdSm90INS1_25CollectiveMainloopFwdSm90ILi2EN4cute5tupleIJNS5_1CILi1EEES8_S8_EEENS6_IJNS7_ILi128EEENS7_ILi96EEENS7_ILi192EEEEEELi192ENS_6half_tEfNS_4arch4Sm90ELb0ELb1ELb0ELb1ELb0ELb1ELb0ELb1ELb1ELb0ELb0ELb0EEENS1_21CollectiveEpilogueFwdINS6_IJSA_SC_SB_EEES9_SE_SG_Li256ELb1ELb0ELb0ELb0EEENS1_36VarlenDynamicPersistentTileSchedulerILi128ELi96ELi256ELi32ELb0ELb0ELb1ELb1ELb0ELb1EEEEEEEEEvNT_6ParamsE)
        /*02f0*/ 	.word	0x00000004


	//----- nvinfo : EIATTR_FRAME_SIZE
	.align		4
.L_136:
        /*02f4*/ 	.byte	0x04, 0x11
        /*02f6*/ 	.short	(.L_138 - .L_137)
	.align		4
.L_137:
        /*02f8*/ 	.word	index@(_ZN7cutlass13device_kernelIN5flash11enable_sm90INS1_16FlashAttnFwdSm90INS1_25CollectiveMainloopFwdSm90ILi2EN4cute5tupleIJNS5_1CILi1EEES8_S8_EEENS6_IJNS7_ILi128EEENS7_ILi96EEENS7_ILi192EEEEEELi192ENS_6half_tEfNS_4arch4Sm90ELb0ELb1ELb0ELb1ELb0ELb1ELb0ELb1ELb1ELb0ELb0ELb0EEENS1_21CollectiveEpilogueFwdINS6_IJSA_SC_SB_EEES9_SE_SG_Li256ELb1ELb0ELb0ELb0EEENS1_36VarlenDynamicPersistentTileSchedulerILi128ELi96ELi256ELi32ELb0ELb0ELb1ELb1ELb0ELb1EEEEEEEEEvNT_6ParamsE)
        /*02fc*/ 	.word	0x00000000


	//----- nvinfo : EIATTR_REGCOUNT
	.align		4
.L_138:
        /*0300*/ 	.byte	0x04, 0x2f
        /*0302*/ 	.short	(.L_140 - .L_139)
	.align		4
.L_139:
        /*0304*/ 	.word	index@(_ZN7cutlass13device_kernelIN5flash11enable_sm90INS1_16FlashAttnFwdSm90INS1_25CollectiveMainloopFwdSm90ILi2EN4cute5tupleIJNS5_1CILi1EEES8_S8_EEENS6_IJNS7_ILi128EEENS7_ILi96EEENS7_ILi192EEEEEELi192ENS_6half_tEfNS_4arch4Sm90ELb0ELb1ELb0ELb1ELb0ELb0ELb0ELb1ELb1ELb0ELb0ELb0EEENS1_21CollectiveEpilogueFwdINS6_IJSA_SC_SB_EEES9_SE_SG_Li256ELb1ELb0ELb0ELb0EEENS1_36VarlenDynamicPersistentTileSchedulerILi128ELi96ELi256ELi32ELb0ELb0ELb1ELb1ELb0ELb1EEEEEEEEEvNT_6ParamsE)
        /*0308*/ 	.word	0x00000004


	//----- nvinfo : EIATTR_FRAME_SIZE
	.align		4
.L_140:
        /*030c*/ 	.byte	0x04, 0x11
        /*030e*/ 	.short	(.L_142 - .L_141)
	.align		4
.L_141:
        /*0310*/ 	.word	index@(_ZN7cutlass13device_kernelIN5flash11enable_sm90INS1_16FlashAttnFwdSm90INS1_25CollectiveMainloopFwdSm90ILi2EN4cute5tupleIJNS5_1CILi1EEES8_S8_EEENS6_IJNS7_ILi128EEENS7_ILi96EEENS7_ILi192EEEEEELi192ENS_6half_tEfNS_4arch4Sm90ELb0ELb1ELb0ELb1ELb0ELb0ELb0ELb1ELb1ELb0ELb0ELb0EEENS1_21CollectiveEpilogueFwdINS6_IJSA_SC_SB_EEES9_SE_SG_Li256ELb1ELb0ELb0ELb0EEENS1_36VarlenDynamicPersistentTileSchedulerILi128ELi96ELi256ELi32ELb0ELb0ELb1ELb1ELb0ELb1EEEEEEEEEvNT_6ParamsE)
        /*0314*/ 	.word	0x00000000


	//----- nvinfo : EIATTR_REGCOUNT
	.align		4
.L_142:
        /*0318*/ 	.byte	0x04, 0x2f
        /*031a*/ 	.short	(.L_144 - .L_143)
	.align		4
.L_143:
        /*031c*/ 	.word	index@(_ZN7cutlass13device_kernelIN5flash11enable_sm90INS1_16FlashAttnFwdSm90INS1_25CollectiveMainloopFwdSm90ILi2EN4cute5tupleIJNS5_1CILi1EEES8_S8_EEENS6_IJNS7_ILi128EEENS7_ILi96EEENS7_ILi192EEEEEELi192ENS_6half_tEfNS_4arch4Sm90ELb0ELb1ELb0ELb0ELb0ELb0ELb0ELb1ELb1ELb0ELb0ELb0EEENS1_21CollectiveEpilogueFwdINS6_IJSA_SC_SB_EEES9_SE_SG_Li256ELb0ELb0ELb0ELb0EEENS1_30DynamicPersistentTileSchedulerILi256ELi32ELb0ELb0ELb1EEEEEEEEEvNT_6ParamsE)
        /*0320*/ 	.word	0x00000004


	//----- nvinfo : EIATTR_FRAME_SIZE
	.align		4
.L_144:
        /*0324*/ 	.byte	0x04, 0x11
        /*0326*/ 	.short	(.L_146 - .L_145)
	.align		4
.L_145:
        /*0328*/ 	.word	index@(_ZN7cutlass13device_kernelIN5flash11enable_sm90INS1_16FlashAttnFwdSm90INS1_25CollectiveMainloopFwdSm90ILi2EN4cute5tupleIJNS5_1CILi1EEES8_S8_EEENS6_IJNS7_ILi128EEENS7_ILi96EEENS7_ILi192EEEEEELi192ENS_6half_tEfNS_4arch4Sm90ELb0ELb1ELb0ELb0ELb0ELb0ELb0ELb1ELb1ELb0ELb0ELb0EEENS1_21CollectiveEpilogueFwdINS6_IJSA_SC_SB_EEES9_SE_SG_Li256ELb0ELb0ELb0ELb0EEENS1_30DynamicPersistentTileSchedulerILi256ELi32ELb0ELb0ELb1EEEEEEEEEvNT_6ParamsE)
        /*032c*/ 	.word	0x00000000


	//----- nvinfo : EIATTR_REGCOUNT
	.align		4
.L_146:
        /*0330*/ 	.byte	0x04, 0x2f
        /*0332*/ 	.short	(.L_148 - .L_147)
	.align		4
.L_147:
        /*0334*/ 	.word	index@(_ZN7cutlass13device_kernelIN5flash11enable_sm90INS1_16FlashAttnFwdSm90INS1_25CollectiveMainloopFwdSm90ILi2EN4cute5tupleIJNS5_1CILi1EEES8_S8_EEENS6_IJNS7_ILi128EEENS7_ILi112EEENS7_ILi192EEEEEELi192ENS_6half_tEfNS_4arch4Sm90ELb0ELb0ELb0ELb1ELb0ELb1ELb0ELb1ELb1ELb0ELb0ELb0EEENS1_21CollectiveEpilogueFwdINS6_IJSA_SC_SB_EEES9_SE_SG_Li256ELb1ELb0ELb0ELb0EEENS1_36VarlenDynamicPersistentTileSchedulerILi128ELi112ELi256ELi32ELb0ELb0ELb1ELb0ELb1ELb1EEEEEEEEEvNT_6ParamsE)
        /*0338*/ 	.word	0x00000004


	//----- nvinfo : EIATTR_FRAME_SIZE
	.align		4
.L_148:
        /*033c*/ 	.byte	0x04, 0x11
        /*033e*/ 	.short	(.L_150 - .L_149)
	.align		4
.L_149:
        /*0340*/ 	.word	index@(_ZN7cutlass13device_kernelIN5flash11enable_sm90INS1_16FlashAttnFwdSm90INS1_25CollectiveMainloopFwdSm90ILi2EN4cute5tupleIJNS5_1CILi1EEES8_S8_EEENS6_IJNS7_ILi128EEENS7_ILi112EEENS7_ILi192EEEEEELi192ENS_6half_tEfNS_4arch4Sm90ELb0ELb0ELb0ELb1ELb0ELb1ELb0ELb1ELb1ELb0ELb0ELb0EEENS1_21CollectiveEpilogueFwdINS6_IJSA_SC_SB_EEES9_SE_SG_Li256ELb1ELb0ELb0ELb0EEENS1_36VarlenDynamicPersistentTileSchedulerILi128ELi112ELi256ELi32ELb0ELb0ELb1ELb0ELb1ELb1EEEEEEEEEvNT_6ParamsE)
        /*0344*/ 	.word	0x00000000


	//----- nvinfo : EIATTR_REGCOUNT
	.align		4
.L_150:
        /*0348*/ 	.byte	0x04, 0x2f
        /*034a*/ 	.short	(.L_152 - .L_151)
	.align		4
.L_151:
        /*034c*/ 	.word	index@(_ZN7cutlass13device_kernelIN5flash11enable_sm90INS1_16FlashAttnFwdSm90INS1_25CollectiveMainloopFwdSm90ILi2EN4cute5tupleIJNS5_1CILi1EEES8_S8_EEENS6_IJNS7_ILi128EEENS7_ILi112EEENS7_ILi192EEEEEELi192ENS_6half_tEfNS_4arch4Sm90ELb0ELb0ELb0ELb1ELb0ELb0ELb0ELb1ELb1ELb0ELb0ELb0EEENS1_21CollectiveEpilogueFwdINS6_IJSA_SC_SB_EEES9_SE_SG_Li256ELb1ELb0ELb0ELb0EEENS1_36VarlenDynamicPersistentTileSchedulerILi128ELi112ELi256ELi32ELb0ELb0ELb1ELb0ELb1ELb1EEEEEEEEEvNT_6ParamsE)
        /*0350*/ 	.word	0x00000004


	//----- nvinfo : EIATTR_FRAME_SIZE
	.align		4
.L_152:
        /*0354*/ 	.byte	0x04, 0x11
        /*0356*/ 	.short	(.L_154 - .L_153)
	.align		4
.L_153:
        /*0358*/ 	.word	index@(_ZN7cutlass13device_kernelIN5flash11enable_sm90INS1_16FlashAttnFwdSm90INS1_25CollectiveMainloopFwdSm90ILi2EN4cute5tupleIJNS5_1CILi1EEES8_S8_EEENS6_IJNS7_ILi128EEENS7_ILi112EEENS7_ILi192EEEEEELi192ENS_6half_tEfNS_4arch4Sm90ELb0ELb0ELb0ELb1ELb0ELb0ELb0ELb1ELb1ELb0ELb0ELb0EEENS1_21CollectiveEpilogueFwdINS6_IJSA_SC_SB_EEES9_SE_SG_Li256ELb1ELb0ELb0ELb0EEENS1_36VarlenDynamicPersistentTileSchedulerILi128ELi112ELi256ELi32ELb0ELb0ELb1ELb0ELb1ELb1EEEEEEEEEvNT_6ParamsE)
        /*035c*/ 	.word	0x00000000


	//----- nvinfo : EIATTR_REGCOUNT
	.align		4
.L_154:
        /*0360*/ 	.byte	0x04, 0x2f
        /*0362*/ 	.short	(.L_156 - .L_155)
	.align		4
.L_155:
        /*0364*/ 	.word	index@(_ZN7cutlass13device_kernelIN5flash11enable_sm90INS1_16FlashAttnFwdSm90INS1_25CollectiveMainloopFwdSm90ILi2EN4cute5tupleIJNS5_1CILi2EEENS7_ILi1EEES9_EEENS6_IJNS7_ILi128EEENS7_ILi112EEENS7_ILi192EEEEEELi192ENS_6half_tEfNS_4arch4Sm90ELb0ELb0ELb0ELb0ELb0ELb0ELb0ELb1ELb1ELb0ELb0ELb0EEENS1_21CollectiveEpilogueFwdINS6_IJSB_SD_SC_EEESA_SF_SH_Li256ELb0ELb0ELb0ELb0EEENS1_29StaticPersistentTileSchedulerILb0EEEEEEEEEvNT_6ParamsE)
        /*0368*/ 	.word	0x00000004


	//----- nvinfo : EIATTR_FRAME_SIZE
	.align		4
.L_156:
        /*036c*/ 	.byte	0x04, 0x11
        /*036e*/ 	.short	(.L_158 - .L_157)
	.align		4
.L_157:
        /*0370*/ 	.word	index@(_ZN7cutlass13device_kernelIN5flash11enable_sm90INS1_16FlashAttnFwdSm90INS1_25CollectiveMainloopFwdSm90ILi2EN4cute5tupleIJNS5_1CILi2EEENS7_ILi1EEES9_EEENS6_IJNS7_ILi128EEENS7_ILi112EEENS7_ILi192EEEEEELi192ENS_6half_tEfNS_4arch4Sm90ELb0ELb0ELb0ELb0ELb0ELb0ELb0ELb1ELb1ELb0ELb0ELb0EEENS1_21CollectiveEpilogueFwdINS6_IJSB_SD_SC_EEESA_SF_SH_Li256ELb0ELb0ELb0ELb0EEENS1_29StaticPersistentTileSchedulerILb0EEEEEEEEEvNT_6ParamsE)
        /*0374*/ 	.word	0x00000000


	//----- nvinfo : EIATTR_REGCOUNT
	.align		4
.L_158:
        /*0378*/ 	.byte	0x04, 0x2f
        /*037a*/ 	.short	(.L_160 - .L_159)
	.align		4
.L_159:
        /*037c*/ 	.word	index@(_ZN7cutlass13device_kernelIN5flash11enable_sm90INS1_16FlashAttnFwdSm90INS1_25CollectiveMainloopFwdSm90ILi2EN4cute5tupleIJNS5_1CILi1EEES8_S8_EEENS6_IJNS7_ILi128EEENS7_ILi112EEENS7_ILi192EEEEEELi192ENS_6half_tEfNS_4arch4Sm90ELb0ELb0ELb0ELb0ELb0ELb0ELb0ELb1ELb1ELb0ELb0ELb0EEENS1_21CollectiveEpilogueFwdINS6_IJSA_SC_SB_EEES9_SE_SG_Li256ELb0ELb0ELb0ELb0EEENS1_29StaticPersistentTileSchedulerILb0EEEEEEEEEvNT_6ParamsE)
        /*0380*/ 	.word	0x00000004


	//----- nvinfo : EIATTR_FRAME_SIZE
	.align		4
.L_160:
        /*0384*/ 	.byte	0x04, 0x11
        /*0386*/ 	.short	(.L_162 - .L_161)
	.align		4
.L_161:
        /*0388*/ 	.word	index@(_ZN7cutlass13device_kernelIN5flash11enable_sm90INS1_16FlashAttnFwdSm90INS1_25CollectiveMainloopFwdSm90ILi2EN4cute5tupleIJNS5_1CILi1EEES8_S8_EEENS6_IJNS7_ILi128EEENS7_ILi112EEENS7_ILi192EEEEEELi192ENS_6half_tEfNS_4arch4Sm90ELb0ELb0ELb0ELb0ELb0ELb0ELb0ELb1ELb1ELb0ELb0ELb0EEENS1_21CollectiveEpilogueFwdINS6_IJSA_SC_SB_EEES9_SE_SG_Li256ELb0ELb0ELb0ELb0EEENS1_29StaticPersistentTileSchedulerILb0EEEEEEEEEvNT_6ParamsE)
        /*038c*/ 	.word	0x00000000


	//----- nvinfo : EIATTR_REGCOUNT
	.align		4
.L_162:
        /*0390*/ 	.byte	0x04, 0x2f
        /*0392*/ 	.short	(.L_164 - .L_163)
	.align		4
.L_163:
        /*0394*/ 	.word	index@(_ZN7cutlass13device_kernelIN5flash11enable_sm90INS1_16FlashAttnFwdSm90INS1_25CollectiveMainloopFwdSm90ILi2EN4cute5tupleIJNS5_1CILi1EEES8_S8_EEENS6_IJNS7_ILi128EEENS7_ILi80EEENS7_ILi256EEEEEELi256ENS_6half_tEfNS_4arch4Sm90ELb1ELb0ELb0ELb1ELb0ELb1ELb0ELb1ELb1ELb0ELb0ELb0EEENS1_21CollectiveEpilogueFwdINS6_IJSA_SC_SB_EEES9_SE_SG_Li256ELb1ELb0ELb0ELb0EEENS1_36VarlenDynamicPersistentTileSchedulerILi128ELi80ELi256ELi32ELb0ELb0ELb1ELb1ELb1ELb1EEEEEEEEEvNT_6ParamsE)
        /*0398*/ 	.word	0x00000004


	//----- nvinfo : EIATTR_FRAME_SIZE
	.align		4
.L_164:
        /*039c*/ 	.byte	0x04, 0x11
        /*039e*/ 	.short	(.L_166 - .L_165)
	.align		4
.L_165:
        /*03a0*/ 	.word	index@(_ZN7cutlass13device_kernelIN5flash11enable_sm90INS1_16FlashAttnFwdSm90INS1_25CollectiveMainloopFwdSm90ILi2EN4cute5tupleIJNS5_1CILi1EEES8_S8_EEENS6_IJNS7_ILi128EEENS7_ILi80EEENS7_ILi256EEEEEELi256ENS_6half_tEfNS_4arch4Sm90ELb1ELb0ELb0ELb1ELb0ELb1ELb0ELb1ELb1ELb0ELb0ELb0EEENS1_21CollectiveEpilogueFwdINS6_IJSA_SC_SB_EEES9_SE_SG_Li256ELb1ELb0ELb0ELb0EEENS1_36VarlenDynamicPersistentTileSchedulerILi128ELi80ELi256ELi32ELb0ELb0ELb1ELb1ELb1ELb1EEEEEEEEEvNT_6ParamsE)
        /*03a4*/ 	.word	0x00000000


	//----- nvinfo : EIATTR_REGCOUNT
	.align		4
.L_166:
        /*03a8*/ 	.byte	0x04, 0x2f
        /*03aa*/ 	.short	(.L_168 - .L_167)
	.align		4
.L_167:
        /*03ac*/ 	.word	index@(_ZN7cutlass13device_kernelIN5flash11enable_sm90INS1_16FlashAttnFwdSm90INS1_25CollectiveMainloopFwdSm90ILi2EN4cute5tupleIJNS5_1CILi1EEES8_S8_EEENS6_IJNS7_ILi128EEENS7_ILi80EEENS7_ILi256EEEEEELi256ENS_6half_tEfNS_4arch4Sm90ELb1ELb0ELb0ELb1ELb0ELb0ELb0ELb1ELb1ELb0ELb0ELb0EEENS1_21CollectiveEpilogueFwdINS6_IJSA_SC_SB_EEES9_SE_SG_Li256ELb1ELb0ELb0ELb0EEENS1_36VarlenDynamicPersistentTileSchedulerILi128ELi80ELi256ELi32ELb0ELb0ELb1ELb1ELb1ELb1EEEEEEEEEvNT_6ParamsE)
        /*03b0*/ 	.word	0x00000004


	//----- nvinfo : EIATTR_FRAME_SIZE
	.align		4
.L_168:
        /*03b4*/ 	.byte	0x04, 0x11
        /*03b6*/ 	.short	(.L_170 - .L_169)
	.align		4
.L_169:
        /*03b8*/ 	.word	index@(_ZN7cutlass13device_kernelIN5flash11enable_sm90INS1_16FlashAttnFwdSm90INS1_25CollectiveMainloopFwdSm90ILi2EN4cute5tupleIJNS5_1CILi1EEES8_S8_EEENS6_IJNS7_ILi128EEENS7_ILi80EEENS7_ILi256EEEEEELi256ENS_6half_tEfNS_4arch4Sm90ELb1ELb0ELb0ELb1ELb0ELb0ELb0ELb1ELb1ELb0ELb0ELb0EEENS1_21CollectiveEpilogueFwdINS6_IJSA_SC_SB_EEES9_SE_SG_Li256ELb1ELb0ELb0ELb0EEENS1_36VarlenDynamicPersistentTileSchedulerILi128ELi80ELi256ELi32ELb0ELb0ELb1ELb1ELb1ELb1EEEEEEEEEvNT_6ParamsE)
        /*03bc*/ 	.word	0x00000000


	//----- nvinfo : EIATTR_REGCOUNT
	.align		4
.L_170:
        /*03c0*/ 	.byte	0x04, 0x2f
        /*03c2*/ 	.short	(.L_172 - .L_171)
	.align		4
.L_171:
        /*03c4*/ 	.word	index@(_ZN7cutlass13device_kernelIN5flash11enable_sm90INS1_16FlashAttnFwdSm90INS1_25CollectiveMainloopFwdSm90ILi2EN4cute5tupleIJNS5_1CILi1EEES8_S8_EEENS6_IJNS7_ILi128EEENS7_ILi80EEENS7_ILi256EEEEEELi256ENS_6half_tEfNS_4arch4Sm90ELb1ELb0ELb0ELb0ELb0ELb0ELb0ELb1ELb1ELb0ELb0ELb0EEENS1_21CollectiveEpilogueFwdINS6_IJSA_SC_SB_EEES9_SE_SG_Li256ELb0ELb0ELb0ELb0EEENS1_30DynamicPersistentTileSchedulerILi256ELi32ELb0ELb0ELb1EEEEEEEEEvNT_6ParamsE)
        /*03c8*/ 	.word	0x00000004


	//----- nvinfo : EIATTR_FRAME_SIZE
	.align		4
.L_172:
        /*03cc*/ 	.byte	0x04, 0x11
        /*03ce*/ 	.short	(.L_174 - .L_173)
	.align		4
.L_173:
        /*03d0*/ 	.word	index@(_ZN7cutlass13device_kernelIN5flash11enable_sm90INS1_16FlashAttnFwdSm90INS1_25CollectiveMainloopFwdSm90ILi2EN4cute5tupleIJNS5_1CILi1EEES8_S8_EEENS6_IJNS7_ILi128EEENS7_ILi80EEENS7_ILi256EEEEEELi256ENS_6half_tEfNS_4arch4Sm90ELb1ELb0ELb0ELb0ELb0ELb0ELb0ELb1ELb1ELb0ELb0ELb0EEENS1_21CollectiveEpilogueFwdINS6_IJSA_SC_SB_EEES9_SE_SG_Li256ELb0ELb0ELb0ELb0EEENS1_30DynamicPersistentTileSchedulerILi256ELi32ELb0ELb0ELb1EEEEEEEEEvNT_6ParamsE)
        /*03d4*/ 	.word	0x00000000


	//----- nvinfo : EIATTR_REGCOUNT
	.align		4
.L_174:
        /*03d8*/ 	.byte	0x04, 0x2f
        /*03da*/ 	.short	(.L_176 - .L_175)
	.align		4
.L_175:
        /*03dc*/ 	.word	index@(_ZN7cutlass13device_kernelIN5flash11enable_sm90INS1_16FlashAttnFwdSm90INS1_25CollectiveMainloopFwdSm90ILi2EN4cute5tupleIJNS5_1CILi1EEES8_S8_EEENS6_IJNS7_ILi128EEENS7_ILi64EEENS7_ILi256EEEEEELi256ENS_6half_tEfNS_4arch4Sm90ELb0ELb1ELb0ELb1ELb0ELb1ELb0ELb1ELb1ELb0ELb0ELb0EEENS1_21CollectiveEpilogueFwdINS6_IJSA_SC_SB_EEES9_SE_SG_Li256ELb1ELb0ELb0ELb0EEENS1_36VarlenDynamicPersistentTileSchedulerILi128ELi64ELi256ELi32ELb0ELb0ELb1ELb1ELb0ELb1EEEEEEEEEvNT_6ParamsE)
        /*03e0*/ 	.word	0x00000004


	//----- nvinfo : EIATTR_FRAME_SIZE
	.align		4
.L_176:
        /*03e4*/ 	.byte	0x04, 0x11
        /*03e6*/ 	.short	(.L_178 - .L_177)
	.align		4
.L_177:
        /*03e8*/ 	.word	index@(_ZN7cutlass13device_kernelIN5flash11enable_sm90INS1_16FlashAttnFwdSm90INS1_25CollectiveMainloopFwdSm90ILi2EN4cute5tupleIJNS5_1CILi1EEES8_S8_EEENS6_IJNS7_ILi128EEENS7_ILi64EEENS7_ILi256EEEEEELi256ENS_6half_tEfNS_4arch4Sm90ELb0ELb1ELb0ELb1ELb0ELb1ELb0ELb1ELb1ELb0ELb0ELb0EEENS1_21CollectiveEpilogueFwdINS6_IJSA_SC_SB_EEES9_SE_SG_Li256ELb1ELb0ELb0ELb0EEENS1_36VarlenDynamicPersistentTileSchedulerILi128ELi64ELi256ELi32ELb0ELb0ELb1ELb1ELb0ELb1EEEEEEEEEvNT_6ParamsE)
        /*03ec*/ 	.word	0x00000000


	//----- nvinfo : EIATTR_REGCOUNT
	.align		4
.L_178:
        /*03f0*/ 	.byte	0x04, 0x2f
        /*03f2*/ 	.short	(.L_180 - .L_179)
	.align		4
.L_179:
        /*03f4*/ 	.word	index@(_ZN7cutlass13device_kernelIN5flash11enable_sm90INS1_16FlashAttnFwdSm90INS1_25CollectiveMainloopFwdSm90ILi2EN4cute5tupleIJNS5_1CILi1EEES8_S8_EEENS6_IJNS7_ILi128EEENS7_ILi64EEENS7_ILi256EEEEEELi256ENS_6half_tEfNS_4arch4Sm90ELb0ELb1ELb0ELb1ELb0ELb0ELb0ELb1ELb1ELb0ELb0ELb0EEENS1_21CollectiveEpilogueFwdINS6_IJSA_SC_SB_EEES9_SE_SG_Li256ELb1ELb0ELb0ELb0EEENS1_36VarlenDynamicPersistentTileSchedulerILi128ELi64ELi256ELi32ELb0ELb0ELb1ELb1ELb0ELb1EEEEEEEEEvNT_6ParamsE)
        /*03f8*/ 	.word	0x00000004


	//----- nvinfo : EIATTR_FRAME_SIZE
	.align		4
.L_180:
        /*03fc*/ 	.byte	0x04, 0x11
        /*03fe*/ 	.short	(.L_182 - .L_181)
	.align		4
.L_181:
        /*0400*/ 	.word	index@(_ZN7cutlass13device_kernelIN5flash11enable_sm90INS1_16FlashAttnFwdSm90INS1_25CollectiveMainloopFwdSm90ILi2EN4cute5tupleIJNS5_1CILi1EEES8_S8_EEENS6_IJNS7_ILi128EEENS7_ILi64EEENS7_ILi256EEEEEELi256ENS_6half_tEfNS_4arch4Sm90ELb0ELb1ELb0ELb1ELb0ELb0ELb0ELb1ELb1ELb0ELb0ELb0EEENS1_21CollectiveEpilogueFwdINS6_IJSA_SC_SB_EEES9_SE_SG_Li256ELb1ELb0ELb0ELb0EEENS1_36VarlenDynamicPersistentTileSchedulerILi128ELi64ELi256ELi32ELb0ELb0ELb1ELb1ELb0ELb1EEEEEEEEEvNT_6ParamsE)
        /*0404*/ 	.word	0x00000000


	//----- nvinfo : EIATTR_REGCOUNT
	.align		4
.L_182:
        /*0408*/ 	.byte	0x04, 0x2f
        /*040a*/ 	.short	(.L_184 - .L_183)
	.align		4
.L_183:
        /*040c*/ 	.word	index@(_ZN7cutlass13device_kernelIN5flash11enable_sm90INS1_16FlashAttnFwdSm90INS1_25CollectiveMainloopFwdSm90ILi2EN4cute5tupleIJNS5_1CILi1EEES8_S8_EEENS6_IJNS7_ILi128EEENS7_ILi64EEENS7_ILi256EEEEEELi256ENS_6half_tEfNS_4arch4Sm90ELb0ELb1ELb0ELb0ELb0ELb0ELb0ELb1ELb1ELb0ELb0ELb0EEENS1_21CollectiveEpilogueFwdINS6_IJSA_SC_SB_EEES9_SE_SG_Li256ELb0ELb0ELb0ELb0EEENS1_30DynamicPersistentTileSchedulerILi256ELi32ELb0ELb0ELb1EEEEEEEEEvNT_6ParamsE)
        /*0410*/ 	.word	0x00000004


	//----- nvinfo : EIATTR_FRAME_SIZE
	.align		4
.L_184:
        /*0414*/ 	.byte	0x04, 0x11
        /*0416*/ 	.short	(.L_186 - .L_185)
	.align		4
.L_185:
        /*0418*/ 	.word	index@(_ZN7cutlass13device_kernelIN5flash11enable_sm90INS1_16FlashAttnFwdSm90INS1_25CollectiveMainloopFwdSm90ILi2EN4cute5tupleIJNS5_1CILi1EEES8_S8_EEENS6_IJNS7_ILi128EEENS7_ILi64EEENS7_ILi256EEEEEELi256ENS_6half_tEfNS_4arch4Sm90ELb0ELb1ELb0ELb0ELb0ELb0ELb0ELb1ELb1ELb0ELb0ELb0EEENS1_21CollectiveEpilogueFwdINS6_IJSA_SC_SB_EEES9_SE_SG_Li256ELb0ELb0ELb0ELb0EEENS1_30DynamicPersistentTileSchedulerILi256ELi32ELb0ELb0ELb1EEEEEEEEEvNT_6ParamsE)
        /*041c*/ 	.word	0x00000000


	//----- nvinfo : EIATTR_REGCOUNT
	.align		4
.L_186:
        /*0420*/ 	.byte	0x04, 0x2f
        /*0422*/ 	.short	(.L_188 - .L_187)
	.align		4
.L_187:
        /*0424*/ 	.word	index@(_ZN7cutlass13device_kernelIN5flash11enable_sm90INS1_16FlashAttnFwdSm90INS1_25CollectiveMainloopFwdSm90ILi2EN4cute5tupleIJNS5_1CILi1EEES8_S8_EEENS6_IJNS7_ILi128EEENS7_ILi80EEENS7_ILi256EEEEEELi256ENS_6half_tEfNS_4arch4Sm90ELb0ELb0ELb0ELb1ELb0ELb1ELb0ELb1ELb1ELb0ELb0ELb0EEENS1_21CollectiveEpilogueFwdINS6_IJSA_SC_SB_EEES9_SE_SG_Li256ELb1ELb0ELb0ELb0EEENS1_36VarlenDynamicPersistentTileSchedulerILi128ELi80ELi256ELi32ELb0ELb0ELb1ELb0ELb1ELb1EEEEEEEEEvNT_6ParamsE)
        /*0428*/ 	.word	0x00000004


	//----- nvinfo : EIATTR_FRAME_SIZE
	.align		4
.L_188:
        /*042c*/ 	.byte	0x04, 0x11
        /*042e*/ 	.short	(.L_190 - .L_189)
	.align		4
.L_189:
        /*0430*/ 	.word	index@(_ZN7cutlass13device_kernelIN5flash11enable_sm90INS1_16FlashAttnFwdSm90INS1_25CollectiveMainloopFwdSm90ILi2EN4cute5tupleIJNS5_1CILi1EEES8_S8_EEENS6_IJNS7_ILi128EEENS7_ILi80EEENS7_ILi256EEEEEELi256ENS_6half_tEfNS_4arch4Sm90ELb0ELb0ELb0ELb1ELb0ELb1ELb0ELb1ELb1ELb0ELb0ELb0EEENS1_21CollectiveEpilogueFwdINS6_IJSA_SC_SB_EEES9_SE_SG_Li256ELb1ELb0ELb0ELb0EEENS1_36VarlenDynamicPersistentTileSchedulerILi128ELi80ELi256ELi32ELb0ELb0ELb1ELb0ELb1ELb1EEEEEEEEEvNT_6ParamsE)
        /*0434*/ 	.word	0x00000000


	//----- nvinfo : EIATTR_REGCOUNT
	.align		4
.L_190:
        /*0438*/ 	.byte	0x04, 0x2f
        /*043a*/ 	.short	(.L_192 - .L_191)
	.align		4
.L_191:
        /*043c*/ 	.word	index@(_ZN7cutlass13device_kernelIN5flash11enable_sm90INS1_16FlashAttnFwdSm90INS1_25CollectiveMainloopFwdSm90ILi2EN4cute5tupleIJNS5_1CILi1EEES8_S8_EEENS6_IJNS7_ILi128EEENS7_ILi80EEENS7_ILi256EEEEEELi256ENS_6half_tEfNS_4arch4Sm90ELb0ELb0ELb0ELb1ELb0ELb0ELb0ELb1ELb1ELb0ELb0ELb0EEENS1_21CollectiveEpilogueFwdINS6_IJSA_SC_SB_EEES9_SE_SG_Li256ELb1ELb0ELb0ELb0EEENS1_36VarlenDynamicPersistentTileSchedulerILi128ELi80ELi256ELi32ELb0ELb0ELb1ELb0ELb1ELb1EEEEEEEEEvNT_6ParamsE)
        /*0440*/ 	.word	0x00000004


	//----- nvinfo : EIATTR_FRAME_SIZE
	.align		4
.L_192:
        /*0444*/ 	.byte	0x04, 0x11
        /*0446*/ 	.short	(.L_194 - .L_193)
	.align		4
.L_193:
        /*0448*/ 	.word	index@(_ZN7cutlass13device_kernelIN5flash11enable_sm90INS1_16FlashAttnFwdSm90INS1_25CollectiveMainloopFwdSm90ILi2EN4cute5tupleIJNS5_1CILi1EEES8_S8_EEENS6_IJNS7_ILi128EEENS7_ILi80EEENS7_ILi256EEEEEELi256ENS_6half_tEfNS_4arch4Sm90ELb0ELb0ELb0ELb1ELb0ELb0ELb0ELb1ELb1ELb0ELb0ELb0EEENS1_21CollectiveEpilogueFwdINS6_IJSA_SC_SB_EEES9_SE_SG_Li256ELb1ELb0ELb0ELb0EEENS1_36VarlenDynamicPersistentTileSchedulerILi128ELi80ELi256ELi32ELb0ELb0ELb1ELb0ELb1ELb1EEEEEEEEEvNT_6ParamsE)
        /*044c*/ 	.word	0x00000000


	//----- nvinfo : EIATTR_REGCOUNT
	.align		4
.L_194:
        /*0450*/ 	.byte	0x04, 0x2f
        /*0452*/ 	.short	(.L_196 - .L_195)
	.align		4
.L_195:
        /*0454*/ 	.word	index@(_ZN7cutlass13device_kernelIN5flash11enable_sm90INS1_16FlashAttnFwdSm90INS1_25CollectiveMainloopFwdSm90ILi2EN4cute5tupleIJNS5_1CILi2EEENS7_ILi1EEES9_EEENS6_IJNS7_ILi128EEENS7_ILi80EEENS7_ILi256EEEEEELi256ENS_6half_tEfNS_4arch4Sm90ELb0ELb0ELb0ELb0ELb0ELb0ELb0ELb1ELb1ELb0ELb0ELb0EEENS1_21CollectiveEpilogueFwdINS6_IJSB_SD_SC_EEESA_SF_SH_Li256ELb0ELb0ELb0ELb0EEENS1_29StaticPersistentTileSchedulerILb0EEEEEEEEEvNT_6ParamsE)
        /*0458*/ 	.word	0x00000004


	//----- nvinfo : EIATTR_FRAME_SIZE
	.align		4
.L_196:
        /*045c*/ 	.byte	0x04, 0x11
        /*045e*/ 	.short	(.L_198 - .L_197)
	.align		4
.L_197:
        /*0460*/ 	.word	index@(_ZN7cutlass13device_kernelIN5flash11enable_sm90INS1_16FlashAttnFwdSm90INS1_25CollectiveMainloopFwdSm90ILi2EN4cute5tupleIJNS5_1CILi2EEENS7_ILi1EEES9_EEENS6_IJNS7_ILi128EEENS7_ILi80EEENS7_ILi256EEEEEELi256ENS_6half_tEfNS_4arch4Sm90ELb0ELb0ELb0ELb0ELb0ELb0ELb0ELb1ELb1ELb0ELb0ELb0EEENS1_21CollectiveEpilogueFwdINS6_IJSB_SD_SC_EEESA_SF_SH_Li256ELb0ELb0ELb0ELb0EEENS1_29StaticPersistentTileSchedulerILb0EEEEEEEEEvNT_6ParamsE)
        /*0464*/ 	.word	0x00000000


	//----- nvinfo : EIATTR_REGCOUNT
	.align		4
.L_198:
        /*0468*/ 	.byte	0x04, 0x2f
        /*046a*/ 	.short	(.L_200 - .L_199)
	.align		4
.L_199:
        /*046c*/ 	.word	index@(_ZN7cutlass13device_kernelIN5flash11enable_sm90INS1_16FlashAttnFwdSm90INS1_25CollectiveMainloopFwdSm90ILi2EN4cute5tupleIJNS5_1CILi1EEES8_S8_EEENS6_IJNS7_ILi128EEENS7_ILi80EEENS7_ILi256EEEEEELi256ENS_6half_tEfNS_4arch4Sm90ELb0ELb0ELb0ELb0ELb0ELb0ELb0ELb1ELb1ELb0ELb0ELb0EEENS1_21CollectiveEpilogueFwdINS6_IJSA_SC_SB_EEES9_SE_SG_Li256ELb0ELb0ELb0ELb0EEENS1_29StaticPersistentTileSchedulerILb0EEEEEEEEEvNT_6ParamsE)
        /*0470*/ 	.word	0x00000004


	//----- nvinfo : EIATTR_FRAME_SIZE
	.align		4
.L_200:
        /*0474*/ 	.byte	0x04, 0x11
        /*0476*/ 	.short	(.L_202 - .L_201)
	.align		4
.L_201:
        /*0478*/ 	.word	index@(_ZN7cutlass13device_kernelIN5flash11enable_sm90INS1_16FlashAttnFwdSm90INS1_25CollectiveMainloopFwdSm90ILi2EN4cute5tupleIJNS5_1CILi1EEES8_S8_EEENS6_IJNS7_ILi128EEENS7_ILi80EEENS7_ILi256EEEEEELi256ENS_6half_tEfNS_4arch4Sm90ELb0ELb0ELb0ELb0ELb0ELb0ELb0ELb1ELb1ELb0ELb0ELb0EEENS1_21CollectiveEpilogueFwdINS6_IJSA_SC_SB_EEES9_SE_SG_Li256ELb0ELb0ELb0ELb0EEENS1_29StaticPersistentTileSchedulerILb0EEEEEEEEEvNT_6ParamsE)
        /*047c*/ 	.word	0x00000000


	//----- nvinfo : EIATTR_MIN_STACK_SIZE
	.align		4
.L_202:
        /*0480*/ 	.byte	0x04, 0x12
        /*0482*/ 	.short	(.L_204 - .L_203)
	.align		4
.L_203:
        /*0484*/ 	.word	index@(_ZN7cutlass13device_kernelIN5flash11enable_sm90INS1_16FlashAttnFwdSm90INS1_25CollectiveMainloopFwdSm90ILi2EN4cute5tupleIJNS5_1CILi1EEES8_S8_EEENS6_IJNS7_ILi128EEENS7_ILi80EEENS7_ILi256EEEEEELi256ENS_6half_tEfNS_4arch4Sm90ELb0ELb0ELb0ELb0ELb0ELb0ELb0ELb1ELb1ELb0ELb0ELb0EEENS1_21CollectiveEpilogueFwdINS6_IJSA_SC_SB_EEES9_SE_SG_Li256ELb0ELb0ELb0ELb0EEENS1_29StaticPersistentTileSchedulerILb0EEEEEEEEEvNT_6ParamsE)
        /*0488*/ 	.word	0x00000000


	//----- nvinfo : EIATTR_MIN_STACK_SIZE
	.align		4
.L_204:
        /*048c*/ 	.byte	0x04, 0x12
        /*048e*/ 	.short	(.L_206 - .L_205)
	.align		4
.L_205:
        /*0490*/ 	.word	index@(_ZN7cutlass13device_kernelIN5flash11enable_sm90INS1_16FlashAttnFwdSm90INS1_25CollectiveMainloopFwdSm90ILi2EN4cute5tupleIJNS5_1CILi2EEENS7_ILi1EEES9_EEENS6_IJNS7_ILi128EEENS7_ILi80EEENS7_ILi256EEEEEELi256ENS_6half_tEfNS_4arch4Sm90ELb0ELb0ELb0ELb0ELb0ELb0ELb0ELb1ELb1ELb0ELb0ELb0EEENS1_21CollectiveEpilogueFwdINS6_IJSB_SD_SC_EEESA_SF_SH_Li256ELb0ELb0ELb0ELb0EEENS1_29StaticPersistentTileSchedulerILb0EEEEEEEEEvNT_6ParamsE)
        /*0494*/ 	.word	0x00000000


	//----- nvinfo : EIATTR_MIN_STACK_SIZE
	.align		4
.L_206:
        /*0498*/ 	.byte	0x04, 0x12
        /*049a*/ 	.short	(.L_208 - .L_207)
	.align		4
.L_207:
        /*049c*/ 	.word	index@(_ZN7cutlass13device_kernelIN5flash11enable_sm90INS1_16FlashAttnFwdSm90INS1_25CollectiveMainloopFwdSm90ILi2EN4cute5tupleIJNS5_1CILi1EEES8_S8_EEENS6_IJNS7_ILi128EEENS7_ILi80EEENS7_ILi256EEEEEELi256ENS_6half_tEfNS_4arch4Sm90ELb0ELb0ELb0ELb1ELb0ELb0ELb0ELb1ELb1ELb0ELb0ELb0EEENS1_21CollectiveEpilogueFwdINS6_IJSA_SC_SB_EEES9_SE_SG_Li256ELb1ELb0ELb0ELb0EEENS1_36VarlenDynamicPersistentTileSchedulerILi128ELi80ELi256ELi32ELb0ELb0ELb1ELb0ELb1ELb1EEEEEEEEEvNT_6ParamsE)
        /*04a0*/ 	.word	0x00000000


	//----- nvinfo : EIATTR_MIN_STACK_SIZE
	.align		4
.L_208:
        /*04a4*/ 	.byte	0x04, 0x12
        /*04a6*/ 	.short	(.L_210 - .L_209)
	.align		4
.L_209:
        /*04a8*/ 	.word	index@(_ZN7cutlass13device_kernelIN5flash11enable_sm90INS1_16FlashAttnFwdSm90INS1_25CollectiveMainloopFwdSm90ILi2EN4cute5tupleIJNS5_1CILi1EEES8_S8_EEENS6_IJNS7_ILi128EEENS7_ILi80EEENS7_ILi256EEEEEELi256ENS_6half_tEfNS_4arch4Sm90ELb0ELb0ELb0ELb1ELb0ELb1ELb0ELb1ELb1ELb0ELb0ELb0EEENS1_21CollectiveEpilogueFwdINS6_IJSA_SC_SB_EEES9_SE_SG_Li256ELb1ELb0ELb0ELb0EEENS1_36VarlenDynamicPersistentTileSchedulerILi128ELi80ELi256ELi32ELb0ELb0ELb1ELb0ELb1ELb1EEEEEEEEEvNT_6ParamsE)
        /*04ac*/ 	.word	0x00000000


	//----- nvinfo : EIATTR_MIN_STACK_SIZE
	.align		4
.L_210:
        /*04b0*/ 	.byte	0x04, 0x12
        /*04b2*/ 	.short	(.L_212 - .L_211)
	.align		4
.L_211:
        /*04b4*/ 	.word	index@(_ZN7cutlass13device_kernelIN5flash11enable_sm90INS1_16FlashAttnFwdSm90INS1_25CollectiveMainloopFwdSm90ILi2EN4cute5tupleIJNS5_1CILi1EEES8_S8_EEENS6_IJNS7_ILi128EEENS7_ILi64EEENS7_ILi256EEEEEELi256ENS_6half_tEfNS_4arch4Sm90ELb0ELb1ELb0ELb0ELb0ELb0ELb0ELb1ELb1ELb0ELb0ELb0EEENS1_21CollectiveEpilogueFwdINS6_IJSA_SC_SB_EEES9_SE_SG_Li256ELb0ELb0ELb0ELb0EEENS1_30DynamicPersistentTileSchedulerILi256ELi32ELb0ELb0ELb1EEEEEEEEEvNT_6ParamsE)
        /*04b8*/ 	.word	0x00000000


	//----- nvinfo : EIATTR_MIN_STACK_SIZE
	.align		4
.L_212:
        /*04bc*/ 	.byte	0x04, 0x12
        /*04be*/ 	.short	(.L_214 - .L_213)
	.align		4
.L_213:
        /*04c0*/ 	.word	index@(_ZN7cutlass13device_kernelIN5flash11enable_sm90INS1_16FlashAttnFwdSm90INS1_25CollectiveMainloopFwdSm90ILi2EN4cute5tupleIJNS5_1CILi1EEES8_S8_EEENS6_IJNS7_ILi128EEENS7_ILi64EEENS7_ILi256EEEEEELi256ENS_6half_tEfNS_4arch4Sm90ELb0ELb1ELb0ELb1ELb0ELb0ELb0ELb1ELb1ELb0ELb0ELb0EEENS1_21CollectiveEpilogueFwdINS6_IJSA_SC_SB_EEES9_SE_SG_Li256ELb1ELb0ELb0ELb0EEENS1_36VarlenDynamicPersistentTileSchedulerILi128ELi64ELi256ELi32ELb0ELb0ELb1ELb1ELb0ELb1EEEEEEEEEvNT_6ParamsE)
        /*04c4*/ 	.word	0x00000000


	//----- nvinfo : EIATTR_MIN_STACK_SIZE
	.align		4
.L_214:
        /*04c8*/ 	.byte	0x04, 0x12
        /*04ca*/ 	.short	(.L_216 - .L_215)
	.align		4
.L_215:
        /*04cc*/ 	.word	index@(_ZN7cutlass13device_kernelIN5flash11enable_sm90INS1_16FlashAttnFwdSm90INS1_25CollectiveMainloopFwdSm90ILi2EN4cute5tupleIJNS5_1CILi1EEES8_S8_EEENS6_IJNS7_ILi128EEENS7_ILi64EEENS7_ILi256EEEEEELi256ENS_6half_tEfNS_4arch4Sm90ELb0ELb1ELb0ELb1ELb0ELb1ELb0ELb1ELb1ELb0ELb0ELb0EEENS1_21CollectiveEpilogueFwdINS6_IJSA_SC_SB_EEES9_SE_SG_Li256ELb1ELb0ELb0ELb0EEENS1_36VarlenDynamicPersistentTileSchedulerILi128ELi64ELi256ELi32ELb0ELb0ELb1ELb1ELb0ELb1EEEEEEEEEvNT_6ParamsE)
        /*04d0*/ 	.word	0x00000000


	//----- nvinfo : EIATTR_MIN_STACK_SIZE
	.align		4
.L_216:
        /*04d4*/ 	.byte	0x04, 0x12
        /*04d6*/ 	.short	(.L_218 - .L_217)
	.align		4
.L_217:
        /*04d8*/ 	.word	index@(_ZN7cutlass13device_kernelIN5flash11enable_sm90INS1_16FlashAttnFwdSm90INS1_25CollectiveMainloopFwdSm90ILi2EN4cute5tupleIJNS5_1CILi1EEES8_S8_EEENS6_IJNS7_ILi128EEENS7_ILi80EEENS7_ILi256EEEEEELi256ENS_6half_tEfNS_4arch4Sm90ELb1ELb0ELb0ELb0ELb0ELb0ELb0ELb1ELb1ELb0ELb0ELb0EEENS1_21CollectiveEpilogueFwdINS6_IJSA_SC_SB_EEES9_SE_SG_Li256ELb0ELb0ELb0ELb0EEENS1_30DynamicPersistentTileSchedulerILi256ELi32ELb0ELb0ELb1EEEEEEEEEvNT_6ParamsE)
        /*04dc*/ 	.word	0x00000000


	//----- nvinfo : EIATTR_MIN_STACK_SIZE
	.align		4
.L_218:
        /*04e0*/ 	.byte	0x04, 0x12
        /*04e2*/ 	.short	(.L_220 - .L_219)
	.align		4
.L_219:
        /*04e4*/ 	.word	index@(_ZN7cutlass13device_kernelIN5flash11enable_sm90INS1_16FlashAttnFwdSm90INS1_25CollectiveMainloopFwdSm90ILi2EN4cute5tupleIJNS5_1CILi1EEES8_S8_EEENS6_IJNS7_ILi128EEENS7_ILi80EEENS7_ILi256EEEEEELi256ENS_6half_tEfNS_4arch4Sm90ELb1ELb0ELb0ELb1ELb0ELb0ELb0ELb1ELb1ELb0ELb0ELb0EEENS1_21CollectiveEpilogueFwdINS6_IJSA_SC_SB_EEES9_SE_SG_Li256ELb1ELb0ELb0ELb0EEENS1_36VarlenDynamicPersistentTileSchedulerILi128ELi80ELi256ELi32ELb0ELb0ELb1ELb1ELb1ELb1EEEEEEEEEvNT_6ParamsE)
        /*04e8*/ 	.word	0x00000000


	//----- nvinfo : EIATTR_MIN_STACK_SIZE
	.align		4
.L_220:
        /*04ec*/ 	.byte	0x04, 0x12
        /*04ee*/ 	.short	(.L_222 - .L_221)
	.align		4
.L_221:
        /*04f0*/ 	.word	index@(_ZN7cutlass13device_kernelIN5flash11enable_sm90INS1_16FlashAttnFwdSm90INS1_25CollectiveMainloopFwdSm90ILi2EN4cute5tupleIJNS5_1CILi1EEES8_S8_EEENS6_IJNS7_ILi128EEENS7_ILi80EEENS7_ILi256EEEEEELi256ENS_6half_tEfNS_4arch4Sm90ELb1ELb0ELb0ELb1ELb0ELb1ELb0ELb1ELb1ELb0ELb0ELb0EEENS1_21CollectiveEpilogueFwdINS6_IJSA_SC_SB_EEES9_SE_SG_Li256ELb1ELb0ELb0ELb0EEENS1_36VarlenDynamicPersistentTileSchedulerILi128ELi80ELi256ELi32ELb0ELb0ELb1ELb1ELb1ELb1EEEEEEEEEvNT_6ParamsE)
        /*04f4*/ 	.word	0x00000000


	//----- nvinfo : EIATTR_MIN_STACK_SIZE
	.align		4
.L_222:
        /*04f8*/ 	.byte	0x04, 0x12
        /*04fa*/ 	.short	(.L_224 - .L_223)
	.align		4
.L_223:
        /*04fc*/ 	.word	index@(_ZN7cutlass13device_kernelIN5flash11enable_sm90INS1_16FlashAttnFwdSm90INS1_25CollectiveMainloopFwdSm90ILi2EN4cute5tupleIJNS5_1CILi1EEES8_S8_EEENS6_IJNS7_ILi128EEENS7_ILi112EEENS7_ILi192EEEEEELi192ENS_6half_tEfNS_4arch4Sm90ELb0ELb0ELb0ELb0ELb0ELb0ELb0ELb1ELb1ELb0ELb0ELb0EEENS1_21CollectiveEpilogueFwdINS6_IJSA_SC_SB_EEES9_SE_SG_Li256ELb0ELb0ELb0ELb0EEENS1_29StaticPersistentTileSchedulerILb0EEEEEEEEEvNT_6ParamsE)
        /*0500*/ 	.word	0x00000000


	//----- nvinfo : EIATTR_MIN_STACK_SIZE
	.align		4
.L_224:
        /*0504*/ 	.byte	0x04, 0x12
        /*0506*/ 	.short	(.L_226 - .L_225)
	.align		4
.L_225:
        /*0508*/ 	.word	index@(_ZN7cutlass13device_kernelIN5flash11enable_sm90INS1_16FlashAttnFwdSm90INS1_25CollectiveMainloopFwdSm90ILi2EN4cute5tupleIJNS5_1CILi2EEENS7_ILi1EEES9_EEENS6_IJNS7_ILi128EEENS7_ILi112EEENS7_ILi192EEEEEELi192ENS_6half_tEfNS_4arch4Sm90ELb0ELb0ELb0ELb0ELb0ELb0ELb0ELb1ELb1ELb0ELb0ELb0EEENS1_21CollectiveEpilogueFwdINS6_IJSB_SD_SC_EEESA_SF_SH_Li256ELb0ELb0ELb0ELb0EEENS1_29StaticPersistentTileSchedulerILb0EEEEEEEEEvNT_6ParamsE)
        /*050c*/ 	.word	0x00000000


	//----- nvinfo : EIATTR_MIN_STACK_SIZE
	.align		4
.L_226:
        /*0510*/ 	.byte	0x04, 0x12
        /*0512*/ 	.short	(.L_228 - .L_227)
	.align		4
.L_227:
        /*0514*/ 	.word	index@(_ZN7cutlass13device_kernelIN5flash11enable_sm90INS1_16FlashAttnFwdSm90INS1_25CollectiveMainloopFwdSm90ILi2EN4cute5tupleIJNS5_1CILi1EEES8_S8_EEENS6_IJNS7_ILi128EEENS7_ILi112EEENS7_ILi192EEEEEELi192ENS_6half_tEfNS_4arch4Sm90ELb0ELb0ELb0ELb1ELb0ELb0ELb0ELb1ELb1ELb0ELb0ELb0EEENS1_21CollectiveEpilogueFwdINS6_IJSA_SC_SB_EEES9_SE_SG_Li256ELb1ELb0ELb0ELb0EEENS1_36VarlenDynamicPersistentTileSchedulerILi128ELi112ELi256ELi32ELb0ELb0ELb1ELb0ELb1ELb1EEEEEEEEEvNT_6ParamsE)
        /*0518*/ 	.word	0x00000000


	//----- nvinfo : EIATTR_MIN_STACK_SIZE
	.align		4
.L_228:
        /*051c*/ 	.byte	0x04, 0x12
        /*051e*/ 	.short	(.L_230 - .L_229)
	.align		4
.L_229:
        /*0520*/ 	.word	index@(_ZN7cutlass13device_kernelIN5flash11enable_sm90INS1_16FlashAttnFwdSm90INS1_25CollectiveMainloopFwdSm90ILi2EN4cute5tupleIJNS5_1CILi1EEES8_S8_EEENS6_IJNS7_ILi128EEENS7_ILi112EEENS7_ILi192EEEEEELi192ENS_6half_tEfNS_4arch4Sm90ELb0ELb0ELb0ELb1ELb0ELb1ELb0ELb1ELb1ELb0ELb0ELb0EEENS1_21CollectiveEpilogueFwdINS6_IJSA_SC_SB_EEES9_SE_SG_Li256ELb1ELb0ELb0ELb0EEENS1_36VarlenDynamicPersistentTileSchedulerILi128ELi112ELi256ELi32ELb0ELb0ELb1ELb0ELb1ELb1EEEEEEEEEvNT_6ParamsE)
        /*0524*/ 	.word	0x00000000


	//----- nvinfo : EIATTR_MIN_STACK_SIZE
	.align		4
.L_230:
        /*0528*/ 	.byte	0x04, 0x12
        /*052a*/ 	.short	(.L_232 - .L_231)
	.align		4
.L_231:
        /*052c*/ 	.word	index@(_ZN7cutlass13device_kernelIN5flash11enable_sm90INS1_16FlashAttnFwdSm90INS1_25CollectiveMainloopFwdSm90ILi2EN4cute5tupleIJNS5_1CILi1EEES8_S8_EEENS6_IJNS7_ILi128EEENS7_ILi96EEENS7_ILi192EEEEEELi192ENS_6half_tEfNS_4arch4Sm90ELb0ELb1ELb0ELb0ELb0ELb0ELb0ELb1ELb1ELb0ELb0ELb0EEENS1_21CollectiveEpilogueFwdINS6_IJSA_SC_SB_EEES9_SE_SG_Li256ELb0ELb0ELb0ELb0EEENS1_30DynamicPersistentTileSchedulerILi256ELi32ELb0ELb0ELb1EEEEEEEEEvNT_6ParamsE)
        /*0530*/ 	.word	0x00000000


	//----- nvinfo : EIATTR_MIN_STACK_SIZE
	.align		4
.L_232:
        /*0534*/ 	.byte	0x04, 0x12
        /*0536*/ 	.short	(.L_234 - .L_233)
	.align		4
.L_233:
        /*0538*/ 	.word	index@(_ZN7cutlass13device_kernelIN5flash11enable_sm90INS1_16FlashAttnFwdSm90INS1_25CollectiveMainloopFwdSm90ILi2EN4cute5tupleIJNS5_1CILi1EEES8_S8_EEENS6_IJNS7_ILi128EEENS7_ILi96EEENS7_ILi192EEEEEELi192ENS_6half_tEfNS_4arch4Sm90ELb0ELb1ELb0ELb1ELb0ELb0ELb0ELb1ELb1ELb0ELb0ELb0EEENS1_21CollectiveEpilogueFwdINS6_IJSA_SC_SB_EEES9_SE_SG_Li256ELb1ELb0ELb0ELb0EEENS1_36VarlenDynamicPersistentTileSchedulerILi128ELi96ELi256ELi32ELb0ELb0ELb1ELb1ELb0ELb1EEEEEEEEEvNT_6ParamsE)
        /*053c*/ 	.word	0x00000000


	//----- nvinfo : EIATTR_MIN_STACK_SIZE
	.align		4
.L_234:
        /*0540*/ 	.byte	0x04, 0x12
        /*0542*/ 	.short	(.L_236 - .L_235)
	.align		4
.L_235:
        /*0544*/ 	.word	index@(_ZN7cutlass13device_kernelIN5flash11enable_sm90INS1_16FlashAttnFwdSm90INS1_25CollectiveMainloopFwdSm90ILi2EN4cute5tupleIJNS5_1CILi1EEES8_S8_EEENS6_IJNS7_ILi128EEENS7_ILi96EEENS7_ILi192EEEEEELi192ENS_6half_tEfNS_4arch4Sm90ELb0ELb1ELb0ELb1ELb0ELb1ELb0ELb1ELb1ELb0ELb0ELb0EEENS1_21CollectiveEpilogueFwdINS6_IJSA_SC_SB_EEES9_SE_SG_Li256ELb1ELb0ELb0ELb0EEENS1_36VarlenDynamicPersistentTileSchedulerILi128ELi96ELi256ELi32ELb0ELb0ELb1ELb1ELb0ELb1EEEEEEEEEvNT_6ParamsE)
        /*0548*/ 	.word	0x00000000


	//----- nvinfo : EIATTR_MIN_STACK_SIZE
	.align		4
.L_236:
        /*054c*/ 	.byte	0x04, 0x12
        /*054e*/ 	.short	(.L_238 - .L_237)
	.align		4
.L_237:
        /*0550*/ 	.word	index@(_ZN7cutlass13device_kernelIN5flash11enable_sm90INS1_16FlashAttnFwdSm90INS1_25CollectiveMainloopFwdSm90ILi2EN4cute5tupleIJNS5_1CILi1EEES8_S8_EEENS6_IJNS7_ILi128EEENS7_ILi112EEENS7_ILi192EEEEEELi192ENS_6half_tEfNS_4arch4Sm90ELb1ELb0ELb0ELb0ELb0ELb0ELb0ELb1ELb1ELb0ELb0ELb0EEENS1_21CollectiveEpilogueFwdINS6_IJSA_SC_SB_EEES9_SE_SG_Li256ELb0ELb0ELb0ELb0EEENS1_30DynamicPersistentTileSchedulerILi256ELi32ELb0ELb0ELb1EEEEEEEEEvNT_6ParamsE)
        /*0554*/ 	.word	0x00000000


	//----- nvinfo : EIATTR_MIN_STACK_SIZE
	.align		4
.L_238:
        /*0558*/ 	.byte	0x04, 0x12
        /*055a*/ 	.short	(.L_240 - .L_239)
	.align		4
.L_239:
        /*055c*/ 	.word	index@(_ZN7cutlass13device_kernelIN5flash11enable_sm90INS1_16FlashAttnFwdSm90INS1_25CollectiveMainloopFwdSm90ILi2EN4cute5tupleIJNS5_1CILi1EEES8_S8_EEENS6_IJNS7_ILi128EEENS7_ILi112EEENS7_ILi192EEEEEELi192ENS_6half_tEfNS_4arch4Sm90ELb1ELb0ELb0ELb1ELb0ELb0ELb0ELb1ELb1ELb0ELb0ELb0EEENS1_21CollectiveEpilogueFwdINS6_IJSA_SC_SB_EEES9_SE_SG_Li256ELb1ELb0ELb0ELb0EEENS1_36VarlenDynamicPersistentTileSchedulerILi128ELi112ELi256ELi32ELb0ELb0ELb1ELb1ELb1ELb1EEEEEEEEEvNT_6ParamsE)
        /*0560*/ 	.word	0x00000000


	//----- nvinfo : EIATTR_MIN_STACK_SIZE
	.align		4
.L_240:
        /*0564*/ 	.byte	0x04, 0x12
        /*0566*/ 	.short	(.L_242 - .L_241)
	.align		4
.L_241:
        /*0568*/ 	.word	index@(_ZN7cutlass13device_kernelIN5flash11enable_sm90INS1_16FlashAttnFwdSm90INS1_25CollectiveMainloopFwdSm90ILi2EN4cute5tupleIJNS5_1CILi1EEES8_S8_EEENS6_IJNS7_ILi128EEENS7_ILi112EEENS7_ILi192EEEEEELi192ENS_6half_tEfNS_4arch4Sm90ELb1ELb0ELb0ELb1ELb0ELb1ELb0ELb1ELb1ELb0ELb0ELb0EEENS1_21CollectiveEpilogueFwdINS6_IJSA_SC_SB_EEES9_SE_SG_Li256ELb1ELb0ELb0ELb0EEENS1_36VarlenDynamicPersistentTileSchedulerILi128ELi112ELi256ELi32ELb0ELb0ELb1ELb1ELb1ELb1EEEEEEEEEvNT_6ParamsE)
        /*056c*/ 	.word	0x00000000


	//----- nvinfo : EIATTR_MIN_STACK_SIZE
	.align		4
.L_242:
        /*0570*/ 	.byte	0x04, 0x12
        /*0572*/ 	.short	(.L_244 - .L_243)
	.align		4
.L_243:
        /*0574*/ 	.word	index@(_ZN7cutlass13device_kernelIN5flash11enable_sm90INS1_16FlashAttnFwdSm90INS1_25CollectiveMainloopFwdSm90ILi2EN4cute5tupleIJNS5_1CILi1EEES8_S8_EEENS6_IJNS7_ILi128EEENS7_ILi176EEESA_EEELi128ENS_6half_tEfNS_4arch4Sm90ELb0ELb0ELb0ELb0ELb0ELb0ELb0ELb1ELb1ELb0ELb0ELb0EEENS1_21CollectiveEpilogueFwdINS6_IJSA_SA_SB_EEES9_SD_SF_Li256ELb0ELb0ELb0ELb0EEENS1_29StaticPersistentTileSchedulerILb0EEEEEEEEEvNT_6ParamsE)
        /*0578*/ 	.word	0x00000000


	//----- nvinfo : EIATTR_MIN_STACK_SIZE
	.align		4
.L_244:
        /*057c*/ 	.byte	0x04, 0x12
        /*057e*/ 	.short	(.L_246 - .L_245)
	.align		4
.L_245:
        /*0580*/ 	.word	index@(_ZN7cutlass13device_kernelIN5flash11enable_sm90INS1_16FlashAttnFwdSm90INS1_25CollectiveMainloopFwdSm90ILi2EN4cute5tupleIJNS5_1CILi2EEENS7_ILi1EEES9_EEENS6_IJNS7_ILi128EEENS7_ILi176EEESB_EEELi128ENS_6half_tEfNS_4arch4Sm90ELb0ELb0ELb0ELb0ELb0ELb0ELb0ELb1ELb1ELb0ELb0ELb0EEENS1_21CollectiveEpilogueFwdINS6_IJSB_SB_SC_EEESA_SE_SG_Li256ELb0ELb0ELb0ELb0EEENS1_29StaticPersistentTileSchedulerILb0EEEEEEEEEvNT_6ParamsE)
        /*0584*/ 	.word	0x00000000


	//----- nvinfo : EIATTR_MIN_STACK_SIZE
	.align		4
.L_246:
        /*0588*/ 	.byte	0x04, 0x12
        /*058a*/ 	.short	(.L_248 - .L_247)
	.align		4
.L_247:
        /*058c*/ 	.word	index@(_ZN7cutlass13device_kernelIN5flash11enable_sm90INS1_16FlashAttnFwdSm90INS1_25CollectiveMainloopFwdSm90ILi2EN4cute5tupleIJNS5_1CILi1EEES8_S8_EEENS6_IJNS7_ILi128EEENS7_ILi176EEESA_EEELi128ENS_6half_tEfNS_4arch4Sm90ELb0ELb0ELb0ELb1ELb0ELb0ELb0ELb1ELb1ELb0ELb0ELb0EEENS1_21CollectiveEpilogueFwdINS6_IJSA_SA_SB_EEES9_SD_SF_Li256ELb1ELb0ELb0ELb0EEENS1_36VarlenDynamicPersistentTileSchedulerILi128ELi176ELi256ELi32ELb0ELb0ELb1ELb0ELb1ELb1EEEEEEEEEvNT_6ParamsE)
        /*0590*/ 	.word	0x00000000


	//----- nvinfo : EIATTR_MIN_STACK_SIZE
	.align		4
.L_248:
        /*0594*/ 	.byte	0x04, 0x12
        /*0596*/ 	.short	(.L_250 - .L_249)
	.align		4
.L_249:
        /*0598*/ 	.word	index@(_ZN7cutlass13device_kernelIN5flash11enable_sm90INS1_16FlashAttnFwdSm90INS1_25CollectiveMainloopFwdSm90ILi2EN4cute5tupleIJNS5_1CILi1EEES8_S8_EEENS6_IJNS7_ILi128EEENS7_ILi176EEESA_EEELi128ENS_6half_tEfNS_4arch4Sm90ELb0ELb0ELb0ELb1ELb0ELb1ELb0ELb1ELb1ELb0ELb0ELb0EEENS1_21CollectiveEpilogueFwdINS6_IJSA_SA_SB_EEES9_SD_SF_Li256ELb1ELb0ELb0ELb0EEENS1_36VarlenDynamicPersistentTileSchedulerILi128ELi176ELi256ELi32ELb0ELb0ELb1ELb0ELb1ELb1EEEEEEEEEvNT_6ParamsE)
        /*059c*/ 	.word	0x00000000


	//----- nvinfo : EIATTR_MIN_STACK_SIZE
	.align		4
.L_250:
        /*05a0*/ 	.byte	0x04, 0x12
        /*05a2*/ 	.short	(.L_252 - .L_251)
	.align		4
.L_251:
        /*05a4*/ 	.word	index@(_ZN7cutlass13device_kernelIN5flash11enable_sm90INS1_16FlashAttnFwdSm90INS1_25CollectiveMainloopFwdSm90ILi2EN4cute5tupleIJNS5_1CILi1EEES8_S8_EEENS6_IJNS7_ILi128EEESA_SA_EEELi128ENS_6half_tEfNS_4arch4Sm90ELb0ELb1ELb0ELb0ELb0ELb0ELb0ELb1ELb1ELb0ELb0ELb0EEENS1_21CollectiveEpilogueFwdISB_S9_SC_SE_Li256ELb0ELb0ELb0ELb0EEENS1_30DynamicPersistentTileSchedulerILi256ELi32ELb0ELb0ELb1EEEEEEEEEvNT_6ParamsE)
        /*05a8*/ 	.word	0x00000000


	//----- nvinfo : EIATTR_MIN_STACK_SIZE
	.align		4
.L_252:
        /*05ac*/ 	.byte	0x04, 0x12
        /*05ae*/ 	.short	(.L_254 - .L_253)
	.align		4
.L_253:
        /*05b0*/ 	.word	index@(_ZN7cutlass13device_kernelIN5flash11enable_sm90INS1_16FlashAttnFwdSm90INS1_25CollectiveMainloopFwdSm90ILi2EN4cute5tupleIJNS5_1CILi1EEES8_S8_EEENS6_IJNS7_ILi128EEESA_SA_EEELi128ENS_6half_tEfNS_4arch4Sm90ELb0ELb1ELb0ELb1ELb0ELb0ELb0ELb1ELb1ELb0ELb0ELb0EEENS1_21CollectiveEpilogueFwdISB_S9_SC_SE_Li256ELb1ELb0ELb0ELb0EEENS1_36VarlenDynamicPersistentTileSchedulerILi128ELi128ELi256ELi32ELb0ELb0ELb1ELb1ELb0ELb1EEEEEEEEEvNT_6ParamsE)
        /*05b4*/ 	.word	0x00000000


	//----- nvinfo : EIATTR_MIN_STACK_SIZE
	.align		4
.L_254:
        /*05b8*/ 	.byte	0x04, 0x12
        /*05ba*/ 	.short	(.L_256 - .L_255)
	.align		4
.L_255:
        /*05bc*/ 	.word	index@(_ZN7cutlass13device_kernelIN5flash11enable_sm90INS1_16FlashAttnFwdSm90INS1_25CollectiveMainloopFwdSm90ILi2EN4cute5tupleIJNS5_1CILi1EEES8_S8_EEENS6_IJNS7_ILi128EEESA_SA_EEELi128ENS_6half_tEfNS_4arch4Sm90ELb0ELb1ELb0ELb1ELb0ELb1ELb0ELb1ELb1ELb0ELb0ELb0EEENS1_21CollectiveEpilogueFwdISB_S9_SC_SE_Li256ELb1ELb0ELb0ELb0EEENS1_36VarlenDynamicPersistentTileSchedulerILi128ELi128ELi256ELi32ELb0ELb0ELb1ELb1ELb0ELb1EEEEEEEEEvNT_6ParamsE)
        /*05c0*/ 	.word	0x00000000


	//----- nvinfo : EIATTR_MIN_STACK_SIZE
	.align		4
.L_256:
        /*05c4*/ 	.byte	0x04, 0x12
        /*05c6*/ 	.short	(.L_258 - .L_257)
	.align		4
.L_257:
        /*05c8*/ 	.word	index@(_ZN7cutlass13device_kernelIN5flash11enable_sm90INS1_16FlashAttnFwdSm90INS1_25CollectiveMainloopFwdSm90ILi2EN4cute5tupleIJNS5_1CILi1EEES8_S8_EEENS6_IJNS7_ILi128EEESA_SA_EEELi128ENS_6half_tEfNS_4arch4Sm90ELb1ELb0ELb0ELb0ELb0ELb0ELb0ELb1ELb1ELb0ELb0ELb0EEENS1_21CollectiveEpilogueFwdISB_S9_SC_SE_Li256ELb0ELb0ELb0ELb0EEENS1_30DynamicPersistentTileSchedulerILi256ELi32ELb0ELb0ELb1EEEEEEEEEvNT_6ParamsE)
        /*05cc*/ 	.word	0x00000000


	//----- nvinfo : EIATTR_MIN_STACK_SIZE
	.align		4
.L_258:
        /*05d0*/ 	.byte	0x04, 0x12
        /*05d2*/ 	.short	(.L_260 - .L_259)
	.align		4
.L_259:
        /*05d4*/ 	.word	index@(_ZN7cutlass13device_kernelIN5flash11enable_sm90INS1_16FlashAttnFwdSm90INS1_25CollectiveMainloopFwdSm90ILi2EN4cute5tupleIJNS5_1CILi1EEES8_S8_EEENS6_IJNS7_ILi128EEESA_SA_EEELi128ENS_6half_tEfNS_4arch4Sm90ELb1ELb0ELb0ELb1ELb0ELb0ELb0ELb1ELb1ELb0ELb0ELb0EEENS1_21CollectiveEpilogueFwdISB_S9_SC_SE_Li256ELb1ELb0ELb0ELb0EEENS1_36VarlenDynamicPersistentTileSchedulerILi128ELi128ELi256ELi32ELb0ELb0ELb1ELb1ELb1ELb1EEEEEEEEEvNT_6ParamsE)
        /*05d8*/ 	.word	0x00000000


	//----- nvinfo : EIATTR_MIN_STACK_SIZE
	.align		4
.L_260:
        /*05dc*/ 	.byte	0x04, 0x12
        /*05de*/ 	.short	(.L_262 - .L_261)
	.align		4
.L_261:
        /*05e0*/ 	.word	index@(_ZN7cutlass13device_kernelIN5flash11enable_sm90INS1_16FlashAttnFwdSm90INS1_25CollectiveMainloopFwdSm90ILi2EN4cute5tupleIJNS5_1CILi1EEES8_S8_EEENS6_IJNS7_ILi128EEESA_SA_EEELi128ENS_6half_tEfNS_4arch4Sm90ELb1ELb0ELb0ELb1ELb0ELb1ELb0ELb1ELb1ELb0ELb0ELb0EEENS1_21CollectiveEpilogueFwdISB_S9_SC_SE_Li256ELb1ELb0ELb0ELb0EEENS1_36VarlenDynamicPersistentTileSchedulerILi128ELi128ELi256ELi32ELb0ELb0ELb1ELb1ELb1ELb1EEEEEEEEEvNT_6ParamsE)
        /*05e4*/ 	.word	0x00000000


	//----- nvinfo : EIATTR_MIN_STACK_SIZE
	.align		4
.L_262:
        /*05e8*/ 	.byte	0x04, 0x12
        /*05ea*/ 	.short	(.L_264 - .L_263)
	.align		4
.L_263:
        /*05ec*/ 	.word	index@(_ZN7cutlass13device_kernelIN5flash11enable_sm90INS1_16FlashAttnFwdSm90INS1_25CollectiveMainloopFwdSm90ILi2EN4cute5tupleIJNS5_1CILi1EEES8_S8_EEENS6_IJNS7_ILi192EEENS7_ILi144EEENS7_ILi96EEEEEELi96ENS_6half_tEfNS_4arch4Sm90ELb0ELb0ELb0ELb0ELb0ELb0ELb0ELb0ELb1ELb0ELb0ELb0EEENS1_21CollectiveEpilogueFwdINS6_IJSA_SC_SB_EEES9_SE_SG_Li384ELb0ELb0ELb0ELb0EEENS1_29StaticPersistentTileSchedulerILb0EEEEEEEEEvNT_6ParamsE)
        /*05f0*/ 	.word	0x00000000


	//----- nvinfo : EIATTR_MIN_STACK_SIZE
	.align		4
.L_264:
        /*05f4*/ 	.byte	0x04, 0x12
        /*05f6*/ 	.short	(.L_266 - .L_265)
	.align		4
.L_265:
        /*05f8*/ 	.word	index@(_ZN7cutlass13device_kernelIN5flash11enable_sm90INS1_16FlashAttnFwdSm90INS1_25CollectiveMainloopFwdSm90ILi2EN4cute5tupleIJNS5_1CILi1EEES8_S8_EEENS6_IJNS7_ILi192EEENS7_ILi144EEENS7_ILi96EEEEEELi96ENS_6half_tEfNS_4arch4Sm90ELb0ELb0ELb0ELb1ELb0ELb0ELb0ELb0ELb1ELb0ELb0ELb0EEENS1_21CollectiveEpilogueFwdINS6_IJSA_SC_SB_EEES9_SE_SG_Li384ELb1ELb0ELb0ELb0EEENS1_36VarlenDynamicPersistentTileSchedulerILi192ELi144ELi384ELi32ELb0ELb0ELb1ELb0ELb1ELb1EEEEEEEEEvNT_6ParamsE)
        /*05fc*/ 	.word	0x00000000


	//----- nvinfo : EIATTR_MIN_STACK_SIZE
	.align		4
.L_266:
        /*0600*/ 	.byte	0x04, 0x12
        /*0602*/ 	.short	(.L_268 - .L_267)
	.align		4
.L_267:
        /*0604*/ 	.word	index@(_ZN7cutlass13device_kernelIN5flash11enable_sm90INS1_16FlashAttnFwdSm90INS1_25CollectiveMainloopFwdSm90ILi2EN4cute5tupleIJNS5_1CILi1EEES8_S8_EEENS6_IJNS7_ILi192EEENS7_ILi144EEENS7_ILi96EEEEEELi96ENS_6half_tEfNS_4arch4Sm90ELb0ELb0ELb0ELb1ELb0ELb1ELb0ELb0ELb1ELb0ELb0ELb0EEENS1_21CollectiveEpilogueFwdINS6_IJSA_SC_SB_EEES9_SE_SG_Li384ELb1ELb0ELb0ELb0EEENS1_36VarlenDynamicPersistentTileSchedulerILi192ELi144ELi384ELi32ELb0ELb0ELb1ELb0ELb1ELb1EEEEEEEEEvNT_6ParamsE)
        /*0608*/ 	.word	0x00000000


	//----- nvinfo : EIATTR_MIN_STACK_SIZE
	.align		4
.L_268:
        /*060c*/ 	.byte	0x04, 0x12
        /*060e*/ 	.short	(.L_270 - .L_269)
	.align		4
.L_269:
        /*0610*/ 	.word	index@(_ZN7cutlass13device_kernelIN5flash11enable_sm90INS1_16FlashAttnFwdSm90INS1_25CollectiveMainloopFwdSm90ILi2EN4cute5tupleIJNS5_1CILi1EEES8_S8_EEENS6_IJNS7_ILi192EEENS7_ILi128EEENS7_ILi96EEEEEELi96ENS_6half_tEfNS_4arch4Sm90ELb0ELb1ELb0ELb0ELb0ELb0ELb0ELb0ELb1ELb0ELb0ELb0EEENS1_21CollectiveEpilogueFwdINS6_IJSA_SC_SB_EEES9_SE_SG_Li384ELb0ELb0ELb0ELb0EEENS1_30DynamicPersistentTileSchedulerILi384ELi32ELb0ELb0ELb1EEEEEEEEEvNT_6ParamsE)
        /*0614*/ 	.word	0x00000000


	//----- nvinfo : EIATTR_MIN_STACK_SIZE
	.align		4
.L_270:
        /*0618*/ 	.byte	0x04, 0x12
        /*061a*/ 	.short	(.L_272 - .L_271)
	.align		4
.L_271:
        /*061c*/ 	.word	index@(_ZN7cutlass13device_kernelIN5flash11enable_sm90INS1_16FlashAttnFwdSm90INS1_25CollectiveMainloopFwdSm90ILi2EN4cute5tupleIJNS5_1CILi1EEES8_S8_EEENS6_IJNS7_ILi192EEENS7_ILi128EEENS7_ILi96EEEEEELi96ENS_6half_tEfNS_4arch4Sm90ELb0ELb1ELb0ELb1ELb0ELb0ELb0ELb0ELb1ELb0ELb0ELb0EEENS1_21CollectiveEpilogueFwdINS6_IJSA_SC_SB_EEES9_SE_SG_Li384ELb1ELb0ELb0ELb0EEENS1_36VarlenDynamicPersistentTileSchedulerILi192ELi128ELi384ELi32ELb0ELb0ELb1ELb1ELb0ELb1EEEEEEEEEvNT_6ParamsE)
        /*0620*/ 	.word	0x00000000


	//----- nvinfo : EIATTR_MIN_STACK_SIZE
	.align		4
.L_272:
        /*0624*/ 	.byte	0x04, 0x12
        /*0626*/ 	.short	(.L_274 - .L_273)
	.align		4
.L_273:
        /*0628*/ 	.word	index@(_ZN7cutlass13device_kernelIN5flash11enable_sm90INS1_16FlashAttnFwdSm90INS1_25CollectiveMainloopFwdSm90ILi2EN4cute5tupleIJNS5_1CILi1EEES8_S8_EEENS6_IJNS7_ILi192EEENS7_ILi128EEENS7_ILi96EEEEEELi96ENS_6half_tEfNS_4arch4Sm90ELb0ELb1ELb0ELb1ELb0ELb1ELb0ELb0ELb1ELb0ELb0ELb0EEENS1_21CollectiveEpilogueFwdINS6_IJSA_SC_SB_EEES9_SE_SG_Li384ELb1ELb0ELb0ELb0EEENS1_36VarlenDynamicPersistentTileSchedulerILi192ELi128ELi384ELi32ELb0ELb0ELb1ELb1ELb0ELb1EEEEEEEEEvNT_6ParamsE)
        /*062c*/ 	.word	0x00000000


	//----- nvinfo : EIATTR_MIN_STACK_SIZE
	.align		4
.L_274:
        /*0630*/ 	.byte	0x04, 0x12
        /*0632*/ 	.short	(.L_276 - .L_275)
	.align		4
.L_275:
        /*0634*/ 	.word	index@(_ZN7cutlass13device_kernelIN5flash11enable_sm90INS1_16FlashAttnFwdSm90INS1_25CollectiveMainloopFwdSm90ILi2EN4cute5tupleIJNS5_1CILi1EEES8_S8_EEENS6_IJNS7_ILi192EEENS7_ILi144EEENS7_ILi96EEEEEELi96ENS_6half_tEfNS_4arch4Sm90ELb1ELb0ELb0ELb0ELb0ELb0ELb0ELb0ELb1ELb0ELb0ELb0EEENS1_21CollectiveEpilogueFwdINS6_IJSA_SC_SB_EEES9_SE_SG_Li384ELb0ELb0ELb0ELb0EEENS1_30DynamicPersistentTileSchedulerILi384ELi32ELb0ELb0ELb1EEEEEEEEEvNT_6ParamsE)
        /*0638*/ 	.word	0x00000000


	//----- nvinfo : EIATTR_MIN_STACK_SIZE
	.align		4
.L_276:
        /*063c*/ 	.byte	0x04, 0x12
        /*063e*/ 	.short	(.L_278 - .L_277)
	.align		4
.L_277:
        /*0640*/ 	.word	index@(_ZN7cutlass13device_kernelIN5flash11enable_sm90INS1_16FlashAttnFwdSm90INS1_25CollectiveMainloopFwdSm90ILi2EN4cute5tupleIJNS5_1CILi1EEES8_S8_EEENS6_IJNS7_ILi192EEENS7_ILi144EEENS7_ILi96EEEEEELi96ENS_6half_tEfNS_4arch4Sm90ELb1ELb0ELb0ELb1ELb0ELb0ELb0ELb0ELb1ELb0ELb0ELb0EEENS1_21CollectiveEpilogueFwdINS6_IJSA_SC_SB_EEES9_SE_SG_Li384ELb1ELb0ELb0ELb0EEENS1_36VarlenDynamicPersistentTileSchedulerILi192ELi144ELi384ELi32ELb0ELb0ELb1ELb1ELb1ELb1EEEEEEEEEvNT_6ParamsE)
        /*0644*/ 	.word	0x00000000


	//----- nvinfo : EIATTR_MIN_STACK_SIZE
	.align		4
.L_278:
        /*0648*/ 	.byte	0x04, 0x12
        /*064a*/ 	.short	(.L_280 - .L_279)
	.align		4
.L_279:
        /*064c*/ 	.word	index@(_ZN7cutlass13device_kernelIN5flash11enable_sm90INS1_16FlashAttnFwdSm90INS1_25CollectiveMainloopFwdSm90ILi2EN4cute5tupleIJNS5_1CILi1EEES8_S8_EEENS6_IJNS7_ILi192EEENS7_ILi144EEENS7_ILi96EEEEEELi96ENS_6half_tEfNS_4arch4Sm90ELb1ELb0ELb0ELb1ELb0ELb1ELb0ELb0ELb1ELb0ELb0ELb0EEENS1_21CollectiveEpilogueFwdINS6_IJSA_SC_SB_EEES9_SE_SG_Li384ELb1ELb0ELb0ELb0EEENS1_36VarlenDynamicPersistentTileSchedulerILi192ELi144ELi384ELi32ELb0ELb0ELb1ELb1ELb1ELb1EEEEEEEEEvNT_6ParamsE)
        /*0650*/ 	.word	0x00000000


	//----- nvinfo : EIATTR_MIN_STACK_SIZE
	.align		4
.L_280:
        /*0654*/ 	.byte	0x04, 0x12
        /*0656*/ 	.short	(.L_282 - .L_281)
	.align		4
.L_281:
        /*0658*/ 	.word	index@(_ZN7cutlass13device_kernelIN5flash11enable_sm90INS1_16FlashAttnFwdSm90INS1_25CollectiveMainloopFwdSm90ILi2EN4cute5tupleIJNS5_1CILi1EEES8_S8_EEENS6_IJNS7_ILi192EEESA_NS7_ILi64EEEEEELi64ENS_6half_tEfNS_4arch4Sm90ELb0ELb0ELb0ELb0ELb0ELb0ELb0ELb0ELb1ELb0ELb0ELb0EEENS1_21CollectiveEpilogueFwdINS6_IJSA_SB_SA_EEES9_SD_SF_Li384ELb0ELb0ELb0ELb0EEENS1_29StaticPersistentTileSchedulerILb0EEEEEEEEEvNT_6ParamsE)
        /*065c*/ 	.word	0x00000000


	//----- nvinfo : EIATTR_MIN_STACK_SIZE
	.align		4
.L_282:
        /*0660*/ 	.byte	0x04, 0x12
        /*0662*/ 	.short	(.L_284 - .L_283)
	.align		4
.L_283:
        /*0664*/ 	.word	index@(_ZN7cutlass13device_kernelIN5flash11enable_sm90INS1_16FlashAttnFwdSm90INS1_25CollectiveMainloopFwdSm90ILi2EN4cute5tupleIJNS5_1CILi1EEES8_S8_EEENS6_IJNS7_ILi192EEESA_NS7_ILi64EEEEEELi64ENS_6half_tEfNS_4arch4Sm90ELb0ELb0ELb0ELb1ELb0ELb0ELb0ELb0ELb1ELb0ELb0ELb0EEENS1_21CollectiveEpilogueFwdINS6_IJSA_SB_SA_EEES9_SD_SF_Li384ELb1ELb0ELb0ELb0EEENS1_36VarlenDynamicPersistentTileSchedulerILi192ELi192ELi384ELi32ELb0ELb0ELb1ELb0ELb1ELb1EEEEEEEEEvNT_6ParamsE)
        /*0668*/ 	.word	0x00000000


	//----- nvinfo : EIATTR_MIN_STACK_SIZE
	.align		4
.L_284:
        /*066c*/ 	.byte	0x04, 0x12
        /*066e*/ 	.short	(.L_286 - .L_285)
	.align		4
.L_285:
        /*0670*/ 	.word	index@(_ZN7cutlass13device_kernelIN5flash11enable_sm90INS1_16FlashAttnFwdSm90INS1_25CollectiveMainloopFwdSm90ILi2EN4cute5tupleIJNS5_1CILi1EEES8_S8_EEENS6_IJNS7_ILi192EEESA_NS7_ILi64EEEEEELi64ENS_6half_tEfNS_4arch4Sm90ELb0ELb0ELb0ELb1ELb0ELb1ELb0ELb0ELb1ELb0ELb0ELb0EEENS1_21CollectiveEpilogueFwdINS6_IJSA_SB_SA_EEES9_SD_SF_Li384ELb1ELb0ELb0ELb0EEENS1_36VarlenDynamicPersistentTileSchedulerILi192ELi192ELi384ELi32ELb0ELb0ELb1ELb0ELb1ELb1EEEEEEEEEvNT_6ParamsE)
        /*0674*/ 	.word	0x00000000


	//----- nvinfo : EIATTR_MIN_STACK_SIZE
	.align		4
.L_286:
        /*0678*/ 	.byte	0x04, 0x12
        /*067a*/ 	.short	(.L_288 - .L_287)
	.align		4
.L_287:
        /*067c*/ 	.word	index@(_ZN7cutlass13device_kernelIN5flash11enable_sm90INS1_16FlashAttnFwdSm90INS1_25CollectiveMainloopFwdSm90ILi2EN4cute5tupleIJNS5_1CILi1EEES8_S8_EEENS6_IJNS7_ILi192EEENS7_ILi128EEENS7_ILi64EEEEEELi64ENS_6half_tEfNS_4arch4Sm90ELb0ELb1ELb0ELb0ELb0ELb0ELb0ELb1ELb1ELb0ELb0ELb0EEENS1_21CollectiveEpilogueFwdINS6_IJSA_SC_SB_EEES9_SE_SG_Li384ELb0ELb0ELb0ELb0EEENS1_30DynamicPersistentTileSchedulerILi384ELi32ELb0ELb0ELb1EEEEEEEEEvNT_6ParamsE)
        /*0680*/ 	.word	0x00000000


	//----- nvinfo : EIATTR_MIN_STACK_SIZE
	.align		4
.L_288:
        /*0684*/ 	.byte	0x04, 0x12
        /*0686*/ 	.short	(.L_290 - .L_289)
	.align		4
.L_289:
        /*0688*/ 	.word	index@(_ZN7cutlass13device_kernelIN5flash11enable_sm90INS1_16FlashAttnFwdSm90INS1_25CollectiveMainloopFwdSm90ILi2EN4cute5tupleIJNS5_1CILi1EEES8_S8_EEENS6_IJNS7_ILi192EEENS7_ILi128EEENS7_ILi64EEEEEELi64ENS_6half_tEfNS_4arch4Sm90ELb0ELb1ELb0ELb1ELb0ELb0ELb0ELb1ELb1ELb0ELb0ELb0EEENS1_21CollectiveEpilogueFwdINS6_IJSA_SC_SB_EEES9_SE_SG_Li384ELb1ELb0ELb0ELb0EEENS1_36VarlenDynamicPersistentTileSchedulerILi192ELi128ELi384ELi32ELb0ELb0ELb1ELb1ELb0ELb1EEEEEEEEEvNT_6ParamsE)
        /*068c*/ 	.word	0x00000000


	//----- nvinfo : EIATTR_MIN_STACK_SIZE
	.align		4
.L_290:
        /*0690*/ 	.byte	0x04, 0x12
        /*0692*/ 	.short	(.L_292 - .L_291)
	.align		4
.L_291:
        /*0694*/ 	.word	index@(_ZN7cutlass13device_kernelIN5flash11enable_sm90INS1_16FlashAttnFwdSm90INS1_25CollectiveMainloopFwdSm90ILi2EN4cute5tupleIJNS5_1CILi1EEES8_S8_EEENS6_IJNS7_ILi192EEENS7_ILi128EEENS7_ILi64EEEEEELi64ENS_6half_tEfNS_4arch4Sm90ELb0ELb1ELb0ELb1ELb0ELb1ELb0ELb1ELb1ELb0ELb0ELb0EEENS1_21CollectiveEpilogueFwdINS6_IJSA_SC_SB_EEES9_SE_SG_Li384ELb1ELb0ELb0ELb0EEENS1_36VarlenDynamicPersistentTileSchedulerILi192ELi128ELi384ELi32ELb0ELb0ELb1ELb1ELb0ELb1EEEEEEEEEvNT_6ParamsE)
        /*0698*/ 	.word	0x00000000


	//----- nvinfo : EIATTR_MIN_STACK_SIZE
	.align		4
.L_292:
        /*069c*/ 	.byte	0x04, 0x12
        /*069e*/ 	.short	(.L_294 - .L_293)
	.align		4
.L_293:
        /*06a0*/ 	.word	index@(_ZN7cutlass13device_kernelIN5flash11enable_sm90INS1_16FlashAttnFwdSm90INS1_25CollectiveMainloopFwdSm90ILi2EN4cute5tupleIJNS5_1CILi1EEES8_S8_EEENS6_IJNS7_ILi192EEENS7_ILi128EEENS7_ILi64EEEEEELi64ENS_6half_tEfNS_4arch4Sm90ELb1ELb0ELb0ELb0ELb0ELb0ELb0ELb1ELb1ELb0ELb0ELb0EEENS1_21CollectiveEpilogueFwdINS6_IJSA_SC_SB_EEES9_SE_SG_Li384ELb0ELb0ELb0ELb0EEENS1_30DynamicPersistentTileSchedulerILi384ELi32ELb0ELb0ELb1EEEEEEEEEvNT_6ParamsE)
        /*06a4*/ 	.word	0x00000000


	//----- nvinfo : EIATTR_MIN_STACK_SIZE
	.align		4
.L_294:
        /*06a8*/ 	.byte	0x04, 0x12
        /*06aa*/ 	.short	(.L_296 - .L_295)
	.align		4
.L_295:
        /*06ac*/ 	.word	index@(_ZN7cutlass13device_kernelIN5flash11enable_sm90INS1_16FlashAttnFwdSm90INS1_25CollectiveMainloopFwdSm90ILi2EN4cute5tupleIJNS5_1CILi1EEES8_S8_EEENS6_IJNS7_ILi192EEENS7_ILi128EEENS7_ILi64EEEEEELi64ENS_6half_tEfNS_4arch4Sm90ELb1ELb0ELb0ELb1ELb0ELb0ELb0ELb1ELb1ELb0ELb0ELb0EEENS1_21CollectiveEpilogueFwdINS6_IJSA_SC_SB_EEES9_SE_SG_Li384ELb1ELb0ELb0ELb0EEENS1_36VarlenDynamicPersistentTileSchedulerILi192ELi128ELi384ELi32ELb0ELb0ELb1ELb1ELb1ELb1EEEEEEEEEvNT_6ParamsE)
        /*06b0*/ 	.word	0x00000000


	//----- nvinfo : EIATTR_MIN_STACK_SIZE
	.align		4
.L_296:
        /*06b4*/ 	.byte	0x04, 0x12
        /*06b6*/ 	.short	(.L_298 - .L_297)
	.align		4
.L_297:
        /*06b8*/ 	.word	index@(_ZN7cutlass13device_kernelIN5flash11enable_sm90INS1_16FlashAttnFwdSm90INS1_25CollectiveMainloopFwdSm90ILi2EN4cute5tupleIJNS5_1CILi1EEES8_S8_EEENS6_IJNS7_ILi192EEENS7_ILi128EEENS7_ILi64EEEEEELi64ENS_6half_tEfNS_4arch4Sm90ELb1ELb0ELb0ELb1ELb0ELb1ELb0ELb1ELb1ELb0ELb0ELb0EEENS1_21CollectiveEpilogueFwdINS6_IJSA_SC_SB_EEES9_SE_SG_Li384ELb1ELb0ELb0ELb0EEENS1_36VarlenDynamicPersistentTileSchedulerILi192ELi128ELi384ELi32ELb0ELb0ELb1ELb1ELb1ELb1EEEEEEEEEvNT_6ParamsE)
        /*06bc*/ 	.word	0x00000000
.L_298:


//--------------------- .nv.compat                --------------------------
	.section	.nv.compat,"",@"SHT_CUDA_COMPAT_INFO"
	.align	4
        /*0000*/ 	.byte	0x02, 0x09, 0x01, 0x00, 0x02, 0x02, 0x01, 0x00, 0x02, 0x05, 0x05, 0x00, 0x03, 0x07, 0x01, 0x01
        /*0010*/ 	.byte	0x02, 0x03, 0x00, 0x00, 0x02, 0x06, 0x01, 0x00, 0x04, 0x0b, 0x08, 0x00, 0x09, 0x00, 0x00, 0x00
        /*0020*/ 	.byte	0x00, 0x00, 0x00, 0x00


//--------------------- .nv.info._ZN7cutlass13device_kernelIN5flash11enable_sm90INS1_16FlashAttnFwdSm90INS1_25CollectiveMainloopFwdSm90ILi2EN4cute5tupleIJNS5_1CILi1EEES8_S8_EEENS6_IJNS7_ILi128EEENS7_ILi80EEENS7_ILi256EEEEEELi256ENS_6half_tEfNS_4arch4Sm90ELb0ELb0ELb0ELb0ELb0ELb0ELb0ELb1ELb1ELb0ELb0ELb0EEENS1_21CollectiveEpilogueFwdINS6_IJSA_SC_SB_EEES9_SE_SG_Li256ELb0ELb0ELb0ELb0EEENS1_29StaticPersistentTileSchedulerILb0EEEEEEEEEvNT_6ParamsE --------------------------
	.section	.nv.info._ZN7cutlass13device_kernelIN5flash11enable_sm90INS1_16FlashAttnFwdSm90INS1_25CollectiveMainloopFwdSm90ILi2EN4cute5tupleIJNS5_1CILi1EEES8_S8_EEENS6_IJNS7_ILi128EEENS7_ILi80EEENS7_ILi256EEEEEELi256ENS_6half_tEfNS_4arch4Sm90ELb0ELb0ELb0ELb0ELb0ELb0ELb0ELb1ELb1ELb0ELb0ELb0EEENS1_21CollectiveEpilogueFwdINS6_IJSA_SC_SB_EEES9_SE_SG_Li256ELb0ELb0ELb0ELb0EEENS1_29StaticPersistentTileSchedulerILb0EEEEEEEEEvNT_6ParamsE,"",@"SHT_CUDA_INFO"
	.sectionflags	@""
	.align	4


	//----- nvinfo : EIATTR_CUDA_API_VERSION
	.align		4
        /*0000*/ 	.byte	0x04, 0x37
        /*0002*/ 	.short	(.L_300 - .L_299)
.L_299:
        /*0004*/ 	.word	0x00000082


	//----- nvinfo : EIATTR_KPARAM_INFO
	.align		4
.L_300:
        /*0008*/ 	.byte	0x04, 0x17
        /*000a*/ 	.short	(.L_302 - .L_301)
.L_301:
        /*000c*/ 	.word	0x00000000
        /*0010*/ 	.short	0x0000
        /*0012*/ 	.short	0x0000
        /*0014*/ 	.byte	0x00, 0xf0, 0x01, 0x2e


	//----- nvinfo : EIATTR_SPARSE_MMA_MASK
	.align		4
.L_302:
        /*0018*/ 	.byte	0x03, 0x50
        /*001a*/ 	.short	0x0000


	//----- nvinfo : EIATTR_MAXREG_COUNT
	.align		4
        /*001c*/ 	.byte	0x03, 0x1b
        /*001e*/ 	.short	0x00a8


	//----- nvinfo : EIATTR_MERCURY_ISA_VERSION
	.align		4
        /*0020*/ 	.byte	0x03, 0x5f
        /*0022*/ 	.short	0x0101


	//----- nvinfo : EIATTR_VRC_CTA_INIT_COUNT
	.align		4
        /*0024*/ 	.byte	0x02, 0x4a
	.zero		1
	.zero		1


	//----- nvinfo : EIATTR_EXIT_INSTR_OFFSETS
	.align		4
        /*0028*/ 	.byte	0x04, 0x1c
        /*002a*/ 	.short	(.L_304 - .L_303)


	//   ....[0]....
.L_303:
        /*002c*/ 	.word	0x00000010


	//----- nvinfo : EIATTR_MAX_THREADS
	.align		4
.L_304:
        /*0030*/ 	.byte	0x04, 0x05
        /*0032*/ 	.short	(.L_306 - .L_305)
.L_305:
        /*0034*/ 	.word	0x00000180
        /*0038*/ 	.word	0x00000001
        /*003c*/ 	.word	0x00000001


	//----- nvinfo : EIATTR_CBANK_PARAM_SIZE
	.align		4
.L_306:
        /*0040*/ 	.byte	0x03, 0x19
        /*0042*/ 	.short	0x0b80


	//----- nvinfo : EIATTR_PARAM_CBANK
	.align		4
        /*0044*/ 	.byte	0x04, 0x0a
        /*0046*/ 	.short	(.L_308 - .L_307)
	.align		4
.L_307:
        /*0048*/ 	.word	index@(.nv.constant0._ZN7cutlass13device_kernelIN5flash11enable_sm90INS1_16FlashAttnFwdSm90INS1_25CollectiveMainloopFwdSm90ILi2EN4cute5tupleIJNS5_1CILi1EEES8_S8_EEENS6_IJNS7_ILi128EEENS7_ILi80EEENS7_ILi256EEEEEELi256ENS_6half_tEfNS_4arch4Sm90ELb0ELb0ELb0ELb0ELb0ELb0ELb0ELb1ELb1ELb0ELb0ELb0EEENS1_21CollectiveEpilogueFwdINS6_IJSA_SC_SB_EEES9_SE_SG_Li256ELb0ELb0ELb0ELb0EEENS1_29StaticPersistentTileSchedulerILb0EEEEEEEEEvNT_6ParamsE)
        /*004c*/ 	.short	0x0380
        /*004e*/ 	.short	0x0b80


	//----- nvinfo : EIATTR_SW_WAR
	.align		4
.L_308:
        /*0050*/ 	.byte	0x04, 0x36
        /*0052*/ 	.short	(.L_310 - .L_309)
.L_309:
        /*0054*/ 	.word	0x00000008
.L_310:


//--------------------- .nv.info._ZN7cutlass13device_kernelIN5flash11enable_sm90INS1_16FlashAttnFwdSm90INS1_25CollectiveMainloopFwdSm90ILi2EN4cute5tupleIJNS5_1CILi2EEENS7_ILi1EEES9_EEENS6_IJNS7_ILi128EEENS7_ILi80EEENS7_ILi256EEEEEELi256ENS_6half_tEfNS_4arch4Sm90ELb0ELb0ELb0ELb0ELb0ELb0ELb0ELb1ELb1ELb0ELb0ELb0EEENS1_21CollectiveEpilogueFwdINS6_IJSB_SD_SC_EEESA_SF_SH_Li256ELb0ELb0ELb0ELb0EEENS1_29StaticPersistentTileSchedulerILb0EEEEEEEEEvNT_6ParamsE --------------------------
	.section	.nv.info._ZN7cutlass13device_kernelIN5flash11enable_sm90INS1_16FlashAttnFwdSm90INS1_25CollectiveMainloopFwdSm90ILi2EN4cute5tupleIJNS5_1CILi2EEENS7_ILi1EEES9_EEENS6_IJNS7_ILi128EEENS7_ILi80EEENS7_ILi256EEEEEELi256ENS_6half_tEfNS_4arch4Sm90ELb0ELb0ELb0ELb0ELb0ELb0ELb0ELb1ELb1ELb0ELb0ELb0EEENS1_21CollectiveEpilogueFwdINS6_IJSB_SD_SC_EEESA_SF_SH_Li256ELb0ELb0ELb0ELb0EEENS1_29StaticPersistentTileSchedulerILb0EEEEEEEEEvNT_6ParamsE,"",@"SHT_CUDA_INFO"
	.sectionflags	@""
	.align	4


	//----- nvinfo : EIATTR_CUDA_API_VERSION
	.align		4
        /*0000*/ 	.byte	0x04, 0x37
        /*0002*/ 	.short	(.L_312 - .L_311)
.L_311:
        /*0004*/ 	.word	0x00000082


	//----- nvinfo : EIATTR_KPARAM_INFO
	.align		4
.L_312:
        /*0008*/ 	.byte	0x04, 0x17
        /*000a*/ 	.short	(.L_314 - .L_313)
.L_313:
        /*000c*/ 	.word	0x00000000
        /*0010*/ 	.short	0x0000
        /*0012*/ 	.short	0x0000
        /*0014*/ 	.byte	0x00, 0xf0, 0x01, 0x2e


	//----- nvinfo : EIATTR_SPARSE_MMA_MASK
	.align		4
.L_314:
        /*0018*/ 	.byte	0x03, 0x50
        /*001a*/ 	.short	0x0000


	//----- nvinfo : EIATTR_MAXREG_COUNT
	.align		4
        /*001c*/ 	.byte	0x03, 0x1b
        /*001e*/ 	.short	0x00a8


	//----- nvinfo : EIATTR_MERCURY_ISA_VERSION
	.align		4
        /*0020*/ 	.byte	0x03, 0x5f
        /*0022*/ 	.short	0x0101


	//----- nvinfo : EIATTR_VRC_CTA_INIT_COUNT
	.align		4
        /*0024*/ 	.byte	0x02, 0x4a
	.zero		1
	.zero		1


	//----- nvinfo : EIATTR_EXIT_INSTR_OFFSETS
	.align		4
        /*0028*/ 	.byte	0x04, 0x1c
        /*002a*/ 	.short	(.L_316 - .L_315)


	//   ....[0]....
.L_315:
        /*002c*/ 	.word	0x00000010


	//----- nvinfo : EIATTR_MAX_THREADS
	.align		4
.L_316:
        /*0030*/ 	.byte	0x04, 0x05
        /*0032*/ 	.short	(.L_318 - .L_317)
.L_317:
        /*0034*/ 	.word	0x00000180
        /*0038*/ 	.word	0x00000001
        /*003c*/ 	.word	0x00000001


	//----- nvinfo : EIATTR_CBANK_PARAM_SIZE
	.align		4
.L_318:
        /*0040*/ 	.byte	0x03, 0x19
        /*0042*/ 	.short	0x0b80


	//----- nvinfo : EIATTR_PARAM_CBANK
	.align		4
        /*0044*/ 	.byte	0x04, 0x0a
        /*0046*/ 	.short	(.L_320 - .L_319)
	.align		4
.L_319:
        /*0048*/ 	.word	index@(.nv.constant0._ZN7cutlass13device_kernelIN5flash11enable_sm90INS1_16FlashAttnFwdSm90INS1_25CollectiveMainloopFwdSm90ILi2EN4cute5tupleIJNS5_1CILi2EEENS7_ILi1EEES9_EEENS6_IJNS7_ILi128EEENS7_ILi80EEENS7_ILi256EEEEEELi256ENS_6half_tEfNS_4arch4Sm90ELb0ELb0ELb0ELb0ELb0ELb0ELb0ELb1ELb1ELb0ELb0ELb0EEENS1_21CollectiveEpilogueFwdINS6_IJSB_SD_SC_EEESA_SF_SH_Li256ELb0ELb0ELb0ELb0EEENS1_29StaticPersistentTileSchedulerILb0EEEEEEEEEvNT_6ParamsE)
        /*004c*/ 	.short	0x0380
        /*004e*/ 	.short	0x0b80


	//----- nvinfo : EIATTR_SW_WAR
	.align		4
.L_320:
        /*0050*/ 	.byte	0x04, 0x36
        /*0052*/ 	.short	(.L_322 - .L_321)
.L_321:
        /*0054*/ 	.word	0x00000008
.L_322:


//--------------------- .nv.info._ZN7cutlass13device_kernelIN5flash11enable_sm90INS1_16FlashAttnFwdSm90INS1_25CollectiveMainloopFwdSm90ILi2EN4cute5tupleIJNS5_1CILi1EEES8_S8_EEENS6_IJNS7_ILi128EEENS7_ILi80EEENS7_ILi256EEEEEELi256ENS_6half_tEfNS_4arch4Sm90ELb0ELb0ELb0ELb1ELb0ELb0ELb0ELb1ELb1ELb0ELb0ELb0EEENS1_21CollectiveEpilogueFwdINS6_IJSA_SC_SB_EEES9_SE_SG_Li256ELb1ELb0ELb0ELb0EEENS1_36VarlenDynamicPersistentTileSchedulerILi128ELi80ELi256ELi32ELb0ELb0ELb1ELb0ELb1ELb1EEEEEEEEEvNT_6ParamsE --------------------------
	.section	.nv.info._ZN7cutlass13device_kernelIN5flash11enable_sm90INS1_16FlashAttnFwdSm90INS1_25CollectiveMainloopFwdSm90ILi2EN4cute5tupleIJNS5_1CILi1EEES8_S8_EEENS6_IJNS7_ILi128EEENS7_ILi80EEENS7_ILi256EEEEEELi256ENS_6half_tEfNS_4arch4Sm90ELb0ELb0ELb0ELb1ELb0ELb0ELb0ELb1ELb1ELb0ELb0ELb0EEENS1_21CollectiveEpilogueFwdINS6_IJSA_SC_SB_EEES9_SE_SG_Li256ELb1ELb0ELb0ELb0EEENS1_36VarlenDynamicPersistentTileSchedulerILi128ELi80ELi256ELi32ELb0ELb0ELb1ELb0ELb1ELb1EEEEEEEEEvNT_6ParamsE,"",@"SHT_CUDA_INFO"
	.sectionflags	@""
	.align	4


	//----- nvinfo : EIATTR_CUDA_API_VERSION
	.align		4
        /*0000*/ 	.byte	0x04, 0x37
        /*0002*/ 	.short	(.L_324 - .L_323)
.L_323:
        /*0004*/ 	.word	0x00000082


	//----- nvinfo : EIATTR_KPARAM_INFO
	.align		4
.L_324:
        /*0008*/ 	.byte	0x04, 0x17
        /*000a*/ 	.short	(.L_326 - .L_325)
.L_325:
        /*000c*/ 	.word	0x00000000
        /*0010*/ 	.short	0x0000
        /*0012*/ 	.short	0x0000
        /*0014*/ 	.byte	0x00, 0xf0, 0x01, 0x28


	//----- nvinfo : EIATTR_SPARSE_MMA_MASK
	.align		4
.L_326:
        /*0018*/ 	.byte	0x03, 0x50
        /*001a*/ 	.short	0x0000


	//----- nvinfo : EIATTR_MAXREG_COUNT
	.align		4
        /*001c*/ 	.byte	0x03, 0x1b
        /*001e*/ 	.short	0x00a8


	//----- nvinfo : EIATTR_MERCURY_ISA_VERSION
	.align		4
        /*0020*/ 	.byte	0x03, 0x5f
        /*0022*/ 	.short	0x0101


	//----- nvinfo : EIATTR_VRC_CTA_INIT_COUNT
	.align		4
        /*0024*/ 	.byte	0x02, 0x4a
	.zero		1
	.zero		1


	//----- nvinfo : EIATTR_EXIT_INSTR_OFFSETS
	.align		4
        /*0028*/ 	.byte	0x04, 0x1c
        /*002a*/ 	.short	(.L_328 - .L_327)


	//   ....[0]....
.L_327:
        /*002c*/ 	.word	0x00000010


	//----- nvinfo : EIATTR_MAX_THREADS
	.align		4
.L_328:
        /*0030*/ 	.byte	0x04, 0x05
        /*0032*/ 	.short	(.L_330 - .L_329)
.L_329:
        /*0034*/ 	.word	0x00000180
        /*0038*/ 	.word	0x00000001
        /*003c*/ 	.word	0x00000001


	//----- nvinfo : EIATTR_CBANK_PARAM_SIZE
	.align		4
.L_330:
        /*0040*/ 	.byte	0x03, 0x19
        /*0042*/ 	.short	0x0a00


	//----- nvinfo : EIATTR_PARAM_CBANK
	.align		4
        /*0044*/ 	.byte	0x04, 0x0a
        /*0046*/ 	.short	(.L_332 - .L_331)
	.align		4
.L_331:
        /*0048*/ 	.word	index@(.nv.constant0._ZN7cutlass13device_kernelIN5flash11enable_sm90INS1_16FlashAttnFwdSm90INS1_25CollectiveMainloopFwdSm90ILi2EN4cute5tupleIJNS5_1CILi1EEES8_S8_EEENS6_IJNS7_ILi128EEENS7_ILi80EEENS7_ILi256EEEEEELi256ENS_6half_tEfNS_4arch4Sm90ELb0ELb0ELb0ELb1ELb0ELb0ELb0ELb1ELb1ELb0ELb0ELb0EEENS1_21CollectiveEpilogueFwdINS6_IJSA_SC_SB_EEES9_SE_SG_Li256ELb1ELb0ELb0ELb0EEENS1_36VarlenDynamicPersistentTileSchedulerILi128ELi80ELi256ELi32ELb0ELb0ELb1ELb0ELb1ELb1EEEEEEEEEvNT_6ParamsE)
        /*004c*/ 	.short	0x0380
        /*004e*/ 	.short	0x0a00


	//----- nvinfo : EIATTR_SW_WAR
	.align		4
.L_332:
        /*0050*/ 	.byte	0x04, 0x36
        /*0052*/ 	.short	(.L_334 - .L_333)
.L_333:
        /*0054*/ 	.word	0x00000008
.L_334:


//--------------------- .nv.info._ZN7cutlass13device_kernelIN5flash11enable_sm90INS1_16FlashAttnFwdSm90INS1_25CollectiveMainloopFwdSm90ILi2EN4cute5tupleIJNS5_1CILi1EEES8_S8_EEENS6_IJNS7_ILi128EEENS7_ILi80EEENS7_ILi256EEEEEELi256ENS_6half_tEfNS_4arch4Sm90ELb0ELb0ELb0ELb1ELb0ELb1ELb0ELb1ELb1ELb0ELb0ELb0EEENS1_21CollectiveEpilogueFwdINS6_IJSA_SC_SB_EEES9_SE_SG_Li256ELb1ELb0ELb0ELb0EEENS1_36VarlenDynamicPersistentTileSchedulerILi128ELi80ELi256ELi32ELb0ELb0ELb1ELb0ELb1ELb1EEEEEEEEEvNT_6ParamsE --------------------------
	.section	.nv.info._ZN7cutlass13device_kernelIN5flash11enable_sm90INS1_16FlashAttnFwdSm90INS1_25CollectiveMainloopFwdSm90ILi2EN4cute5tupleIJNS5_1CILi1EEES8_S8_EEENS6_IJNS7_ILi128EEENS7_ILi80EEENS7_ILi256EEEEEELi256ENS_6half_tEfNS_4arch4Sm90ELb0ELb0ELb0ELb1ELb0ELb1ELb0ELb1ELb1ELb0ELb0ELb0EEENS1_21CollectiveEpilogueFwdINS6_IJSA_SC_SB_EEES9_SE_SG_Li256ELb1ELb0ELb0ELb0EEENS1_36VarlenDynamicPersistentTileSchedulerILi128ELi80ELi256ELi32ELb0ELb0ELb1ELb0ELb1ELb1EEEEEEEEEvNT_6ParamsE,"",@"SHT_CUDA_INFO"
	.sectionflags	@""
	.align	4


	//----- nvinfo : EIATTR_CUDA_API_VERSION
	.align		4
        /*0000*/ 	.byte	0x04, 0x37
        /*0002*/ 	.short	(.L_336 - .L_335)
.L_335:
        /*0004*/ 	.word	0x00000082


	//----- nvinfo : EIATTR_KPARAM_INFO
	.align		4
.L_336:
        /*0008*/ 	.byte	0x04, 0x17
        /*000a*/ 	.short	(.L_338 - .L_337)
.L_337:
        /*000c*/ 	.word	0x00000000
        /*0010*/ 	.short	0x0000
        /*0012*/ 	.short	0x0000
        /*0014*/ 	.byte	0x00, 0xf0, 0x01, 0x28


	//----- nvinfo : EIATTR_SPARSE_MMA_MASK
	.align		4
.L_338:
        /*0018*/ 	.byte	0x03, 0x50
        /*001a*/ 	.short	0x0000


	//----- nvinfo : EIATTR_MAXREG_COUNT
	.align		4
        /*001c*/ 	.byte	0x03, 0x1b
        /*001e*/ 	.short	0x00a8


	//----- nvinfo : EIATTR_MERCURY_ISA_VERSION
	.align		4
        /*0020*/ 	.byte	0x03, 0x5f
        /*0022*/ 	.short	0x0101


	//----- nvinfo : EIATTR_VRC_CTA_INIT_COUNT
	.align		4
        /*0024*/ 	.byte	0x02, 0x4a
	.zero		1
	.zero		1


	//----- nvinfo : EIATTR_EXIT_INSTR_OFFSETS
	.align		4
        /*0028*/ 	.byte	0x04, 0x1c
        /*002a*/ 	.short	(.L_340 - .L_339)


	//   ....[0]....
.L_339:
        /*002c*/ 	.word	0x00000010


	//----- nvinfo : EIATTR_MAX_THREADS
	.align		4
.L_340:
        /*0030*/ 	.byte	0x04, 0x05
        /*0032*/ 	.short	(.L_342 - .L_341)
.L_341:
        /*0034*/ 	.word	0x00000180
        /*0038*/ 	.word	0x00000001
        /*003c*/ 	.word	0x00000001


	//----- nvinfo : EIATTR_CBANK_PARAM_SIZE
	.align		4
.L_342:
        /*0040*/ 	.byte	0x03, 0x19
        /*0042*/ 	.short	0x0a00


	//----- nvinfo : EIATTR_PARAM_CBANK
	.align		4
        /*0044*/ 	.byte	0x04, 0x0a
        /*0046*/ 	.short	(.L_344 - .L_343)
	.align		4
.L_343:
        /*0048*/ 	.word	index@(.nv.constant0._ZN7cutlass13device_kernelIN5flash11enable_sm90INS1_16FlashAttnFwdSm90INS1_25CollectiveMainloopFwdSm90ILi2EN4cute5tupleIJNS5_1CILi1EEES8_S8_EEENS6_IJNS7_ILi128EEENS7_ILi80EEENS7_ILi256EEEEEELi256ENS_6half_tEfNS_4arch4Sm90ELb0ELb0ELb0ELb1ELb0ELb1ELb0ELb1ELb1ELb0ELb0ELb0EEENS1_21CollectiveEpilogueFwdINS6_IJSA_SC_SB_EEES9_SE_SG_Li256ELb1ELb0ELb0ELb0EEENS1_36VarlenDynamicPersistentTileSchedulerILi128ELi80ELi256ELi32ELb0ELb0ELb1ELb0ELb1ELb1EEEEEEEEEvNT_6ParamsE)
        /*004c*/ 	.short	0x0380
        /*004e*/ 	.short	0x0a00


	//----- nvinfo : EIATTR_SW_WAR
	.align		4
.L_344:
        /*0050*/ 	.byte	0x04, 0x36
        /*0052*/ 	.short	(.L_346 - .L_345)
.L_345:
        /*0054*/ 	.word	0x00000008
.L_346:


//--------------------- .nv.info._ZN7cutlass13device_kernelIN5flash11enable_sm90INS1_16FlashAttnFwdSm90INS1_25CollectiveMainloopFwdSm90ILi2EN4cute5tupleIJNS5_1CILi1EEES8_S8_EEENS6_IJNS7_ILi128EEENS7_ILi64EEENS7_ILi256EEEEEELi256ENS_6half_tEfNS_4arch4Sm90ELb0ELb1ELb0ELb0ELb0ELb0ELb0ELb1ELb1ELb0ELb0ELb0EEENS1_21CollectiveEpilogueFwdINS6_IJSA_SC_SB_EEES9_SE_SG_Li256ELb0ELb0ELb0ELb0EEENS1_30DynamicPersistentTileSchedulerILi256ELi32ELb0ELb0ELb1EEEEEEEEEvNT_6ParamsE --------------------------
	.section	.nv.info._ZN7cutlass13device_kernelIN5flash11enable_sm90INS1_16FlashAttnFwdSm90INS1_25CollectiveMainloopFwdSm90ILi2EN4cute5tupleIJNS5_1CILi1EEES8_S8_EEENS6_IJNS7_ILi128EEENS7_ILi64EEENS7_ILi256EEEEEELi256ENS_6half_tEfNS_4arch4Sm90ELb0ELb1ELb0ELb0ELb0ELb0ELb0ELb1ELb1ELb0ELb0ELb0EEENS1_21CollectiveEpilogueFwdINS6_IJSA_SC_SB_EEES9_SE_SG_Li256ELb0ELb0ELb0ELb0EEENS1_30DynamicPersistentTileSchedulerILi256ELi32ELb0ELb0ELb1EEEEEEEEEvNT_6ParamsE,"",@"SHT_CUDA_INFO"
	.sectionflags	@""
	.align	4


	//----- nvinfo : EIATTR_CUDA_API_VERSION
	.align		4
        /*0000*/ 	.byte	0x04, 0x37
        /*0002*/ 	.short	(.L_348 - .L_347)
.L_347:
        /*0004*/ 	.word	0x00000082


	//----- nvinfo : EIATTR_KPARAM_INFO
	.align		4
.L_348:
        /*0008*/ 	.byte	0x04, 0x17
        /*000a*/ 	.short	(.L_350 - .L_349)
.L_349:
        /*000c*/ 	.word	0x00000000
        /*0010*/ 	.short	0x0000
        /*0012*/ 	.short	0x0000
        /*0014*/ 	.byte	0x00, 0xf0, 0x01, 0x2e


	//----- nvinfo : EIATTR_SPARSE_MMA_MASK
	.align		4
.L_350:
        /*0018*/ 	.byte	0x03, 0x50
        /*001a*/ 	.short	0x0000


	//----- nvinfo : EIATTR_MAXREG_COUNT
	.align		4
        /*001c*/ 	.byte	0x03, 0x1b
        /*001e*/ 	.short	0x00a8


	//----- nvinfo : EIATTR_MERCURY_ISA_VERSION
	.align		4
        /*0020*/ 	.byte	0x03, 0x5f
        /*0022*/ 	.short	0x0101


	//----- nvinfo : EIATTR_VRC_CTA_INIT_COUNT
	.align		4
        /*0024*/ 	.byte	0x02, 0x4a
	.zero		1
	.zero		1


	//----- nvinfo : EIATTR_EXIT_INSTR_OFFSETS
	.align		4
        /*0028*/ 	.byte	0x04, 0x1c
        /*002a*/ 	.short	(.L_352 - .L_351)


	//   ....[0]....
.L_351:
        /*002c*/ 	.word	0x00000010


	//----- nvinfo : EIATTR_MAX_THREADS
	.align		4
.L_352:
        /*0030*/ 	.byte	0x04, 0x05
        /*0032*/ 	.short	(.L_354 - .L_353)
.L_353:
        /*0034*/ 	.word	0x00000180
        /*0038*/ 	.word	0x00000001
        /*003c*/ 	.word	0x00000001


	//----- nvinfo : EIATTR_CBANK_PARAM_SIZE
	.align		4
.L_354:
        /*0040*/ 	.byte	0x03, 0x19
        /*0042*/ 	.short	0x0b80


	//----- nvinfo : EIATTR_PARAM_CBANK
	.align		4
        /*0044*/ 	.byte	0x04, 0x0a
        /*0046*/ 	.short	(.L_356 - .L_355)
	.align		4
.L_355:
        /*0048*/ 	.word	index@(.nv.constant0._ZN7cutlass13device_kernelIN5flash11enable_sm90INS1_16FlashAttnFwdSm90INS1_25CollectiveMainloopFwdSm90ILi2EN4cute5tupleIJNS5_1CILi1EEES8_S8_EEENS6_IJNS7_ILi128EEENS7_ILi64EEENS7_ILi256EEEEEELi256ENS_6half_tEfNS_4arch4Sm90ELb0ELb1ELb0ELb0ELb0ELb0ELb0ELb1ELb1ELb0ELb0ELb0EEENS1_21CollectiveEpilogueFwdINS6_IJSA_SC_SB_EEES9_SE_SG_Li256ELb0ELb0ELb0ELb0EEENS1_30DynamicPersistentTileSchedulerILi256ELi32ELb0ELb0ELb1EEEEEEEEEvNT_6ParamsE)
        /*004c*/ 	.short	0x0380
        /*004e*/ 	.short	0x0b80


	//----- nvinfo : EIATTR_SW_WAR
	.align		4
.L_356:
        /*0050*/ 	.byte	0x04, 0x36
        /*0052*/ 	.short	(.L_358 - .L_357)
.L_357:
        /*0054*/ 	.word	0x00000008
.L_358:


//--------------------- .nv.info._ZN7cutlass13device_kernelIN5flash11enable_sm90INS1_16FlashAttnFwdSm90INS1_25CollectiveMainloopFwdSm90ILi2EN4cute5tupleIJNS5_1CILi1EEES8_S8_EEENS6_IJNS7_ILi128EEENS7_ILi64EEENS7_ILi256EEEEEELi256ENS_6half_tEfNS_4arch4Sm90ELb0ELb1ELb0ELb1ELb0ELb0ELb0ELb1ELb1ELb0ELb0ELb0EEENS1_21CollectiveEpilogueFwdINS6_IJSA_SC_SB_EEES9_SE_SG_Li256ELb1ELb0ELb0ELb0EEENS1_36VarlenDynamicPersistentTileSchedulerILi128ELi64ELi256ELi32ELb0ELb0ELb1ELb1ELb0ELb1EEEEEEEEEvNT_6ParamsE --------------------------
	.section	.nv.info._ZN7cutlass13device_kernelIN5flash11enable_sm90INS1_16FlashAttnFwdSm90INS1_25CollectiveMainloopFwdSm90ILi2EN4cute5tupleIJNS5_1CILi1EEES8_S8_EEENS6_IJNS7_ILi128EEENS7_ILi64EEENS7_ILi256EEEEEELi256ENS_6half_tEfNS_4arch4Sm90ELb0ELb1ELb0ELb1ELb0ELb0ELb0ELb1ELb1ELb0ELb0ELb0EEENS1_21CollectiveEpilogueFwdINS6_IJSA_SC_SB_EEES9_SE_SG_Li256ELb1ELb0ELb0ELb0EEENS1_36VarlenDynamicPersistentTileSchedulerILi128ELi64ELi256ELi32ELb0ELb0ELb1ELb1ELb0ELb1EEEEEEEEEvNT_6ParamsE,"",@"SHT_CUDA_INFO"
	.sectionflags	@""
	.align	4


	//----- nvinfo : EIATTR_CUDA_API_VERSION
	.align		4
        /*0000*/ 	.byte	0x04, 0x37
        /*0002*/ 	.short	(.L_360 - .L_359)
.L_359:
        /*0004*/ 	.word	0x00000082


	//----- nvinfo : EIATTR_KPARAM_INFO
	.align		4
.L_360:
        /*0008*/ 	.byte	0x04, 0x17
        /*000a*/ 	.short	(.L_362 - .L_361)
.L_361:
        /*000c*/ 	.word	0x00000000
        /*0010*/ 	.short	0x0000
        /*0012*/ 	.short	0x0000
        /*0014*/ 	.byte	0x00, 0xf0, 0x01, 0x28


	//----- nvinfo : EIATTR_SPARSE_MMA_MASK
	.align		4
.L_362:
        /*0018*/ 	.byte	0x03, 0x50
        /*001a*/ 	.short	0x0000


	//----- nvinfo : EIATTR_MAXREG_COUNT
	.align		4
        /*001c*/ 	.byte	0x03, 0x1b
        /*001e*/ 	.short	0x00a8


	//----- nvinfo : EIATTR_MERCURY_ISA_VERSION
	.align		4
        /*0020*/ 	.byte	0x03, 0x5f
        /*0022*/ 	.short	0x0101


	//----- nvinfo : EIATTR_VRC_CTA_INIT_COUNT
	.align		4
        /*0024*/ 	.byte	0x02, 0x4a
	.zero		1
	.zero		1


	//----- nvinfo : EIATTR_EXIT_INSTR_OFFSETS
	.align		4
        /*0028*/ 	.byte	0x04, 0x1c
        /*002a*/ 	.short	(.L_364 - .L_363)


	//   ....[0]....
.L_363:
        /*002c*/ 	.word	0x00000010


	//----- nvinfo : EIATTR_MAX_THREADS
	.align		4
.L_364:
        /*0030*/ 	.byte	0x04, 0x05
        /*0032*/ 	.short	(.L_366 - .L_365)
.L_365:
        /*0034*/ 	.word	0x00000180
        /*0038*/ 	.word	0x00000001
        /*003c*/ 	.word	0x00000001


	//----- nvinfo : EIATTR_CBANK_PARAM_SIZE
	.align		4
.L_366:
        /*0040*/ 	.byte	0x03, 0x19
        /*0042*/ 	.short	0x0a00


	//----- nvinfo : EIATTR_PARAM_CBANK
	.align		4
        /*0044*/ 	.byte	0x04, 0x0a
        /*0046*/ 	.short	(.L_368 - .L_367)
	.align		4
.L_367:
        /*0048*/ 	.word	index@(.nv.constant0._ZN7cutlass13device_kernelIN5flash11enable_sm90INS1_16FlashAttnFwdSm90INS1_25CollectiveMainloopFwdSm90ILi2EN4cute5tupleIJNS5_1CILi1EEES8_S8_EEENS6_IJNS7_ILi128EEENS7_ILi64EEENS7_ILi256EEEEEELi256ENS_6half_tEfNS_4arch4Sm90ELb0ELb1ELb0ELb1ELb0ELb0ELb0ELb1ELb1ELb0ELb0ELb0EEENS1_21CollectiveEpilogueFwdINS6_IJSA_SC_SB_EEES9_SE_SG_Li256ELb1ELb0ELb0ELb0EEENS1_36VarlenDynamicPersistentTileSchedulerILi128ELi64ELi256ELi32ELb0ELb0ELb1ELb1ELb0ELb1EEEEEEEEEvNT_6ParamsE)
        /*004c*/ 	.short	0x0380
        /*004e*/ 	.short	0x0a00


	//----- nvinfo : EIATTR_SW_WAR
	.align		4
.L_368:
        /*0050*/ 	.byte	0x04, 0x36
        /*0052*/ 	.short	(.L_370 - .L_369)
.L_369:
        /*0054*/ 	.word	0x00000008
.L_370:


//--------------------- .nv.info._ZN7cutlass13device_kernelIN5flash11enable_sm90INS1_16FlashAttnFwdSm90INS1_25CollectiveMainloopFwdSm90ILi2EN4cute5tupleIJNS5_1CILi1EEES8_S8_EEENS6_IJNS7_ILi128EEENS7_ILi64EEENS7_ILi256EEEEEELi256ENS_6half_tEfNS_4arch4Sm90ELb0ELb1ELb0ELb1ELb0ELb1ELb0ELb1ELb1ELb0ELb0ELb0EEENS1_21CollectiveEpilogueFwdINS6_IJSA_SC_SB_EEES9_SE_SG_Li256ELb1ELb0ELb0ELb0EEENS1_36VarlenDynamicPersistentTileSchedulerILi128ELi64ELi256ELi32ELb0ELb0ELb1ELb1ELb0ELb1EEEEEEEEEvNT_6ParamsE --------------------------
	.section	.nv.info._ZN7cutlass13device_kernelIN5flash11enable_sm90INS1_16FlashAttnFwdSm90INS1_25CollectiveMainloopFwdSm90ILi2EN4cute5tupleIJNS5_1CILi1EEES8_S8_EEENS6_IJNS7_ILi128EEENS7_ILi64EEENS7_ILi256EEEEEELi256ENS_6half_tEfNS_4arch4Sm90ELb0ELb1ELb0ELb1ELb0ELb1ELb0ELb1ELb1ELb0ELb0ELb0EEENS1_21CollectiveEpilogueFwdINS6_IJSA_SC_SB_EEES9_SE_SG_Li256ELb1ELb0ELb0ELb0EEENS1_36VarlenDynamicPersistentTileSchedulerILi128ELi64ELi256ELi32ELb0ELb0ELb1ELb1ELb0ELb1EEEEEEEEEvNT_6ParamsE,"",@"SHT_CUDA_INFO"
	.sectionflags	@""
	.align	4


	//----- nvinfo : EIATTR_CUDA_API_VERSION
	.align		4
        /*0000*/ 	.byte	0x04, 0x37
        /*0002*/ 	.short	(.L_372 - .L_371)
.L_371:
        /*0004*/ 	.word	0x00000082


	//----- nvinfo : EIATTR_KPARAM_INFO
	.align		4
.L_372:
        /*0008*/ 	.byte	0x04, 0x17
        /*000a*/ 	.short	(.L_374 - .L_373)
.L_373:
        /*000c*/ 	.word	0x00000000
        /*0010*/ 	.short	0x0000
        /*0012*/ 	.short	0x0000
        /*0014*/ 	.byte	0x00, 0xf0, 0x01, 0x28


	//----- nvinfo : EIATTR_SPARSE_MMA_MASK
	.align		4
.L_374:
        /*0018*/ 	.byte	0x03, 0x50
        /*001a*/ 	.short	0x0000


	//----- nvinfo : EIATTR_MAXREG_COUNT
	.align		4
        /*001c*/ 	.byte	0x03, 0x1b
        /*001e*/ 	.short	0x00a8


	//----- nvinfo : EIATTR_MERCURY_ISA_VERSION
	.align		4
        /*0020*/ 	.byte	0x03, 0x5f
        /*0022*/ 	.short	0x0101


	//----- nvinfo : EIATTR_VRC_CTA_INIT_COUNT
	.align		4
        /*0024*/ 	.byte	0x02, 0x4a
	.zero		1
	.zero		1


	//----- nvinfo : EIATTR_EXIT_INSTR_OFFSETS
	.align		4
        /*0028*/ 	.byte	0x04, 0x1c
        /*002a*/ 	.short	(.L_376 - .L_375)


	//   ....[0]....
.L_375:
        /*002c*/ 	.word	0x00000010


	//----- nvinfo : EIATTR_MAX_THREADS
	.align		4
.L_376:
        /*0030*/ 	.byte	0x04, 0x05
        /*0032*/ 	.short	(.L_378 - .L_377)
.L_377:
        /*0034*/ 	.word	0x00000180
        /*0038*/ 	.word	0x00000001
        /*003c*/ 	.word	0x00000001


	//----- nvinfo : EIATTR_CBANK_PARAM_SIZE
	.align		4
.L_378:
        /*0040*/ 	.byte	0x03, 0x19
        /*0042*/ 	.short	0x0a00


	//----- nvinfo : EIATTR_PARAM_CBANK
	.align		4
        /*0044*/ 	.byte	0x04, 0x0a
        /*0046*/ 	.short	(.L_380 - .L_379)
	.align		4
.L_379:
        /*0048*/ 	.word	index@(.nv.constant0._ZN7cutlass13device_kernelIN5flash11enable_sm90INS1_16FlashAttnFwdSm90INS1_25CollectiveMainloopFwdSm90ILi2EN4cute5tupleIJNS5_1CILi1EEES8_S8_EEENS6_IJNS7_ILi128EEENS7_ILi64EEENS7_ILi256EEEEEELi256ENS_6half_tEfNS_4arch4Sm90ELb0ELb1ELb0ELb1ELb0ELb1ELb0ELb1ELb1ELb0ELb0ELb0EEENS1_21CollectiveEpilogueFwdINS6_IJSA_SC_SB_EEES9_SE_SG_Li256ELb1ELb0ELb0ELb0EEENS1_36VarlenDynamicPersistentTileSchedulerILi128ELi64ELi256ELi32ELb0ELb0ELb1ELb1ELb0ELb1EEEEEEEEEvNT_6ParamsE)
        /*004c*/ 	.short	0x0380
        /*004e*/ 	.short	0x0a00


	//----- nvinfo : EIATTR_SW_WAR
	.align		4
.L_380:
        /*0050*/ 	.byte	0x04, 0x36
        /*0052*/ 	.short	(.L_382 - .L_381)
.L_381:
        /*0054*/ 	.word	0x00000008
.L_382:


//--------------------- .nv.info._ZN7cutlass13device_kernelIN5flash11enable_sm90INS1_16FlashAttnFwdSm90INS1_25CollectiveMainloopFwdSm90ILi2EN4cute5tupleIJNS5_1CILi1EEES8_S8_EEENS6_IJNS7_ILi128EEENS7_ILi80EEENS7_ILi256EEEEEELi256ENS_6half_tEfNS_4arch4Sm90ELb1ELb0ELb0ELb0ELb0ELb0ELb0ELb1ELb1ELb0ELb0ELb0EEENS1_21CollectiveEpilogueFwdINS6_IJSA_SC_SB_EEES9_SE_SG_Li256ELb0ELb0ELb0ELb0EEENS1_30DynamicPersistentTileSchedulerILi256ELi32ELb0ELb0ELb1EEEEEEEEEvNT_6ParamsE --------------------------
	.section	.nv.info._ZN7cutlass13device_kernelIN5flash11enable_sm90INS1_16FlashAttnFwdSm90INS1_25CollectiveMainloopFwdSm90ILi2EN4cute5tupleIJNS5_1CILi1EEES8_S8_EEENS6_IJNS7_ILi128EEENS7_ILi80EEENS7_ILi256EEEEEELi256ENS_6half_tEfNS_4arch4Sm90ELb1ELb0ELb0ELb0ELb0ELb0ELb0ELb1ELb1ELb0ELb0ELb0EEENS1_21CollectiveEpilogueFwdINS6_IJSA_SC_SB_EEES9_SE_SG_Li256ELb0ELb0ELb0ELb0EEENS1_30DynamicPersistentTileSchedulerILi256ELi32ELb0ELb0ELb1EEEEEEEEEvNT_6ParamsE,"",@"SHT_CUDA_INFO"
	.sectionflags	@""
	.align	4


	//----- nvinfo : EIATTR_CUDA_API_VERSION
	.align		4
        /*0000*/ 	.byte	0x04, 0x37
        /*0002*/ 	.short	(.L_384 - .L_383)
.L_383:
        /*0004*/ 	.word	0x00000082


	//----- nvinfo : EIATTR_KPARAM_INFO
	.align		4
.L_384:
        /*0008*/ 	.byte	0x04, 0x17
        /*000a*/ 	.short	(.L_386 - .L_385)
.L_385:
        /*000c*/ 	.word	0x00000000
        /*0010*/ 	.short	0x0000
        /*0012*/ 	.short	0x0000
        /*0014*/ 	.byte	0x00, 0xf0, 0x01, 0x2e


	//----- nvinfo : EIATTR_SPARSE_MMA_MASK
	.align		4
.L_386:
        /*0018*/ 	.byte	0x03, 0x50
        /*001a*/ 	.short	0x0000


	//----- nvinfo : EIATTR_MAXREG_COUNT
	.align		4
        /*001c*/ 	.byte	0x03, 0x1b
        /*001e*/ 	.short	0x00a8


	//----- nvinfo : EIATTR_MERCURY_ISA_VERSION
	.align		4
        /*0020*/ 	.byte	0x03, 0x5f
        /*0022*/ 	.short	0x0101


	//----- nvinfo : EIATTR_VRC_CTA_INIT_COUNT
	.align		4
        /*0024*/ 	.byte	0x02, 0x4a
	.zero		1
	.zero		1


	//----- nvinfo : EIATTR_EXIT_INSTR_OFFSETS
	.align		4
        /*0028*/ 	.byte	0x04, 0x1c
        /*002a*/ 	.short	(.L_388 - .L_387)


	//   ....[0]....
.L_387:
        /*002c*/ 	.word	0x00000010


	//----- nvinfo : EIATTR_MAX_THREADS
	.align		4
.L_388:
        /*0030*/ 	.byte	0x04, 0x05
        /*0032*/ 	.short	(.L_390 - .L_389)
.L_389:
        /*0034*/ 	.word	0x00000180
        /*0038*/ 	.word	0x00000001
        /*003c*/ 	.word	0x00000001


	//----- nvinfo : EIATTR_CBANK_PARAM_SIZE
	.align		4
.L_390:
        /*0040*/ 	.byte	0x03, 0x19
        /*0042*/ 	.short	0x0b80


	//----- nvinfo : EIATTR_PARAM_CBANK
	.align		4
        /*0044*/ 	.byte	0x04, 0x0a
        /*0046*/ 	.short	(.L_392 - .L_391)
	.align		4
.L_391:
        /*0048*/ 	.word	index@(.nv.constant0._ZN7cutlass13device_kernelIN5flash11enable_sm90INS1_16FlashAttnFwdSm90INS1_25CollectiveMainloopFwdSm90ILi2EN4cute5tupleIJNS5_1CILi1EEES8_S8_EEENS6_IJNS7_ILi128EEENS7_ILi80EEENS7_ILi256EEEEEELi256ENS_6half_tEfNS_4arch4Sm90ELb1ELb0ELb0ELb0ELb0ELb0ELb0ELb1ELb1ELb0ELb0ELb0EEENS1_21CollectiveEpilogueFwdINS6_IJSA_SC_SB_EEES9_SE_SG_Li256ELb0ELb0ELb0ELb0EEENS1_30DynamicPersistentTileSchedulerILi256ELi32ELb0ELb0ELb1EEEEEEEEEvNT_6ParamsE)
        /*004c*/ 	.short	0x0380
        /*004e*/ 	.short	0x0b80


	//----- nvinfo : EIATTR_SW_WAR
	.align		4
.L_392:
        /*0050*/ 	.byte	0x04, 0x36
        /*0052*/ 	.short	(.L_394 - .L_393)
.L_393:
        /*0054*/ 	.word	0x00000008
.L_394:


//--------------------- .nv.info._ZN7cutlass13device_kernelIN5flash11enable_sm90INS1_16FlashAttnFwdSm90INS1_25CollectiveMainloopFwdSm90ILi2EN4cute5tupleIJNS5_1CILi1EEES8_S8_EEENS6_IJNS7_ILi128EEENS7_ILi80EEENS7_ILi256EEEEEELi256ENS_6half_tEfNS_4arch4Sm90ELb1ELb0ELb0ELb1ELb0ELb0ELb0ELb1ELb1ELb0ELb0ELb0EEENS1_21CollectiveEpilogueFwdINS6_IJSA_SC_SB_EEES9_SE_SG_Li256ELb1ELb0ELb0ELb0EEENS1_36VarlenDynamicPersistentTileSchedulerILi128ELi80ELi256ELi32ELb0ELb0ELb1ELb1ELb1ELb1EEEEEEEEEvNT_6ParamsE --------------------------
	.section	.nv.info._ZN7cutlass13device_kernelIN5flash11enable_sm90INS1_16FlashAttnFwdSm90INS1_25CollectiveMainloopFwdSm90ILi2EN4cute5tupleIJNS5_1CILi1EEES8_S8_EEENS6_IJNS7_ILi128EEENS7_ILi80EEENS7_ILi256EEEEEELi256ENS_6half_tEfNS_4arch4Sm90ELb1ELb0ELb0ELb1ELb0ELb0ELb0ELb1ELb1ELb0ELb0ELb0EEENS1_21CollectiveEpilogueFwdINS6_IJSA_SC_SB_EEES9_SE_SG_Li256ELb1ELb0ELb0ELb0EEENS1_36VarlenDynamicPersistentTileSchedulerILi128ELi80ELi256ELi32ELb0ELb0ELb1ELb1ELb1ELb1EEEEEEEEEvNT_6ParamsE,"",@"SHT_CUDA_INFO"
	.sectionflags	@""
	.align	4


	//----- nvinfo : EIATTR_CUDA_API_VERSION
	.align		4
        /*0000*/ 	.byte	0x04, 0x37
        /*0002*/ 	.short	(.L_396 - .L_395)
.L_395:
        /*0004*/ 	.word	0x00000082


	//----- nvinfo : EIATTR_KPARAM_INFO
	.align		4
.L_396:
        /*0008*/ 	.byte	0x04, 0x17
        /*000a*/ 	.short	(.L_398 - .L_397)
.L_397:
        /*000c*/ 	.word	0x00000000
        /*0010*/ 	.short	0x0000
        /*0012*/ 	.short	0x0000
        /*0014*/ 	.byte	0x00, 0xf0, 0x01, 0x28


	//----- nvinfo : EIATTR_SPARSE_MMA_MASK
	.align		4
.L_398:
        /*0018*/ 	.byte	0x03, 0x50
        /*001a*/ 	.short	0x0000


	//----- nvinfo : EIATTR_MAXREG_COUNT
	.align		4
        /*001c*/ 	.byte	0x03, 0x1b
        /*001e*/ 	.short	0x00a8


	//----- nvinfo : EIATTR_MERCURY_ISA_VERSION
	.align		4
        /*0020*/ 	.byte	0x03, 0x5f
        /*0022*/ 	.short	0x0101


	//----- nvinfo : EIATTR_VRC_CTA_INIT_COUNT
	.align		4
        /*0024*/ 	.byte	0x02, 0x4a
	.zero		1
	.zero		1


	//----- nvinfo : EIATTR_EXIT_INSTR_OFFSETS
	.align		4
        /*0028*/ 	.byte	0x04, 0x1c
        /*002a*/ 	.short	(.L_400 - .L_399)


	//   ....[0]....
.L_399:
        /*002c*/ 	.word	0x00000010


	//----- nvinfo : EIATTR_MAX_THREADS
	.align		4
.L_400:
        /*0030*/ 	.byte	0x04, 0x05
        /*0032*/ 	.short	(.L_402 - .L_401)
.L_401:
        /*0034*/ 	.word	0x00000180
        /*0038*/ 	.word	0x00000001
        /*003c*/ 	.word	0x00000001


	//----- nvinfo : EIATTR_CBANK_PARAM_SIZE
	.align		4
.L_402:
        /*0040*/ 	.byte	0x03, 0x19
        /*0042*/ 	.short	0x0a00


	//----- nvinfo : EIATTR_PARAM_CBANK
	.align		4
        /*0044*/ 	.byte	0x04, 0x0a
        /*0046*/ 	.short	(.L_404 - .L_403)
	.align		4
.L_403:
        /*0048*/ 	.word	index@(.nv.constant0._ZN7cutlass13device_kernelIN5flash11enable_sm90INS1_16FlashAttnFwdSm90INS1_25CollectiveMainloopFwdSm90ILi2EN4cute5tupleIJNS5_1CILi1EEES8_S8_EEENS6_IJNS7_ILi128EEENS7_ILi80EEENS7_ILi256EEEEEELi256ENS_6half_tEfNS_4arch4Sm90ELb1ELb0ELb0ELb1ELb0ELb0ELb0ELb1ELb1ELb0ELb0ELb0EEENS1_21CollectiveEpilogueFwdINS6_IJSA_SC_SB_EEES9_SE_SG_Li256ELb1ELb0ELb0ELb0EEENS1_36VarlenDynamicPersistentTileSchedulerILi128ELi80ELi256ELi32ELb0ELb0ELb1ELb1ELb1ELb1EEEEEEEEEvNT_6ParamsE)
        /*004c*/ 	.short	0x0380
        /*004e*/ 	.short	0x0a00


	//----- nvinfo : EIATTR_SW_WAR
	.align		4
.L_404:
        /*0050*/ 	.byte	0x04, 0x36
        /*0052*/ 	.short	(.L_406 - .L_405)
.L_405:
        /*0054*/ 	.word	0x00000008
.L_406:


//--------------------- .nv.info._ZN7cutlass13device_kernelIN5flash11enable_sm90INS1_16FlashAttnFwdSm90INS1_25CollectiveMainloopFwdSm90ILi2EN4cute5tupleIJNS5_1CILi1EEES8_S8_EEENS6_IJNS7_ILi128EEENS7_ILi80EEENS7_ILi256EEEEEELi256ENS_6half_tEfNS_4arch4Sm90ELb1ELb0ELb0ELb1ELb0ELb1ELb0ELb1ELb1ELb0ELb0ELb0EEENS1_21CollectiveEpilogueFwdINS6_IJSA_SC_SB_EEES9_SE_SG_Li256ELb1ELb0ELb0ELb0EEENS1_36VarlenDynamicPersistentTileSchedulerILi128ELi80ELi256ELi32ELb0ELb0ELb1ELb1ELb1ELb1EEEEEEEEEvNT_6ParamsE --------------------------
	.section	.nv.info._ZN7cutlass13device_kernelIN5flash11enable_sm90INS1_16FlashAttnFwdSm90INS1_25CollectiveMainloopFwdSm90ILi2EN4cute5tupleIJNS5_1CILi1EEES8_S8_EEENS6_IJNS7_ILi128EEENS7_ILi80EEENS7_ILi256EEEEEELi256ENS_6half_tEfNS_4arch4Sm90ELb1ELb0ELb0ELb1ELb0ELb1ELb0ELb1ELb1ELb0ELb0ELb0EEENS1_21CollectiveEpilogueFwdINS6_IJSA_SC_SB_EEES9_SE_SG_Li256ELb1ELb0ELb0ELb0EEENS1_36VarlenDynamicPersistentTileSchedulerILi128ELi80ELi256ELi32ELb0ELb0ELb1ELb1ELb1ELb1EEEEEEEEEvNT_6ParamsE,"",@"SHT_CUDA_INFO"
	.sectionflags	@""
	.align	4


	//----- nvinfo : EIATTR_CUDA_API_VERSION
	.align		4
        /*0000*/ 	.byte	0x04, 0x37
        /*0002*/ 	.short	(.L_408 - .L_407)
.L_407:
        /*0004*/ 	.word	0x00000082


	//----- nvinfo : EIATTR_KPARAM_INFO
	.align		4
.L_408:
        /*0008*/ 	.byte	0x04, 0x17
        /*000a*/ 	.short	(.L_410 - .L_409)
.L_409:
        /*000c*/ 	.word	0x00000000
        /*0010*/ 	.short	0x0000
        /*0012*/ 	.short	0x0000
        /*0014*/ 	.byte	0x00, 0xf0, 0x01, 0x28


	//----- nvinfo : EIATTR_SPARSE_MMA_MASK
	.align		4
.L_410:
        /*0018*/ 	.byte	0x03, 0x50
        /*001a*/ 	.short	0x0000


	//----- nvinfo : EIATTR_MAXREG_COUNT
	.align		4
        /*001c*/ 	.byte	0x03, 0x1b
        /*001e*/ 	.short	0x00a8


	//----- nvinfo : EIATTR_MERCURY_ISA_VERSION
	.align		4
        /*0020*/ 	.byte	0x03, 0x5f
        /*0022*/ 	.short	0x0101


	//----- nvinfo : EIATTR_VRC_CTA_INIT_COUNT
	.align		4
        /*0024*/ 	.byte	0x02, 0x4a
	.zero		1
	.zero		1


	//----- nvinfo : EIATTR_EXIT_INSTR_OFFSETS
	.align		4
        /*0028*/ 	.byte	0x04, 0x1c
        /*002a*/ 	.short	(.L_412 - .L_411)


	//   ....[0]....
.L_411:
        /*002c*/ 	.word	0x00000010


	//----- nvinfo : EIATTR_MAX_THREADS
	.align		4
.L_412:
        /*0030*/ 	.byte	0x04, 0x05
        /*0032*/ 	.short	(.L_414 - .L_413)
.L_413:
        /*0034*/ 	.word	0x00000180
        /*0038*/ 	.word	0x00000001
        /*003c*/ 	.word	0x00000001


	//----- nvinfo : EIATTR_CBANK_PARAM_SIZE
	.align		4
.L_414:
        /*0040*/ 	.byte	0x03, 0x19
        /*0042*/ 	.short	0x0a00


	//----- nvinfo : EIATTR_PARAM_CBANK
	.align		4
        /*0044*/ 	.byte	0x04, 0x0a
        /*0046*/ 	.short	(.L_416 - .L_415)
	.align		4
.L_415:
        /*0048*/ 	.word	index@(.nv.constant0._ZN7cutlass13device_kernelIN5flash11enable_sm90INS1_16FlashAttnFwdSm90INS1_25CollectiveMainloopFwdSm90ILi2EN4cute5tupleIJNS5_1CILi1EEES8_S8_EEENS6_IJNS7_ILi128EEENS7_ILi80EEENS7_ILi256EEEEEELi256ENS_6half_tEfNS_4arch4Sm90ELb1ELb0ELb0ELb1ELb0ELb1ELb0ELb1ELb1ELb0ELb0ELb0EEENS1_21CollectiveEpilogueFwdINS6_IJSA_SC_SB_EEES9_SE_SG_Li256ELb1ELb0ELb0ELb0EEENS1_36VarlenDynamicPersistentTileSchedulerILi128ELi80ELi256ELi32ELb0ELb0ELb1ELb1ELb1ELb1EEEEEEEEEvNT_6ParamsE)
        /*004c*/ 	.short	0x0380
        /*004e*/ 	.short	0x0a00


	//----- nvinfo : EIATTR_SW_WAR
	.align		4
.L_416:
        /*0050*/ 	.byte	0x04, 0x36
        /*0052*/ 	.short	(.L_418 - .L_417)
.L_417:
        /*0054*/ 	.word	0x00000008
.L_418:


//--------------------- .nv.info._ZN7cutlass13device_kernelIN5flash11enable_sm90INS1_16FlashAttnFwdSm90INS1_25CollectiveMainloopFwdSm90ILi2EN4cute5tupleIJNS5_1CILi1EEES8_S8_EEENS6_IJNS7_ILi128EEENS7_ILi112EEENS7_ILi192EEEEEELi192ENS_6half_tEfNS_4arch4Sm90ELb0ELb0ELb0ELb0ELb0ELb0ELb0ELb1ELb1ELb0ELb0ELb0EEENS1_21CollectiveEpilogueFwdINS6_IJSA_SC_SB_EEES9_SE_SG_Li256ELb0ELb0ELb0ELb0EEENS1_29StaticPersistentTileSchedulerILb0EEEEEEEEEvNT_6ParamsE --------------------------
	.section	.nv.info._ZN7cutlass13device_kernelIN5flash11enable_sm90INS1_16FlashAttnFwdSm90INS1_25CollectiveMainloopFwdSm90ILi2EN4cute5tupleIJNS5_1CILi1EEES8_S8_EEENS6_IJNS7_ILi128EEENS7_ILi112EEENS7_ILi192EEEEEELi192ENS_6half_tEfNS_4arch4Sm90ELb0ELb0ELb0ELb0ELb0ELb0ELb0ELb1ELb1ELb0ELb0ELb0EEENS1_21CollectiveEpilogueFwdINS6_IJSA_SC_SB_EEES9_SE_SG_Li256ELb0ELb0ELb0ELb0EEENS1_29StaticPersistentTileSchedulerILb0EEEEEEEEEvNT_6ParamsE,"",@"SHT_CUDA_INFO"
	.sectionflags	@""
	.align	4


	//----- nvinfo : EIATTR_CUDA_API_VERSION
	.align		4
        /*0000*/ 	.byte	0x04, 0x37
        /*0002*/ 	.short	(.L_420 - .L_419)
.L_419:
        /*0004*/ 	.word	0x00000082


	//----- nvinfo : EIATTR_KPARAM_INFO
	.align		4
.L_420:
        /*0008*/ 	.byte	0x04, 0x17
        /*000a*/ 	.short	(.L_422 - .L_421)
.L_421:
        /*000c*/ 	.word	0x00000000
        /*0010*/ 	.short	0x0000
        /*0012*/ 	.short	0x0000
        /*0014*/ 	.byte	0x00, 0xf0, 0x01, 0x2e


	//----- nvinfo : EIATTR_SPARSE_MMA_MASK
	.align		4
.L_422:
        /*0018*/ 	.byte	0x03, 0x50
        /*001a*/ 	.short	0x0000


	//----- nvinfo : EIATTR_MAXREG_COUNT
	.align		4
        /*001c*/ 	.byte	0x03, 0x1b
        /*001e*/ 	.short	0x00a8


	//----- nvinfo : EIATTR_MERCURY_ISA_VERSION
	.align		4
        /*0020*/ 	.byte	0x03, 0x5f
        /*0022*/ 	.short	0x0101


	//----- nvinfo : EIATTR_VRC_CTA_INIT_COUNT
	.align		4
        /*0024*/ 	.byte	0x02, 0x4a
	.zero		1
	.zero		1


	//----- nvinfo : EIATTR_EXIT_INSTR_OFFSETS
	.align		4
        /*0028*/ 	.byte	0x04, 0x1c
        /*002a*/ 	.short	(.L_424 - .L_423)


	//   ....[0]....
.L_423:
        /*002c*/ 	.word	0x00000010


	//----- nvinfo : EIATTR_MAX_THREADS
	.align		4
.L_424:
        /*0030*/ 	.byte	0x04, 0x05
        /*0032*/ 	.short	(.L_426 - .L_425)
.L_425:
        /*0034*/ 	.word	0x00000180
        /*0038*/ 	.word	0x00000001
        /*003c*/ 	.word	0x00000001


	//----- nvinfo : EIATTR_CBANK_PARAM_SIZE
	.align		4
.L_426:
        /*0040*/ 	.byte	0x03, 0x19
        /*0042*/ 	.short	0x0b80


	//----- nvinfo : EIATTR_PARAM_CBANK
	.align		4
        /*0044*/ 	.byte	0x04, 0x0a
        /*0046*/ 	.short	(.L_428 - .L_427)
	.align		4
.L_427:
        /*0048*/ 	.word	index@(.nv.constant0._ZN7cutlass13device_kernelIN5flash11enable_sm90INS1_16FlashAttnFwdSm90INS1_25CollectiveMainloopFwdSm90ILi2EN4cute5tupleIJNS5_1CILi1EEES8_S8_EEENS6_IJNS7_ILi128EEENS7_ILi112EEENS7_ILi192EEEEEELi192ENS_6half_tEfNS_4arch4Sm90ELb0ELb0ELb0ELb0ELb0ELb0ELb0ELb1ELb1ELb0ELb0ELb0EEENS1_21CollectiveEpilogueFwdINS6_IJSA_SC_SB_EEES9_SE_SG_Li256ELb0ELb0ELb0ELb0EEENS1_29StaticPersistentTileSchedulerILb0EEEEEEEEEvNT_6ParamsE)
        /*004c*/ 	.short	0x0380
        /*004e*/ 	.short	0x0b80


	//----- nvinfo : EIATTR_SW_WAR
	.align		4
.L_428:
        /*0050*/ 	.byte	0x04, 0x36
        /*0052*/ 	.short	(.L_430 - .L_429)
.L_429:
        /*0054*/ 	.word	0x00000008
.L_430:


//--------------------- .nv.info._ZN7cutlass13device_kernelIN5flash11enable_sm90INS1_16FlashAttnFwdSm90INS1_25CollectiveMainloopFwdSm90ILi2EN4cute5tupleIJNS5_1CILi2EEENS7_ILi1EEES9_EEENS6_IJNS7_ILi128EEENS7_ILi112EEENS7_ILi192EEEEEELi192ENS_6half_tEfNS_4arch4Sm90ELb0ELb0ELb0ELb0ELb0ELb0ELb0ELb1ELb1ELb0ELb0ELb0EEENS1_21CollectiveEpilogueFwdINS6_IJSB_SD_SC_EEESA_SF_SH_Li256ELb0ELb0ELb0ELb0EEENS1_29StaticPersistentTileSchedulerILb0EEEEEEEEEvNT_6ParamsE --------------------------
	.section	.nv.info._ZN7cutlass13device_kernelIN5flash11enable_sm90INS1_16FlashAttnFwdSm90INS1_25CollectiveMainloopFwdSm90ILi2EN4cute5tupleIJNS5_1CILi2EEENS7_ILi1EEES9_EEENS6_IJNS7_ILi128EEENS7_ILi112EEENS7_ILi192EEEEEELi192ENS_6half_tEfNS_4arch4Sm90ELb0ELb0ELb0ELb0ELb0ELb0ELb0ELb1ELb1ELb0ELb0ELb0EEENS1_21CollectiveEpilogueFwdINS6_IJSB_SD_SC_EEESA_SF_SH_Li256ELb0ELb0ELb0ELb0EEENS1_29StaticPersistentTileSchedulerILb0EEEEEEEEEvNT_6ParamsE,"",@"SHT_CUDA_INFO"
	.sectionflags	@""
	.align	4


	//----- nvinfo : EIATTR_CUDA_API_VERSION
	.align		4
        /*0000*/ 	.byte	0x04, 0x37
        /*0002*/ 	.short	(.L_432 - .L_431)
.L_431:
        /*0004*/ 	.word	0x00000082


	//----- nvinfo : EIATTR_KPARAM_INFO
	.align		4
.L_432:
        /*0008*/ 	.byte	0x04, 0x17
        /*000a*/ 	.short	(.L_434 - .L_433)
.L_433:
        /*000c*/ 	.word	0x00000000
        /*0010*/ 	.short	0x0000
        /*0012*/ 	.short	0x0000
        /*0014*/ 	.byte	0x00, 0xf0, 0x01, 0x2e


	//----- nvinfo : EIATTR_SPARSE_MMA_MASK
	.align		4
.L_434:
        /*0018*/ 	.byte	0x03, 0x50
        /*001a*/ 	.short	0x0000


	//----- nvinfo : EIATTR_MAXREG_COUNT
	.align		4
        /*001c*/ 	.byte	0x03, 0x1b
        /*001e*/ 	.short	0x00a8


	//----- nvinfo : EIATTR_MERCURY_ISA_VERSION
	.align		4
        /*0020*/ 	.byte	0x03, 0x5f
        /*0022*/ 	.short	0x0101


	//----- nvinfo : EIATTR_VRC_CTA_INIT_COUNT
	.align		4
        /*0024*/ 	.byte	0x02, 0x4a
	.zero		1
	.zero		1


	//----- nvinfo : EIATTR_EXIT_INSTR_OFFSETS
	.align		4
        /*0028*/ 	.byte	0x04, 0x1c
        /*002a*/ 	.short	(.L_436 - .L_435)


	//   ....[0]....
.L_435:
        /*002c*/ 	.word	0x00000010


	//----- nvinfo : EIATTR_MAX_THREADS
	.align		4
.L_436:
        /*0030*/ 	.byte	0x04, 0x05
        /*0032*/ 	.short	(.L_438 - .L_437)
.L_437:
        /*0034*/ 	.word	0x00000180
        /*0038*/ 	.word	0x00000001
        /*003c*/ 	.word	0x00000001


	//----- nvinfo : EIATTR_CBANK_PARAM_SIZE
	.align		4
.L_438:
        /*0040*/ 	.byte	0x03, 0x19
        /*0042*/ 	.short	0x0b80


	//----- nvinfo : EIATTR_PARAM_CBANK
	.align		4
        /*0044*/ 	.byte	0x04, 0x0a
        /*0046*/ 	.short	(.L_440 - .L_439)
	.align		4
.L_439:
        /*0048*/ 	.word	index@(.nv.constant0._ZN7cutlass13device_kernelIN5flash11enable_sm90INS1_16FlashAttnFwdSm90INS1_25CollectiveMainloopFwdSm90ILi2EN4cute5tupleIJNS5_1CILi2EEENS7_ILi1EEES9_EEENS6_IJNS7_ILi128EEENS7_ILi112EEENS7_ILi192EEEEEELi192ENS_6half_tEfNS_4arch4Sm90ELb0ELb0ELb0ELb0ELb0ELb0ELb0ELb1ELb1ELb0ELb0ELb0EEENS1_21CollectiveEpilogueFwdINS6_IJSB_SD_SC_EEESA_SF_SH_Li256ELb0ELb0ELb0ELb0EEENS1_29StaticPersistentTileSchedulerILb0EEEEEEEEEvNT_6ParamsE)
        /*004c*/ 	.short	0x0380
        /*004e*/ 	.short	0x0b80


	//----- nvinfo : EIATTR_SW_WAR
	.align		4
.L_440:
        /*0050*/ 	.byte	0x04, 0x36
        /*0052*/ 	.short	(.L_442 - .L_441)
.L_441:
        /*0054*/ 	.word	0x00000008
.L_442:


//--------------------- .nv.info._ZN7cutlass13device_kernelIN5flash11enable_sm90INS1_16FlashAttnFwdSm90INS1_25CollectiveMainloopFwdSm90ILi2EN4cute5tupleIJNS5_1CILi1EEES8_S8_EEENS6_IJNS7_ILi128EEENS7_ILi112EEENS7_ILi192EEEEEELi192ENS_6half_tEfNS_4arch4Sm90ELb0ELb0ELb0ELb1ELb0ELb0ELb0ELb1ELb1ELb0ELb0ELb0EEENS1_21CollectiveEpilogueFwdINS6_IJSA_SC_SB_EEES9_SE_SG_Li256ELb1ELb0ELb0ELb0EEENS1_36VarlenDynamicPersistentTileSchedulerILi128ELi112ELi256ELi32ELb0ELb0ELb1ELb0ELb1ELb1EEEEEEEEEvNT_6ParamsE --------------------------
	.section	.nv.info._ZN7cutlass13device_kernelIN5flash11enable_sm90INS1_16FlashAttnFwdSm90INS1_25CollectiveMainloopFwdSm90ILi2EN4cute5tupleIJNS5_1CILi1EEES8_S8_EEENS6_IJNS7_ILi128EEENS7_ILi112EEENS7_ILi192EEEEEELi192ENS_6half_tEfNS_4arch4Sm90ELb0ELb0ELb0ELb1ELb0ELb0ELb0ELb1ELb1ELb0ELb0ELb0EEENS1_21CollectiveEpilogueFwdINS6_IJSA_SC_SB_EEES9_SE_SG_Li256ELb1ELb0ELb0ELb0EEENS1_36VarlenDynamicPersistentTileSchedulerILi128ELi112ELi256ELi32ELb0ELb0ELb1ELb0ELb1ELb1EEEEEEEEEvNT_6ParamsE,"",@"SHT_CUDA_INFO"
	.sectionflags	@""
	.align	4


	//----- nvinfo : EIATTR_CUDA_API_VERSION
	.align		4
        /*0000*/ 	.byte	0x04, 0x37
        /*0002*/ 	.short	(.L_444 - .L_443)
.L_443:
        /*0004*/ 	.word	0x00000082


	//----- nvinfo : EIATTR_KPARAM_INFO
	.align		4
.L_444:
        /*0008*/ 	.byte	0x04, 0x17
        /*000a*/ 	.short	(.L_446 - .L_445)
.L_445:
        /*000c*/ 	.word	0x00000000
        /*0010*/ 	.short	0x0000
        /*0012*/ 	.short	0x0000
        /*0014*/ 	.byte	0x00, 0xf0, 0x01, 0x28


	//----- nvinfo : EIATTR_SPARSE_MMA_MASK
	.align		4
.L_446:
        /*0018*/ 	.byte	0x03, 0x50
        /*001a*/ 	.short	0x0000


	//----- nvinfo : EIATTR_MAXREG_COUNT
	.align		4
        /*001c*/ 	.byte	0x03, 0x1b
        /*001e*/ 	.short	0x00a8


	//----- nvinfo : EIATTR_MERCURY_ISA_VERSION
	.align		4
        /*0020*/ 	.byte	0x03, 0x5f
        /*0022*/ 	.short	0x0101


	//----- nvinfo : EIATTR_VRC_CTA_INIT_COUNT
	.align		4
        /*0024*/ 	.byte	0x02, 0x4a
	.zero		1
	.zero		1


	//----- nvinfo : EIATTR_EXIT_INSTR_OFFSETS
	.align		4
        /*0028*/ 	.byte	0x04, 0x1c
        /*002a*/ 	.short	(.L_448 - .L_447)


	//   ....[0]....
.L_447:
        /*002c*/ 	.word	0x00000010


	//----- nvinfo : EIATTR_MAX_THREADS
	.align		4
.L_448:
        /*0030*/ 	.byte	0x04, 0x05
        /*0032*/ 	.short	(.L_450 - .L_449)
.L_449:
        /*0034*/ 	.word	0x00000180
        /*0038*/ 	.word	0x00000001
        /*003c*/ 	.word	0x00000001


	//----- nvinfo : EIATTR_CBANK_PARAM_SIZE
	.align		4
.L_450:
        /*0040*/ 	.byte	0x03, 0x19
        /*0042*/ 	.short	0x0a00


	//----- nvinfo : EIATTR_PARAM_CBANK
	.align		4
        /*0044*/ 	.byte	0x04, 0x0a
        /*0046*/ 	.short	(.L_452 - .L_451)
	.align		4
.L_451:
        /*0048*/ 	.word	index@(.nv.constant0._ZN7cutlass13device_kernelIN5flash11enable_sm90INS1_16FlashAttnFwdSm90INS1_25CollectiveMainloopFwdSm90ILi2EN4cute5tupleIJNS5_1CILi1EEES8_S8_EEENS6_IJNS7_ILi128EEENS7_ILi112EEENS7_ILi192EEEEEELi192ENS_6half_tEfNS_4arch4Sm90ELb0ELb0ELb0ELb1ELb0ELb0ELb0ELb1ELb1ELb0ELb0ELb0EEENS1_21CollectiveEpilogueFwdINS6_IJSA_SC_SB_EEES9_SE_SG_Li256ELb1ELb0ELb0ELb0EEENS1_36VarlenDynamicPersistentTileSchedulerILi128ELi112ELi256ELi32ELb0ELb0ELb1ELb0ELb1ELb1EEEEEEEEEvNT_6ParamsE)
        /*004c*/ 	.short	0x0380
        /*004e*/ 	.short	0x0a00


	//----- nvinfo : EIATTR_SW_WAR
	.align		4
.L_452:
        /*0050*/ 	.byte	0x04, 0x36
        /*0052*/ 	.short	(.L_454 - .L_453)
.L_453:
        /*0054*/ 	.word	0x00000008
.L_454:


//--------------------- .nv.info._ZN7cutlass13device_kernelIN5flash11enable_sm90INS1_16FlashAttnFwdSm90INS1_25CollectiveMainloopFwdSm90ILi2EN4cute5tupleIJNS5_1CILi1EEES8_S8_EEENS6_IJNS7_ILi128EEENS7_ILi112EEENS7_ILi192EEEEEELi192ENS_6half_tEfNS_4arch4Sm90ELb0ELb0ELb0ELb1ELb0ELb1ELb0ELb1ELb1ELb0ELb0ELb0EEENS1_21CollectiveEpilogueFwdINS6_IJSA_SC_SB_EEES9_SE_SG_Li256ELb1ELb0ELb0ELb0EEENS1_36VarlenDynamicPersistentTileSchedulerILi128ELi112ELi256ELi32ELb0ELb0ELb1ELb0ELb1ELb1EEEEEEEEEvNT_6ParamsE --------------------------
	.section	.nv.info._ZN7cutlass13device_kernelIN5flash11enable_sm90INS1_16FlashAttnFwdSm90INS1_25CollectiveMainloopFwdSm90ILi2EN4cute5tupleIJNS5_1CILi1EEES8_S8_EEENS6_IJNS7_ILi128EEENS7_ILi112EEENS7_ILi192EEEEEELi192ENS_6half_tEfNS_4arch4Sm90ELb0ELb0ELb0ELb1ELb0ELb1ELb0ELb1ELb1ELb0ELb0ELb0EEENS1_21CollectiveEpilogueFwdINS6_IJSA_SC_SB_EEES9_SE_SG_Li256ELb1ELb0ELb0ELb0EEENS1_36VarlenDynamicPersistentTileSchedulerILi128ELi112ELi256ELi32ELb0ELb0ELb1ELb0ELb1ELb1EEEEEEEEEvNT_6ParamsE,"",@"SHT_CUDA_INFO"
	.sectionflags	@""
	.align	4


	//----- nvinfo : EIATTR_CUDA_API_VERSION
	.align		4
        /*0000*/ 	.byte	0x04, 0x37
        /*0002*/ 	.short	(.L_456 - .L_455)
.L_455:
        /*0004*/ 	.word	0x00000082


	//----- nvinfo : EIATTR_KPARAM_INFO
	.align		4
.L_456:
        /*0008*/ 	.byte	0x04, 0x17
        /*000a*/ 	.short	(.L_458 - .L_457)
.L_457:
        /*000c*/ 	.word	0x00000000
        /*0010*/ 	.short	0x0000
        /*0012*/ 	.short	0x0000
        /*0014*/ 	.byte	0x00, 0xf0, 0x01, 0x28


	//----- nvinfo : EIATTR_SPARSE_MMA_MASK
	.align		4
.L_458:
        /*0018*/ 	.byte	0x03, 0x50
        /*001a*/ 	.short	0x0000


	//----- nvinfo : EIATTR_MAXREG_COUNT
	.align		4
        /*001c*/ 	.byte	0x03, 0x1b
        /*001e*/ 	.short	0x00a8


	//----- nvinfo : EIATTR_MERCURY_ISA_VERSION
	.align		4
        /*0020*/ 	.byte	0x03, 0x5f
        /*0022*/ 	.short	0x0101


	//----- nvinfo : EIATTR_VRC_CTA_INIT_COUNT
	.align		4
        /*0024*/ 	.byte	0x02, 0x4a
	.zero		1
	.zero		1


	//----- nvinfo : EIATTR_EXIT_INSTR_OFFSETS
	.align		4
        /*0028*/ 	.byte	0x04, 0x1c
        /*002a*/ 	.short	(.L_460 - .L_459)


	//   ....[0]....
.L_459:
        /*002c*/ 	.word	0x00000010


	//----- nvinfo : EIATTR_MAX_THREADS
	.align		4
.L_460:
        /*0030*/ 	.byte	0x04, 0x05
        /*0032*/ 	.short	(.L_462 - .L_461)
.L_461:
        /*0034*/ 	.word	0x00000180
        /*0038*/ 	.word	0x00000001
        /*003c*/ 	.word	0x00000001


	//----- nvinfo : EIATTR_CBANK_PARAM_SIZE
	.align		4
.L_462:
        /*0040*/ 	.byte	0x03, 0x19
        /*0042*/ 	.short	0x0a00


	//----- nvinfo : EIATTR_PARAM_CBANK
	.align		4
        /*0044*/ 	.byte	0x04, 0x0a
        /*0046*/ 	.short	(.L_464 - .L_463)
	.align		4
.L_463:
        /*0048*/ 	.word	index@(.nv.constant0._ZN7cutlass13device_kernelIN5flash11enable_sm90INS1_16FlashAttnFwdSm90INS1_25CollectiveMainloopFwdSm90ILi2EN4cute5tupleIJNS5_1CILi1EEES8_S8_EEENS6_IJNS7_ILi128EEENS7_ILi112EEENS7_ILi192EEEEEELi192ENS_6half_tEfNS_4arch4Sm90ELb0ELb0ELb0ELb1ELb0ELb1ELb0ELb1ELb1ELb0ELb0ELb0EEENS1_21CollectiveEpilogueFwdINS6_IJSA_SC_SB_EEES9_SE_SG_Li256ELb1ELb0ELb0ELb0EEENS1_36VarlenDynamicPersistentTileSchedulerILi128ELi112ELi256ELi32ELb0ELb0ELb1ELb0ELb1ELb1EEEEEEEEEvNT_6ParamsE)
        /*004c*/ 	.short	0x0380
        /*004e*/ 	.short	0x0a00


	//----- nvinfo : EIATTR_SW_WAR
	.align		4
.L_464:
        /*0050*/ 	.byte	0x04, 0x36
        /*0052*/ 	.short	(.L_466 - .L_465)
.L_465:
        /*0054*/ 	.word	0x00000008
.L_466:


//--------------------- .nv.info._ZN7cutlass13device_kernelIN5flash11enable_sm90INS1_16FlashAttnFwdSm90INS1_25CollectiveMainloopFwdSm90ILi2EN4cute5tupleIJNS5_1CILi1EEES8_S8_EEENS6_IJNS7_ILi128EEENS7_ILi96EEENS7_ILi192EEEEEELi192ENS_6half_tEfNS_4arch4Sm90ELb0ELb1ELb0ELb0ELb0ELb0ELb0ELb1ELb1ELb0ELb0ELb0EEENS1_21CollectiveEpilogueFwdINS6_IJSA_SC_SB_EEES9_SE_SG_Li256ELb0ELb0ELb0ELb0EEENS1_30DynamicPersistentTileSchedulerILi256ELi32ELb0ELb0ELb1EEEEEEEEEvNT_6ParamsE --------------------------
	.section	.nv.info._ZN7cutlass13device_kernelIN5flash11enable_sm90INS1_16FlashAttnFwdSm90INS1_25CollectiveMainloopFwdSm90ILi2EN4cute5tupleIJNS5_1CILi1EEES8_S8_EEENS6_IJNS7_ILi128EEENS7_ILi96EEENS7_ILi192EEEEEELi192ENS_6half_tEfNS_4arch4Sm90ELb0ELb1ELb0ELb0ELb0ELb0ELb0ELb1ELb1ELb0ELb0ELb0EEENS1_21CollectiveEpilogueFwdINS6_IJSA_SC_SB_EEES9_SE_SG_Li256ELb0ELb0ELb0ELb0EEENS1_30DynamicPersistentTileSchedulerILi256ELi32ELb0ELb0ELb1EEEEEEEEEvNT_6ParamsE,"",@"SHT_CUDA_INFO"
	.sectionflags	@""
	.align	4


	//----- nvinfo : EIATTR_CUDA_API_VERSION
	.align		4
        /*0000*/ 	.byte	0x04, 0x37
        /*0002*/ 	.short	(.L_468 - .L_467)
.L_467:
        /*0004*/ 	.word	0x00000082


	//----- nvinfo : EIATTR_KPARAM_INFO
	.align		4
.L_468:
        /*0008*/ 	.byte	0x04, 0x17
        /*000a*/ 	.short	(.L_470 - .L_469)
.L_469:
        /*000c*/ 	.word	0x00000000
        /*0010*/ 	.short	0x0000
        /*0012*/ 	.short	0x0000
        /*0014*/ 	.byte	0x00, 0xf0, 0x01, 0x2e


	//----- nvinfo : EIATTR_SPARSE_MMA_MASK
	.align		4
.L_470:
        /*0018*/ 	.byte	0x03, 0x50
        /*001a*/ 	.short	0x0000


	//----- nvinfo : EIATTR_MAXREG_COUNT
	.align		4
        /*001c*/ 	.byte	0x03, 0x1b
        /*001e*/ 	.short	0x00a8


	//----- nvinfo : EIATTR_MERCURY_ISA_VERSION
	.align		4
        /*0020*/ 	.byte	0x03, 0x5f
        /*0022*/ 	.short	0x0101


	//----- nvinfo : EIATTR_VRC_CTA_INIT_COUNT
	.align		4
        /*0024*/ 	.byte	0x02, 0x4a
	.zero		1
	.zero		1


	//----- nvinfo : EIATTR_EXIT_INSTR_OFFSETS
	.align		4
        /*0028*/ 	.byte	0x04, 0x1c
        /*002a*/ 	.short	(.L_472 - .L_471)


	//   ....[0]....
.L_471:
        /*002c*/ 	.word	0x00000010


	//----- nvinfo : EIATTR_MAX_THREADS
	.align		4
.L_472:
        /*0030*/ 	.byte	0x04, 0x05
        /*0032*/ 	.short	(.L_474 - .L_473)
.L_473:
        /*0034*/ 	.word	0x00000180
        /*0038*/ 	.word	0x00000001
        /*003c*/ 	.word	0x00000001


	//----- nvinfo : EIATTR_CBANK_PARAM_SIZE
	.align		4
.L_474:
        /*0040*/ 	.byte	0x03, 0x19
        /*0042*/ 	.short	0x0b80


	//----- nvinfo : EIATTR_PARAM_CBANK
	.align		4
        /*0044*/ 	.byte	0x04, 0x0a
        /*0046*/ 	.short	(.L_476 - .L_475)
	.align		4
.L_475:
        /*0048*/ 	.word	index@(.nv.constant0._ZN7cutlass13device_kernelIN5flash11enable_sm90INS1_16FlashAttnFwdSm90INS1_25CollectiveMainloopFwdSm90ILi2EN4cute5tupleIJNS5_1CILi1EEES8_S8_EEENS6_IJNS7_ILi128EEENS7_ILi96EEENS7_ILi192EEEEEELi192ENS_6half_tEfNS_4arch4Sm90ELb0ELb1ELb0ELb0ELb0ELb0ELb0ELb1ELb1ELb0ELb0ELb0EEENS1_21CollectiveEpilogueFwdINS6_IJSA_SC_SB_EEES9_SE_SG_Li256ELb0ELb0ELb0ELb0EEENS1_30DynamicPersistentTileSchedulerILi256ELi32ELb0ELb0ELb1EEEEEEEEEvNT_6ParamsE)
        /*004c*/ 	.short	0x0380
        /*004e*/ 	.short	0x0b80


	//----- nvinfo : EIATTR_SW_WAR
	.align		4
.L_476:
        /*0050*/ 	.byte	0x04, 0x36
        /*0052*/ 	.short	(.L_478 - .L_477)
.L_477:
        /*0054*/ 	.word	0x00000008
.L_478:


//--------------------- .nv.info._ZN7cutlass13device_kernelIN5flash11enable_sm90INS1_16FlashAttnFwdSm90INS1_25CollectiveMainloopFwdSm90ILi2EN4cute5tupleIJNS5_1CILi1EEES8_S8_EEENS6_IJNS7_ILi128EEENS7_ILi96EEENS7_ILi192EEEEEELi192ENS_6half_tEfNS_4arch4Sm90ELb0ELb1ELb0ELb1ELb0ELb0ELb0ELb1ELb1ELb0ELb0ELb0EEENS1_21CollectiveEpilogueFwdINS6_IJSA_SC_SB_EEES9_SE_SG_Li256ELb1ELb0ELb0ELb0EEENS1_36VarlenDynamicPersistentTileSchedulerILi128ELi96ELi256ELi32ELb0ELb0ELb1ELb1ELb0ELb1EEEEEEEEEvNT_6ParamsE --------------------------
	.section	.nv.info._ZN7cutlass13device_kernelIN5flash11enable_sm90INS1_16FlashAttnFwdSm90INS1_25CollectiveMainloopFwdSm90ILi2EN4cute5tupleIJNS5_1CILi1EEES8_S8_EEENS6_IJNS7_ILi128EEENS7_ILi96EEENS7_ILi192EEEEEELi192ENS_6half_tEfNS_4arch4Sm90ELb0ELb1ELb0ELb1ELb0ELb0ELb0ELb1ELb1ELb0ELb0ELb0EEENS1_21CollectiveEpilogueFwdINS6_IJSA_SC_SB_EEES9_SE_SG_Li256ELb1ELb0ELb0ELb0EEENS1_36VarlenDynamicPersistentTileSchedulerILi128ELi96ELi256ELi32ELb0ELb0ELb1ELb1ELb0ELb1EEEEEEEEEvNT_6ParamsE,"",@"SHT_CUDA_INFO"
	.sectionflags	@""
	.align	4


	//----- nvinfo : EIATTR_CUDA_API_VERSION
	.align		4
        /*0000*/ 	.byte	0x04, 0x37
        /*0002*/ 	.short	(.L_480 - .L_479)
.L_479:
        /*0004*/ 	.word	0x00000082


	//----- nvinfo : EIATTR_KPARAM_INFO
	.align		4
.L_480:
        /*0008*/ 	.byte	0x04, 0x17
        /*000a*/ 	.short	(.L_482 - .L_481)
.L_481:
        /*000c*/ 	.word	0x00000000
        /*0010*/ 	.short	0x0000
        /*0012*/ 	.short	0x0000
        /*0014*/ 	.byte	0x00, 0xf0, 0x01, 0x28


	//----- nvinfo : EIATTR_SPARSE_MMA_MASK
	.align		4
.L_482:
        /*0018*/ 	.byte	0x03, 0x50
        /*001a*/ 	.short	0x0000


	//----- nvinfo : EIATTR_MAXREG_COUNT
	.align		4
        /*001c*/ 	.byte	0x03, 0x1b
        /*001e*/ 	.short	0x00a8


	//----- nvinfo : EIATTR_MERCURY_ISA_VERSION
	.align		4
        /*0020*/ 	.byte	0x03, 0x5f
        /*0022*/ 	.short	0x0101


	//----- nvinfo : EIATTR_VRC_CTA_INIT_COUNT
	.align		4
        /*0024*/ 	.byte	0x02, 0x4a
	.zero		1
	.zero		1


	//----- nvinfo : EIATTR_EXIT_INSTR_OFFSETS
	.align		4
        /*0028*/ 	.byte	0x04, 0x1c
        /*002a*/ 	.short	(.L_484 - .L_483)


	//   ....[0]....
.L_483:
        /*002c*/ 	.word	0x00000010


	//----- nvinfo : EIATTR_MAX_THREADS
	.align		4
.L_484:
        /*0030*/ 	.byte	0x04, 0x05
        /*0032*/ 	.short	(.L_486 - .L_485)
.L_485:
        /*0034*/ 	.word	0x00000180
        /*0038*/ 	.word	0x00000001
        /*003c*/ 	.word	0x00000001


	//----- nvinfo : EIATTR_CBANK_PARAM_SIZE
	.align		4
.L_486:
        /*0040*/ 	.byte	0x03, 0x19
        /*0042*/ 	.short	0x0a00


	//----- nvinfo : EIATTR_PARAM_CBANK
	.align		4
        /*0044*/ 	.byte	0x04, 0x0a
        /*0046*/ 	.short	(.L_488 - .L_487)
	.align		4
.L_487:
        /*0048*/ 	.word	index@(.nv.constant0._ZN7cutlass13device_kernelIN5flash11enable_sm90INS1_16FlashAttnFwdSm90INS1_25CollectiveMainloopFwdSm90ILi2EN4cute5tupleIJNS5_1CILi1EEES8_S8_EEENS6_IJNS7_ILi128EEENS7_ILi96EEENS7_ILi192EEEEEELi192ENS_6half_tEfNS_4arch4Sm90ELb0ELb1ELb0ELb1ELb0ELb0ELb0ELb1ELb1ELb0ELb0ELb0EEENS1_21CollectiveEpilogueFwdINS6_IJSA_SC_SB_EEES9_SE_SG_Li256ELb1ELb0ELb0ELb0EEENS1_36VarlenDynamicPersistentTileSchedulerILi128ELi96ELi256ELi32ELb0ELb0ELb1ELb1ELb0ELb1EEEEEEEEEvNT_6ParamsE)
        /*004c*/ 	.short	0x0380
        /*004e*/ 	.short	0x0a00


	//----- nvinfo : EIATTR_SW_WAR
	.align		4
.L_488:
        /*0050*/ 	.byte	0x04, 0x36
        /*0052*/ 	.short	(.L_490 - .L_489)
.L_489:
        /*0054*/ 	.word	0x00000008
.L_490:


//--------------------- .nv.info._ZN7cutlass13device_kernelIN5flash11enable_sm90INS1_16FlashAttnFwdSm90INS1_25CollectiveMainloopFwdSm90ILi2EN4cute5tupleIJNS5_1CILi1EEES8_S8_EEENS6_IJNS7_ILi128EEENS7_ILi96EEENS7_ILi192EEEEEELi192ENS_6half_tEfNS_4arch4Sm90ELb0ELb1ELb0ELb1ELb0ELb1ELb0ELb1ELb1ELb0ELb0ELb0EEENS1_21CollectiveEpilogueFwdINS6_IJSA_SC_SB_EEES9_SE_SG_Li256ELb1ELb0ELb0ELb0EEENS1_36VarlenDynamicPersistentTileSchedulerILi128ELi96ELi256ELi32ELb0ELb0ELb1ELb1ELb0ELb1EEEEEEEEEvNT_6ParamsE --------------------------
	.section	.nv.info._ZN7cutlass13device_kernelIN5flash11enable_sm90INS1_16FlashAttnFwdSm90INS1_25CollectiveMainloopFwdSm90ILi2EN4cute5tupleIJNS5_1CILi1EEES8_S8_EEENS6_IJNS7_ILi128EEENS7_ILi96EEENS7_ILi192EEEEEELi192ENS_6half_tEfNS_4arch4Sm90ELb0ELb1ELb0ELb1ELb0ELb1ELb0ELb1ELb1ELb0ELb0ELb0EEENS1_21CollectiveEpilogueFwdINS6_IJSA_SC_SB_EEES9_SE_SG_Li256ELb1ELb0ELb0ELb0EEENS1_36VarlenDynamicPersistentTileSchedulerILi128ELi96ELi256ELi32ELb0ELb0ELb1ELb1ELb0ELb1EEEEEEEEEvNT_6ParamsE,"",@"SHT_CUDA_INFO"
	.sectionflags	@""
	.align	4


	//----- nvinfo : EIATTR_CUDA_API_VERSION
	.align		4
        /*0000*/ 	.byte	0x04, 0x37
        /*0002*/ 	.short	(.L_492 - .L_491)
.L_491:
        /*0004*/ 	.word	0x00000082


	//----- nvinfo : EIATTR_KPARAM_INFO
	.align		4
.L_492:
        /*0008*/ 	.byte	0x04, 0x17
        /*000a*/ 	.short	(.L_494 - .L_493)
.L_493:
        /*000c*/ 	.word	0x00000000
        /*0010*/ 	.short	0x0000
        /*0012*/ 	.short	0x0000
        /*0014*/ 	.byte	0x00, 0xf0, 0x01, 0x28


	//----- nvinfo : EIATTR_SPARSE_MMA_MASK
	.align		4
.L_494:
        /*0018*/ 	.byte	0x03, 0x50
        /*001a*/ 	.short	0x0000


	//----- nvinfo : EIATTR_MAXREG_COUNT
	.align		4
        /*001c*/ 	.byte	0x03, 0x1b
        /*001e*/ 	.short	0x00a8


	//----- nvinfo : EIATTR_MERCURY_ISA_VERSION
	.align		4
        /*0020*/ 	.byte	0x03, 0x5f
        /*0022*/ 	.short	0x0101


	//----- nvinfo : EIATTR_VRC_CTA_INIT_COUNT
	.align		4
        /*0024*/ 	.byte	0x02, 0x4a
	.zero		1
	.zero		1


	//----- nvinfo : EIATTR_EXIT_INSTR_OFFSETS
	.align		4
        /*0028*/ 	.byte	0x04, 0x1c
        /*002a*/ 	.short	(.L_496 - .L_495)


	//   ....[0]....
.L_495:
        /*002c*/ 	.word	0x00000010


	//----- nvinfo : EIATTR_MAX_THREADS
	.align		4
.L_496:
        /*0030*/ 	.byte	0x04, 0x05
        /*0032*/ 	.short	(.L_498 - .L_497)
.L_497:
        /*0034*/ 	.word	0x00000180
        /*0038*/ 	.word	0x00000001
        /*003c*/ 	.word	0x00000001


	//----- nvinfo : EIATTR_CBANK_PARAM_SIZE
	.align		4
.L_498:
        /*0040*/ 	.byte	0x03, 0x19
        /*0042*/ 	.short	0x0a00


	//----- nvinfo : EIATTR_PARAM_CBANK
	.align		4
        /*0044*/ 	.byte	0x04, 0x0a
        /*0046*/ 	.short	(.L_500 - .L_499)
	.align		4
.L_499:
        /*0048*/ 	.word	index@(.nv.constant0._ZN7cutlass13device_kernelIN5flash11enable_sm90INS1_16FlashAttnFwdSm90INS1_25CollectiveMainloopFwdSm90ILi2EN4cute5tupleIJNS5_1CILi1EEES8_S8_EEENS6_IJNS7_ILi128EEENS7_ILi96EEENS7_ILi192EEEEEELi192ENS_6half_tEfNS_4arch4Sm90ELb0ELb1ELb0ELb1ELb0ELb1ELb0ELb1ELb1ELb0ELb0ELb0EEENS1_21CollectiveEpilogueFwdINS6_IJSA_SC_SB_EEES9_SE_SG_Li256ELb1ELb0ELb0ELb0EEENS1_36VarlenDynamicPersistentTileSchedulerILi128ELi96ELi256ELi32ELb0ELb0ELb1ELb1ELb0ELb1EEEEEEEEEvNT_6ParamsE)
        /*004c*/ 	.short	0x0380
        /*004e*/ 	.short	0x0a00


	//----- nvinfo : EIATTR_SW_WAR
	.align		4
.L_500:
        /*0050*/ 	.byte	0x04, 0x36
        /*0052*/ 	.short	(.L_502 - .L_501)
.L_501:
        /*0054*/ 	.word	0x00000008
.L_502:


//--------------------- .nv.info._ZN7cutlass13device_kernelIN5flash11enable_sm90INS1_16FlashAttnFwdSm90INS1_25CollectiveMainloopFwdSm90ILi2EN4cute5tupleIJNS5_1CILi1EEES8_S8_EEENS6_IJNS7_ILi128EEENS7_ILi112EEENS7_ILi192EEEEEELi192ENS_6half_tEfNS_4arch4Sm90ELb1ELb0ELb0ELb0ELb0ELb0ELb0ELb1ELb1ELb0ELb0ELb0EEENS1_21CollectiveEpilogueFwdINS6_IJSA_SC_SB_EEES9_SE_SG_Li256ELb0ELb0ELb0ELb0EEENS1_30DynamicPersistentTileSchedulerILi256ELi32ELb0ELb0ELb1EEEEEEEEEvNT_6ParamsE --------------------------
	.section	.nv.info._ZN7cutlass13device_kernelIN5flash11enable_sm90INS1_16FlashAttnFwdSm90INS1_25CollectiveMainloopFwdSm90ILi2EN4cute5tupleIJNS5_1CILi1EEES8_S8_EEENS6_IJNS7_ILi128EEENS7_ILi112EEENS7_ILi192EEEEEELi192ENS_6half_tEfNS_4arch4Sm90ELb1ELb0ELb0ELb0ELb0ELb0ELb0ELb1ELb1ELb0ELb0ELb0EEENS1_21CollectiveEpilogueFwdINS6_IJSA_SC_SB_EEES9_SE_SG_Li256ELb0ELb0ELb0ELb0EEENS1_30DynamicPersistentTileSchedulerILi256ELi32ELb0ELb0ELb1EEEEEEEEEvNT_6ParamsE,"",@"SHT_CUDA_INFO"
	.sectionflags	@""
	.align	4


	//----- nvinfo : EIATTR_CUDA_API_VERSION
	.align		4
        /*0000*/ 	.byte	0x04, 0x37
        /*0002*/ 	.short	(.L_504 - .L_503)
.L_503:
        /*0004*/ 	.word	0x00000082


	//----- nvinfo : EIATTR_KPARAM_INFO
	.align		4
.L_504:
        /*0008*/ 	.byte	0x04, 0x17
        /*000a*/ 	.short	(.L_506 - .L_505)
.L_505:
        /*000c*/ 	.word	0x00000000
        /*0010*/ 	.short	0x0000
        /*0012*/ 	.short	0x0000
        /*0014*/ 	.byte	0x00, 0xf0, 0x01, 0x2e


	//----- nvinfo : EIATTR_SPARSE_MMA_MASK
	.align		4
.L_506:
        /*0018*/ 	.byte	0x03, 0x50
        /*001a*/ 	.short	0x0000


	//----- nvinfo : EIATTR_MAXREG_COUNT
	.align		4
        /*001c*/ 	.byte	0x03, 0x1b
        /*001e*/ 	.short	0x00a8


	//----- nvinfo : EIATTR_MERCURY_ISA_VERSION
	.align		4
        /*0020*/ 	.byte	0x03, 0x5f
        /*0022*/ 	.short	0x0101


	//----- nvinfo : EIATTR_VRC_CTA_INIT_COUNT
	.align		4
        /*0024*/ 	.byte	0x02, 0x4a
	.zero		1
	.zero		1


	//----- nvinfo : EIATTR_EXIT_INSTR_OFFSETS
	.align		4
        /*0028*/ 	.byte	0x04, 0x1c
        /*002a*/ 	.short	(.L_508 - .L_507)


	//   ....[0]....
.L_507:
        /*002c*/ 	.word	0x00000010


	//----- nvinfo : EIATTR_MAX_THREADS
	.align		4
.L_508:
        /*0030*/ 	.byte	0x04, 0x05
        /*0032*/ 	.short	(.L_510 - .L_509)
.L_509:
        /*0034*/ 	.word	0x00000180
        /*0038*/ 	.word	0x00000001
        /*003c*/ 	.word	0x00000001


	//----- nvinfo : EIATTR_CBANK_PARAM_SIZE
	.align		4
.L_510:
        /*0040*/ 	.byte	0x03, 0x19
        /*0042*/ 	.short	0x0b80


	//----- nvinfo : EIATTR_PARAM_CBANK
	.align		4
        /*0044*/ 	.byte	0x04, 0x0a
        /*0046*/ 	.short	(.L_512 - .L_511)
	.align		4
.L_511:
        /*0048*/ 	.word	index@(.nv.constant0._ZN7cutlass13device_kernelIN5flash11enable_sm90INS1_16FlashAttnFwdSm90INS1_25CollectiveMainloopFwdSm90ILi2EN4cute5tupleIJNS5_1CILi1EEES8_S8_EEENS6_IJNS7_ILi128EEENS7_ILi112EEENS7_ILi192EEEEEELi192ENS_6half_tEfNS_4arch4Sm90ELb1ELb0ELb0ELb0ELb0ELb0ELb0ELb1ELb1ELb0ELb0ELb0EEENS1_21CollectiveEpilogueFwdINS6_IJSA_SC_SB_EEES9_SE_SG_Li256ELb0ELb0ELb0ELb0EEENS1_30DynamicPersistentTileSchedulerILi256ELi32ELb0ELb0ELb1EEEEEEEEEvNT_6ParamsE)
        /*004c*/ 	.short	0x0380
        /*004e*/ 	.short	0x0b80


	//----- nvinfo : EIATTR_SW_WAR
	.align		4
.L_512:
        /*0050*/ 	.byte	0x04, 0x36
        /*0052*/ 	.short	(.L_514 - .L_513)
.L_513:
        /*0054*/ 	.word	0x00000008
.L_514:


//--------------------- .nv.info._ZN7cutlass13device_kernelIN5flash11enable_sm90INS1_16FlashAttnFwdSm90INS1_25CollectiveMainloopFwdSm90ILi2EN4cute5tupleIJNS5_1CILi1EEES8_S8_EEENS6_IJNS7_ILi128EEENS7_ILi112EEENS7_ILi192EEEEEELi192ENS_6half_tEfNS_4arch4Sm90ELb1ELb0ELb0ELb1ELb0ELb0ELb0ELb1ELb1ELb0ELb0ELb0EEENS1_21CollectiveEpilogueFwdINS6_IJSA_SC_SB_EEES9_SE_SG_Li256ELb1ELb0ELb0ELb0EEENS1_36VarlenDynamicPersistentTileSchedulerILi128ELi112ELi256ELi32ELb0ELb0ELb1ELb1ELb1ELb1EEEEEEEEEvNT_6ParamsE --------------------------
	.section	.nv.info._ZN7cutlass13device_kernelIN5flash11enable_sm90INS1_16FlashAttnFwdSm90INS1_25CollectiveMainloopFwdSm90ILi2EN4cute5tupleIJNS5_1CILi1EEES8_S8_EEENS6_IJNS7_ILi128EEENS7_ILi112EEENS7_ILi192EEEEEELi192ENS_6half_tEfNS_4arch4Sm90ELb1ELb0ELb0ELb1ELb0ELb0ELb0ELb1ELb1ELb0ELb0ELb0EEENS1_21CollectiveEpilogueFwdINS6_IJSA_SC_SB_EEES9_SE_SG_Li256ELb1ELb0ELb0ELb0EEENS1_36VarlenDynamicPersistentTileSchedulerILi128ELi112ELi256ELi32ELb0ELb0ELb1ELb1ELb1ELb1EEEEEEEEEvNT_6ParamsE,"",@"SHT_CUDA_INFO"
	.sectionflags	@""
	.align	4


	//----- nvinfo : EIATTR_CUDA_API_VERSION
	.align		4
        /*0000*/ 	.byte	0x04, 0x37
        /*0002*/ 	.short	(.L_516 - .L_515)
.L_515:
        /*0004*/ 	.word	0x00000082


	//----- nvinfo : EIATTR_KPARAM_INFO
	.align		4
.L_516:
        /*0008*/ 	.byte	0x04, 0x17
        /*000a*/ 	.short	(.L_518 - .L_517)
.L_517:
        /*000c*/ 	.word	0x00000000
        /*0010*/ 	.short	0x0000
        /*0012*/ 	.short	0x0000
        /*0014*/ 	.byte	0x00, 0xf0, 0x01, 0x28


	//----- nvinfo : EIATTR_SPARSE_MMA_MASK
	.align		4
.L_518:
        /*0018*/ 	.byte	0x03, 0x50
        /*001a*/ 	.short	0x0000


	//----- nvinfo : EIATTR_MAXREG_COUNT
	.align		4
        /*001c*/ 	.byte	0x03, 0x1b
        /*001e*/ 	.short	0x00a8


	//----- nvinfo : EIATTR_MERCURY_ISA_VERSION
	.align		4
        /*0020*/ 	.byte	0x03, 0x5f
        /*0022*/ 	.short	0x0101


	//----- nvinfo : EIATTR_VRC_CTA_INIT_COUNT
	.align		4
        /*0024*/ 	.byte	0x02, 0x4a
	.zero		1
	.zero		1


	//----- nvinfo : EIATTR_EXIT_INSTR_OFFSETS
	.align		4
        /*0028*/ 	.byte	0x04, 0x1c
        /*002a*/ 	.short	(.L_520 - .L_519)


	//   ....[0]....
.L_519:
        /*002c*/ 	.word	0x00000010


	//----- nvinfo : EIATTR_MAX_THREADS
	.align		4
.L_520:
        /*0030*/ 	.byte	0x04, 0x05
        /*0032*/ 	.short	(.L_522 - .L_521)
.L_521:
        /*0034*/ 	.word	0x00000180
        /*0038*/ 	.word	0x00000001
        /*003c*/ 	.word	0x00000001


	//----- nvinfo : EIATTR_CBANK_PARAM_SIZE
	.align		4
.L_522:
        /*0040*/ 	.byte	0x03, 0x19
        /*0042*/ 	.short	0x0a00


	//----- nvinfo : EIATTR_PARAM_CBANK
	.align		4
        /*0044*/ 	.byte	0x04, 0x0a
        /*0046*/ 	.short	(.L_524 - .L_523)
	.align		4
.L_523:
        /*0048*/ 	.word	index@(.nv.constant0._ZN7cutlass13device_kernelIN5flash11enable_sm90INS1_16FlashAttnFwdSm90INS1_25CollectiveMainloopFwdSm90ILi2EN4cute5tupleIJNS5_1CILi1EEES8_S8_EEENS6_IJNS7_ILi128EEENS7_ILi112EEENS7_ILi192EEEEEELi192ENS_6half_tEfNS_4arch4Sm90ELb1ELb0ELb0ELb1ELb0ELb0ELb0ELb1ELb1ELb0ELb0ELb0EEENS1_21CollectiveEpilogueFwdINS6_IJSA_SC_SB_EEES9_SE_SG_Li256ELb1ELb0ELb0ELb0EEENS1_36VarlenDynamicPersistentTileSchedulerILi128ELi112ELi256ELi32ELb0ELb0ELb1ELb1ELb1ELb1EEEEEEEEEvNT_6ParamsE)
        /*004c*/ 	.short	0x0380
        /*004e*/ 	.short	0x0a00


	//----- nvinfo : EIATTR_SW_WAR
	.align		4
.L_524:
        /*0050*/ 	.byte	0x04, 0x36
        /*0052*/ 	.short	(.L_526 - .L_525)
.L_525:
        /*0054*/ 	.word	0x00000008
.L_526:


//--------------------- .nv.info._ZN7cutlass13device_kernelIN5flash11enable_sm90INS1_16FlashAttnFwdSm90INS1_25CollectiveMainloopFwdSm90ILi2EN4cute5tupleIJNS5_1CILi1EEES8_S8_EEENS6_IJNS7_ILi128EEENS7_ILi112EEENS7_ILi192EEEEEELi192ENS_6half_tEfNS_4arch4Sm90ELb1ELb0ELb0ELb1ELb0ELb1ELb0ELb1ELb1ELb0ELb0ELb0EEENS1_21CollectiveEpilogueFwdINS6_IJSA_SC_SB_EEES9_SE_SG_Li256ELb1ELb0ELb0ELb0EEENS1_36VarlenDynamicPersistentTileSchedulerILi128ELi112ELi256ELi32ELb0ELb0ELb1ELb1ELb1ELb1EEEEEEEEEvNT_6ParamsE --------------------------
	.section	.nv.info._ZN7cutlass13device_kernelIN5flash11enable_sm90INS1_16FlashAttnFwdSm90INS1_25CollectiveMainloopFwdSm90ILi2EN4cute5tupleIJNS5_1CILi1EEES8_S8_EEENS6_IJNS7_ILi128EEENS7_ILi112EEENS7_ILi192EEEEEELi192ENS_6half_tEfNS_4arch4Sm90ELb1ELb0ELb0ELb1ELb0ELb1ELb0ELb1ELb1ELb0ELb0ELb0EEENS1_21CollectiveEpilogueFwdINS6_IJSA_SC_SB_EEES9_SE_SG_Li256ELb1ELb0ELb0ELb0EEENS1_36VarlenDynamicPersistentTileSchedulerILi128ELi112ELi256ELi32ELb0ELb0ELb1ELb1ELb1ELb1EEEEEEEEEvNT_6ParamsE,"",@"SHT_CUDA_INFO"
	.sectionflags	@""
	.align	4


	//----- nvinfo : EIATTR_CUDA_API_VERSION
	.align		4
        /*0000*/ 	.byte	0x04, 0x37
        /*0002*/ 	.short	(.L_528 - .L_527)
.L_527:
        /*0004*/ 	.word	0x00000082


	//----- nvinfo : EIATTR_KPARAM_INFO
	.align		4
.L_528:
        /*0008*/ 	.byte	0x04, 0x17
        /*000a*/ 	.short	(.L_530 - .L_529)
.L_529:
        /*000c*/ 	.word	0x00000000
        /*0010*/ 	.short	0x0000
        /*0012*/ 	.short	0x0000
        /*0014*/ 	.byte	0x00, 0xf0, 0x01, 0x28


	//----- nvinfo : EIATTR_SPARSE_MMA_MASK
	.align		4
.L_530:
        /*0018*/ 	.byte	0x03, 0x50
        /*001a*/ 	.short	0x0000


	//----- nvinfo : EIATTR_MAXREG_COUNT
	.align		4
        /*001c*/ 	.byte	0x03, 0x1b
        /*001e*/ 	.short	0x00a8


	//----- nvinfo : EIATTR_MERCURY_ISA_VERSION
	.align		4
        /*0020*/ 	.byte	0x03, 0x5f
        /*0022*/ 	.short	0x0101


	//----- nvinfo : EIATTR_VRC_CTA_INIT_COUNT
	.align		4
        /*0024*/ 	.byte	0x02, 0x4a
	.zero		1
	.zero		1


	//----- nvinfo : EIATTR_EXIT_INSTR_OFFSETS
	.align		4
        /*0028*/ 	.byte	0x04, 0x1c
        /*002a*/ 	.short	(.L_532 - .L_531)


	//   ....[0]....
.L_531:
        /*002c*/ 	.word	0x00000010


	//----- nvinfo : EIATTR_MAX_THREADS
	.align		4
.L_532:
        /*0030*/ 	.byte	0x04, 0x05
        /*0032*/ 	.short	(.L_534 - .L_533)
.L_533:
        /*0034*/ 	.word	0x00000180
        /*0038*/ 	.word	0x00000001
        /*003c*/ 	.word	0x00000001


	//----- nvinfo : EIATTR_CBANK_PARAM_SIZE
	.align		4
.L_534:
        /*0040*/ 	.byte	0x03, 0x19
        /*0042*/ 	.short	0x0a00


	//----- nvinfo : EIATTR_PARAM_CBANK
	.align		4
        /*0044*/ 	.byte	0x04, 0x0a
        /*0046*/ 	.short	(.L_536 - .L_535)
	.align		4
.L_535:
        /*0048*/ 	.word	index@(.nv.constant0._ZN7cutlass13device_kernelIN5flash11enable_sm90INS1_16FlashAttnFwdSm90INS1_25CollectiveMainloopFwdSm90ILi2EN4cute5tupleIJNS5_1CILi1EEES8_S8_EEENS6_IJNS7_ILi128EEENS7_ILi112EEENS7_ILi192EEEEEELi192ENS_6half_tEfNS_4arch4Sm90ELb1ELb0ELb0ELb1ELb0ELb1ELb0ELb1ELb1ELb0ELb0ELb0EEENS1_21CollectiveEpilogueFwdINS6_IJSA_SC_SB_EEES9_SE_SG_Li256ELb1ELb0ELb0ELb0EEENS1_36VarlenDynamicPersistentTileSchedulerILi128ELi112ELi256ELi32ELb0ELb0ELb1ELb1ELb1ELb1EEEEEEEEEvNT_6ParamsE)
        /*004c*/ 	.short	0x0380
        /*004e*/ 	.short	0x0a00


	//----- nvinfo : EIATTR_SW_WAR
	.align		4
.L_536:
        /*0050*/ 	.byte	0x04, 0x36
        /*0052*/ 	.short	(.L_538 - .L_537)
.L_537:
        /*0054*/ 	.word	0x00000008
.L_538:


//--------------------- .nv.info._ZN7cutlass13device_kernelIN5flash11enable_sm90INS1_16FlashAttnFwdSm90INS1_25CollectiveMainloopFwdSm90ILi2EN4cute5tupleIJNS5_1CILi1EEES8_S8_EEENS6_IJNS7_ILi128EEENS7_ILi176EEESA_EEELi128ENS_6half_tEfNS_4arch4Sm90ELb0ELb0ELb0ELb0ELb0ELb0ELb0ELb1ELb1ELb0ELb0ELb0EEENS1_21CollectiveEpilogueFwdINS6_IJSA_SA_SB_EEES9_SD_SF_Li256ELb0ELb0ELb0ELb0EEENS1_29StaticPersistentTileSchedulerILb0EEEEEEEEEvNT_6ParamsE --------------------------
	.section	.nv.info._ZN7cutlass13device_kernelIN5flash11enable_sm90INS1_16FlashAttnFwdSm90INS1_25CollectiveMainloopFwdSm90ILi2EN4cute5tupleIJNS5_1CILi1EEES8_S8_EEENS6_IJNS7_ILi128EEENS7_ILi176EEESA_EEELi128ENS_6half_tEfNS_4arch4Sm90ELb0ELb0ELb0ELb0ELb0ELb0ELb0ELb1ELb1ELb0ELb0ELb0EEENS1_21CollectiveEpilogueFwdINS6_IJSA_SA_SB_EEES9_SD_SF_Li256ELb0ELb0ELb0ELb0EEENS1_29StaticPersistentTileSchedulerILb0EEEEEEEEEvNT_6ParamsE,"",@"SHT_CUDA_INFO"
	.sectionflags	@""
	.align	4


	//----- nvinfo : EIATTR_CUDA_API_VERSION
	.align		4
        /*0000*/ 	.byte	0x04, 0x37
        /*0002*/ 	.short	(.L_540 - .L_539)
.L_539:
        /*0004*/ 	.word	0x00000082


	//----- nvinfo : EIATTR_KPARAM_INFO
	.align		4
.L_540:
        /*0008*/ 	.byte	0x04, 0x17
        /*000a*/ 	.short	(.L_542 - .L_541)
.L_541:
        /*000c*/ 	.word	0x00000000
        /*0010*/ 	.short	0x0000
        /*0012*/ 	.short	0x0000
        /*0014*/ 	.byte	0x00, 0xf0, 0x01, 0x2e


	//----- nvinfo : EIATTR_SPARSE_MMA_MASK
	.align		4
.L_542:
        /*0018*/ 	.byte	0x03, 0x50
        /*001a*/ 	.short	0x0000


	//----- nvinfo : EIATTR_MAXREG_COUNT
	.align		4
        /*001c*/ 	.byte	0x03, 0x1b
        /*001e*/ 	.short	0x00a8


	//----- nvinfo : EIATTR_MERCURY_ISA_VERSION
	.align		4
        /*0020*/ 	.byte	0x03, 0x5f
        /*0022*/ 	.short	0x0101


	//----- nvinfo : EIATTR_VRC_CTA_INIT_COUNT
	.align		4
        /*0024*/ 	.byte	0x02, 0x4a
	.zero		1
	.zero		1


	//----- nvinfo : EIATTR_EXIT_INSTR_OFFSETS
	.align		4
        /*0028*/ 	.byte	0x04, 0x1c
        /*002a*/ 	.short	(.L_544 - .L_543)


	//   ....[0]....
.L_543:
        /*002c*/ 	.word	0x00000010


	//----- nvinfo : EIATTR_MAX_THREADS
	.align		4
.L_544:
        /*0030*/ 	.byte	0x04, 0x05
        /*0032*/ 	.short	(.L_546 - .L_545)
.L_545:
        /*0034*/ 	.word	0x00000180
        /*0038*/ 	.word	0x00000001
        /*003c*/ 	.word	0x00000001


	//----- nvinfo : EIATTR_CBANK_PARAM_SIZE
	.align		4
.L_546:
        /*0040*/ 	.byte	0x03, 0x19
        /*0042*/ 	.short	0x0b80


	//----- nvinfo : EIATTR_PARAM_CBANK
	.align		4
        /*0044*/ 	.byte	0x04, 0x0a
        /*0046*/ 	.short	(.L_548 - .L_547)
	.align		4
.L_547:
        /*0048*/ 	.word	index@(.nv.constant0._ZN7cutlass13device_kernelIN5flash11enable_sm90INS1_16FlashAttnFwdSm90INS1_25CollectiveMainloopFwdSm90ILi2EN4cute5tupleIJNS5_1CILi1EEES8_S8_EEENS6_IJNS7_ILi128EEENS7_ILi176EEESA_EEELi128ENS_6half_tEfNS_4arch4Sm90ELb0ELb0ELb0ELb0ELb0ELb0ELb0ELb1ELb1ELb0ELb0ELb0EEENS1_21CollectiveEpilogueFwdINS6_IJSA_SA_SB_EEES9_SD_SF_Li256ELb0ELb0ELb0ELb0EEENS1_29StaticPersistentTileSchedulerILb0EEEEEEEEEvNT_6ParamsE)
        /*004c*/ 	.short	0x0380
        /*004e*/ 	.short	0x0b80


	//----- nvinfo : EIATTR_SW_WAR
	.align		4
.L_548:
        /*0050*/ 	.byte	0x04, 0x36
        /*0052*/ 	.short	(.L_550 - .L_549)
.L_549:
        /*0054*/ 	.word	0x00000008
.L_550:


//--------------------- .nv.info._ZN7cutlass13device_kernelIN5flash11enable_sm90INS1_16FlashAttnFwdSm90INS1_25CollectiveMainloopFwdSm90ILi2EN4cute5tupleIJNS5_1CILi2EEENS7_ILi1EEES9_EEENS6_IJNS7_ILi128EEENS7_ILi176EEESB_EEELi128ENS_6half_tEfNS_4arch4Sm90ELb0ELb0ELb0ELb0ELb0ELb0ELb0ELb1ELb1ELb0ELb0ELb0EEENS1_21CollectiveEpilogueFwdINS6_IJSB_SB_SC_EEESA_SE_SG_Li256ELb0ELb0ELb0ELb0EEENS1_29StaticPersistentTileSchedulerILb0EEEEEEEEEvNT_6ParamsE --------------------------
	.section	.nv.info._ZN7cutlass13device_kernelIN5flash11enable_sm90INS1_16FlashAttnFwdSm90INS1_25CollectiveMainloopFwdSm90ILi2EN4cute5tupleIJNS5_1CILi2EEENS7_ILi1EEES9_EEENS6_IJNS7_ILi128EEENS7_ILi176EEESB_EEELi128ENS_6half_tEfNS_4arch4Sm90ELb0ELb0ELb0ELb0ELb0ELb0ELb0ELb1ELb1ELb0ELb0ELb0EEENS1_21CollectiveEpilogueFwdINS6_IJSB_SB_SC_EEESA_SE_SG_Li256ELb0ELb0ELb0ELb0EEENS1_29StaticPersistentTileSchedulerILb0EEEEEEEEEvNT_6ParamsE,"",@"SHT_CUDA_INFO"
	.sectionflags	@""
	.align	4


	//----- nvinfo : EIATTR_CUDA_API_VERSION
	.align		4
        /*0000*/ 	.byte	0x04, 0x37
        /*0002*/ 	.short	(.L_552 - .L_551)
.L_551:
        /*0004*/ 	.word	0x00000082


	//----- nvinfo : EIATTR_KPARAM_INFO
	.align		4
.L_552:
        /*0008*/ 	.byte	0x04, 0x17
        /*000a*/ 	.short	(.L_554 - .L_553)
.L_553:
        /*000c*/ 	.word	0x00000000
        /*0010*/ 	.short	0x0000
        /*0012*/ 	.short	0x0000
        /*0014*/ 	.byte	0x00, 0xf0, 0x01, 0x2e


	//----- nvinfo : EIATTR_SPARSE_MMA_MASK
	.align		4
.L_554:
        /*0018*/ 	.byte	0x03, 0x50
        /*001a*/ 	.short	0x0000


	//----- nvinfo : EIATTR_MAXREG_COUNT
	.align		4
        /*001c*/ 	.byte	0x03, 0x1b
        /*001e*/ 	.short	0x00a8


	//----- nvinfo : EIATTR_MERCURY_ISA_VERSION
	.align		4
        /*0020*/ 	.byte	0x03, 0x5f
        /*0022*/ 	.short	0x0101


	//----- nvinfo : EIATTR_VRC_CTA_INIT_COUNT
	.align		4
        /*0024*/ 	.byte	0x02, 0x4a
	.zero		1
	.zero		1


	//----- nvinfo : EIATTR_EXIT_INSTR_OFFSETS
	.align		4
        /*0028*/ 	.byte	0x04, 0x1c
        /*002a*/ 	.short	(.L_556 - .L_555)


	//   ....[0]....
.L_555:
        /*002c*/ 	.word	0x00000010


	//----- nvinfo : EIATTR_MAX_THREADS
	.align		4
.L_556:
        /*0030*/ 	.byte	0x04, 0x05
        /*0032*/ 	.short	(.L_558 - .L_557)
.L_557:
        /*0034*/ 	.word	0x00000180
        /*0038*/ 	.word	0x00000001
        /*003c*/ 	.word	0x00000001


	//----- nvinfo : EIATTR_CBANK_PARAM_SIZE
	.align		4
.L_558:
        /*0040*/ 	.byte	0x03, 0x19
        /*0042*/ 	.short	0x0b80


	//----- nvinfo : EIATTR_PARAM_CBANK
	.align		4
        /*0044*/ 	.byte	0x04, 0x0a
        /*0046*/ 	.short	(.L_560 - .L_559)
	.align		4
.L_559:
        /*0048*/ 	.word	index@(.nv.constant0._ZN7cutlass13device_kernelIN5flash11enable_sm90INS1_16FlashAttnFwdSm90INS1_25CollectiveMainloopFwdSm90ILi2EN4cute5tupleIJNS5_1CILi2EEENS7_ILi1EEES9_EEENS6_IJNS7_ILi128EEENS7_ILi176EEESB_EEELi128ENS_6half_tEfNS_4arch4Sm90ELb0ELb0ELb0ELb0ELb0ELb0ELb0ELb1ELb1ELb0ELb0ELb0EEENS1_21CollectiveEpilogueFwdINS6_IJSB_SB_SC_EEESA_SE_SG_Li256ELb0ELb0ELb0ELb0EEENS1_29StaticPersistentTileSchedulerILb0EEEEEEEEEvNT_6ParamsE)
        /*004c*/ 	.short	0x0380
        /*004e*/ 	.short	0x0b80


	//----- nvinfo : EIATTR_SW_WAR
	.align		4
.L_560:
        /*0050*/ 	.byte	0x04, 0x36
        /*0052*/ 	.short	(.L_562 - .L_561)
.L_561:
        /*0054*/ 	.word	0x00000008
.L_562:


//--------------------- .nv.info._ZN7cutlass13device_kernelIN5flash11enable_sm90INS1_16FlashAttnFwdSm90INS1_25CollectiveMainloopFwdSm90ILi2EN4cute5tupleIJNS5_1CILi1EEES8_S8_EEENS6_IJNS7_ILi128EEENS7_ILi176EEESA_EEELi128ENS_6half_tEfNS_4arch4Sm90ELb0ELb0ELb0ELb1ELb0ELb0ELb0ELb1ELb1ELb0ELb0ELb0EEENS1_21CollectiveEpilogueFwdINS6_IJSA_SA_SB_EEES9_SD_SF_Li256ELb1ELb0ELb0ELb0EEENS1_36VarlenDynamicPersistentTileSchedulerILi128ELi176ELi256ELi32ELb0ELb0ELb1ELb0ELb1ELb1EEEEEEEEEvNT_6ParamsE --------------------------
	.section	.nv.info._ZN7cutlass13device_kernelIN5flash11enable_sm90INS1_16FlashAttnFwdSm90INS1_25CollectiveMainloopFwdSm90ILi2EN4cute5tupleIJNS5_1CILi1EEES8_S8_EEENS6_IJNS7_ILi128EEENS7_ILi176EEESA_EEELi128ENS_6half_tEfNS_4arch4Sm90ELb0ELb0ELb0ELb1ELb0ELb0ELb0ELb1ELb1ELb0ELb0ELb0EEENS1_21CollectiveEpilogueFwdINS6_IJSA_SA_SB_EEES9_SD_SF_Li256ELb1ELb0ELb0ELb0EEENS1_36VarlenDynamicPersistentTileSchedulerILi128ELi176ELi256ELi32ELb0ELb0ELb1ELb0ELb1ELb1EEEEEEEEEvNT_6ParamsE,"",@"SHT_CUDA_INFO"
	.sectionflags	@""
	.align	4


	//----- nvinfo : EIATTR_CUDA_API_VERSION
	.align		4
        /*0000*/ 	.byte	0x04, 0x37
        /*0002*/ 	.short	(.L_564 - .L_563)
.L_563:
        /*0004*/ 	.word	0x00000082


	//----- nvinfo : EIATTR_KPARAM_INFO
	.align		4
.L_564:
        /*0008*/ 	.byte	0x04, 0x17
        /*000a*/ 	.short	(.L_566 - .L_565)
.L_565:
        /*000c*/ 	.word	0x00000000
        /*0010*/ 	.short	0x0000
        /*0012*/ 	.short	0x0000
        /*0014*/ 	.byte	0x00, 0xf0, 0x01, 0x28


	//----- nvinfo : EIATTR_SPARSE_MMA_MASK
	.align		4
.L_566:
        /*0018*/ 	.byte	0x03, 0x50
        /*001a*/ 	.short	0x0000


	//----- nvinfo : EIATTR_MAXREG_COUNT
	.align		4
        /*001c*/ 	.byte	0x03, 0x1b
        /*001e*/ 	.short	0x00a8


	//----- nvinfo : EIATTR_MERCURY_ISA_VERSION
	.align		4
        /*0020*/ 	.byte	0x03, 0x5f
        /*0022*/ 	.short	0x0101


	//----- nvinfo : EIATTR_VRC_CTA_INIT_COUNT
	.align		4
        /*0024*/ 	.byte	0x02, 0x4a
	.zero		1
	.zero		1


	//----- nvinfo : EIATTR_EXIT_INSTR_OFFSETS
	.align		4
        /*0028*/ 	.byte	0x04, 0x1c
        /*002a*/ 	.short	(.L_568 - .L_567)


	//   ....[0]....
.L_567:
        /*002c*/ 	.word	0x00000010


	//----- nvinfo : EIATTR_MAX_THREADS
	.align		4
.L_568:
        /*0030*/ 	.byte	0x04, 0x05
        /*0032*/ 	.short	(.L_570 - .L_569)
.L_569:
        /*0034*/ 	.word	0x00000180
        /*0038*/ 	.word	0x00000001
        /*003c*/ 	.word	0x00000001


	//----- nvinfo : EIATTR_CBANK_PARAM_SIZE
	.align		4
.L_570:
        /*0040*/ 	.byte	0x03, 0x19
        /*0042*/ 	.short	0x0a00


	//----- nvinfo : EIATTR_PARAM_CBANK
	.align		4
        /*0044*/ 	.byte	0x04, 0x0a
        /*0046*/ 	.short	(.L_572 - .L_571)
	.align		4
.L_571:
        /*0048*/ 	.word	index@(.nv.constant0._ZN7cutlass13device_kernelIN5flash11enable_sm90INS1_16FlashAttnFwdSm90INS1_25CollectiveMainloopFwdSm90ILi2EN4cute5tupleIJNS5_1CILi1EEES8_S8_EEENS6_IJNS7_ILi128EEENS7_ILi176EEESA_EEELi128ENS_6half_tEfNS_4arch4Sm90ELb0ELb0ELb0ELb1ELb0ELb0ELb0ELb1ELb1ELb0ELb0ELb0EEENS1_21CollectiveEpilogueFwdINS6_IJSA_SA_SB_EEES9_SD_SF_Li256ELb1ELb0ELb0ELb0EEENS1_36VarlenDynamicPersistentTileSchedulerILi128ELi176ELi256ELi32ELb0ELb0ELb1ELb0ELb1ELb1EEEEEEEEEvNT_6ParamsE)
        /*004c*/ 	.short	0x0380
        /*004e*/ 	.short	0x0a00


	//----- nvinfo : EIATTR_SW_WAR
	.align		4
.L_572:
        /*0050*/ 	.byte	0x04, 0x36
        /*0052*/ 	.short	(.L_574 - .L_573)
.L_573:
        /*0054*/ 	.word	0x00000008
.L_574:


//--------------------- .nv.info._ZN7cutlass13device_kernelIN5flash11enable_sm90INS1_16FlashAttnFwdSm90INS1_25CollectiveMainloopFwdSm90ILi2EN4cute5tupleIJNS5_1CILi1EEES8_S8_EEENS6_IJNS7_ILi128EEENS7_ILi176EEESA_EEELi128ENS_6half_tEfNS_4arch4Sm90ELb0ELb0ELb0ELb1ELb0ELb1ELb0ELb1ELb1ELb0ELb0ELb0EEENS1_21CollectiveEpilogueFwdINS6_IJSA_SA_SB_EEES9_SD_SF_Li256ELb1ELb0ELb0ELb0EEENS1_36VarlenDynamicPersistentTileSchedulerILi128ELi176ELi256ELi32ELb0ELb0ELb1ELb0ELb1ELb1EEEEEEEEEvNT_6ParamsE --------------------------
	.section	.nv.info._ZN7cutlass13device_kernelIN5flash11enable_sm90INS1_16FlashAttnFwdSm90INS1_25CollectiveMainloopFwdSm90ILi2EN4cute5tupleIJNS5_1CILi1EEES8_S8_EEENS6_IJNS7_ILi128EEENS7_ILi176EEESA_EEELi128ENS_6half_tEfNS_4arch4Sm90ELb0ELb0ELb0ELb1ELb0ELb1ELb0ELb1ELb1ELb0ELb0ELb0EEENS1_21CollectiveEpilogueFwdINS6_IJSA_SA_SB_EEES9_SD_SF_Li256ELb1ELb0ELb0ELb0EEENS1_36VarlenDynamicPersistentTileSchedulerILi128ELi176ELi256ELi32ELb0ELb0ELb1ELb0ELb1ELb1EEEEEEEEEvNT_6ParamsE,"",@"SHT_CUDA_INFO"
	.sectionflags	@""
	.align	4


	//----- nvinfo : EIATTR_CUDA_API_VERSION
	.align		4
        /*0000*/ 	.byte	0x04, 0x37
        /*0002*/ 	.short	(.L_576 - .L_575)
.L_575:
        /*0004*/ 	.word	0x00000082


	//----- nvinfo : EIATTR_KPARAM_INFO
	.align		4
.L_576:
        /*0008*/ 	.byte	0x04, 0x17
        /*000a*/ 	.short	(.L_578 - .L_577)
.L_577:
        /*000c*/ 	.word	0x00000000
        /*0010*/ 	.short	0x0000
        /*0012*/ 	.short	0x0000
        /*0014*/ 	.byte	0x00, 0xf0, 0x01, 0x28


	//----- nvinfo : EIATTR_SPARSE_MMA_MASK
	.align		4
.L_578:
        /*0018*/ 	.byte	0x03, 0x50
        /*001a*/ 	.short	0x0000


	//----- nvinfo : EIATTR_MAXREG_COUNT
	.align		4
        /*001c*/ 	.byte	0x03, 0x1b
        /*001e*/ 	.short	0x00a8


	//----- nvinfo : EIATTR_MERCURY_ISA_VERSION
	.align		4
        /*0020*/ 	.byte	0x03, 0x5f
        /*0022*/ 	.short	0x0101


	//----- nvinfo : EIATTR_VRC_CTA_INIT_COUNT
	.align		4
        /*0024*/ 	.byte	0x02, 0x4a
	.zero		1
	.zero		1


	//----- nvinfo : EIATTR_EXIT_INSTR_OFFSETS
	.align		4
        /*0028*/ 	.byte	0x04, 0x1c
        /*002a*/ 	.short	(.L_580 - .L_579)


	//   ....[0]....
.L_579:
        /*002c*/ 	.word	0x00000010


	//----- nvinfo : EIATTR_MAX_THREADS
	.align		4
.L_580:
        /*0030*/ 	.byte	0x04, 0x05
        /*0032*/ 	.short	(.L_582 - .L_581)
.L_581:
        /*0034*/ 	.word	0x00000180
        /*0038*/ 	.word	0x00000001
        /*003c*/ 	.word	0x00000001


	//----- nvinfo : EIATTR_CBANK_PARAM_SIZE
	.align		4
.L_582:
        /*0040*/ 	.byte	0x03, 0x19
        /*0042*/ 	.short	0x0a00


	//----- nvinfo : EIATTR_PARAM_CBANK
	.align		4
        /*0044*/ 	.byte	0x04, 0x0a
        /*0046*/ 	.short	(.L_584 - .L_583)
	.align		4
.L_583:
        /*0048*/ 	.word	index@(.nv.constant0._ZN7cutlass13device_kernelIN5flash11enable_sm90INS1_16FlashAttnFwdSm90INS1_25CollectiveMainloopFwdSm90ILi2EN4cute5tupleIJNS5_1CILi1EEES8_S8_EEENS6_IJNS7_ILi128EEENS7_ILi176EEESA_EEELi128ENS_6half_tEfNS_4arch4Sm90ELb0ELb0ELb0ELb1ELb0ELb1ELb0ELb1ELb1ELb0ELb0ELb0EEENS1_21CollectiveEpilogueFwdINS6_IJSA_SA_SB_EEES9_SD_SF_Li256ELb1ELb0ELb0ELb0EEENS1_36VarlenDynamicPersistentTileSchedulerILi128ELi176ELi256ELi32ELb0ELb0ELb1ELb0ELb1ELb1EEEEEEEEEvNT_6ParamsE)
        /*004c*/ 	.short	0x0380
        /*004e*/ 	.short	0x0a00


	//----- nvinfo : EIATTR_SW_WAR
	.align		4
.L_584:
        /*0050*/ 	.byte	0x04, 0x36
        /*0052*/ 	.short	(.L_586 - .L_585)
.L_585:
        /*0054*/ 	.word	0x00000008
.L_586:


//--------------------- .nv.info._ZN7cutlass13device_kernelIN5flash11enable_sm90INS1_16FlashAttnFwdSm90INS1_25CollectiveMainloopFwdSm90ILi2EN4cute5tupleIJNS5_1CILi1EEES8_S8_EEENS6_IJNS7_ILi128EEESA_SA_EEELi128ENS_6half_tEfNS_4arch4Sm90ELb0ELb1ELb0ELb0ELb0ELb0ELb0ELb1ELb1ELb0ELb0ELb0EEENS1_21CollectiveEpilogueFwdISB_S9_SC_SE_Li256ELb0ELb0ELb0ELb0EEENS1_30DynamicPersistentTileSchedulerILi256ELi32ELb0ELb0ELb1EEEEEEEEEvNT_6ParamsE --------------------------
	.section	.nv.info._ZN7cutlass13device_kernelIN5flash11enable_sm90INS1_16FlashAttnFwdSm90INS1_25CollectiveMainloopFwdSm90ILi2EN4cute5tupleIJNS5_1CILi1EEES8_S8_EEENS6_IJNS7_ILi128EEESA_SA_EEELi128ENS_6half_tEfNS_4arch4Sm90ELb0ELb1ELb0ELb0ELb0ELb0ELb0ELb1ELb1ELb0ELb0ELb0EEENS1_21CollectiveEpilogueFwdISB_S9_SC_SE_Li256ELb0ELb0ELb0ELb0EEENS1_30DynamicPersistentTileSchedulerILi256ELi32ELb0ELb0ELb1EEEEEEEEEvNT_6ParamsE,"",@"SHT_CUDA_INFO"
	.sectionflags	@""
	.align	4


	//----- nvinfo : EIATTR_CUDA_API_VERSION
	.align		4
        /*0000*/ 	.byte	0x04, 0x37
        /*0002*/ 	.short	(.L_588 - .L_587)
.L_587:
        /*0004*/ 	.word	0x00000082


	//----- nvinfo : EIATTR_KPARAM_INFO
	.align		4
.L_588:
        /*0008*/ 	.byte	0x04, 0x17
        /*000a*/ 	.short	(.L_590 - .L_589)
.L_589:
        /*000c*/ 	.word	0x00000000
        /*0010*/ 	.short	0x0000
        /*0012*/ 	.short	0x0000
        /*0014*/ 	.byte	0x00, 0xf0, 0x01, 0x2e


	//----- nvinfo : EIATTR_SPARSE_MMA_MASK
	.align		4
.L_590:
        /*0018*/ 	.byte	0x03, 0x50
        /*001a*/ 	.short	0x0000


	//----- nvinfo : EIATTR_MAXREG_COUNT
	.align		4
        /*001c*/ 	.byte	0x03, 0x1b
        /*001e*/ 	.short	0x00a8


	//----- nvinfo : EIATTR_MERCURY_ISA_VERSION
	.align		4
        /*0020*/ 	.byte	0x03, 0x5f
        /*0022*/ 	.short	0x0101


	//----- nvinfo : EIATTR_VRC_CTA_INIT_COUNT
	.align		4
        /*0024*/ 	.byte	0x02, 0x4a
	.zero		1
	.zero		1


	//----- nvinfo : EIATTR_EXIT_INSTR_OFFSETS
	.align		4
        /*0028*/ 	.byte	0x04, 0x1c
        /*002a*/ 	.short	(.L_592 - .L_591)


	//   ....[0]....
.L_591:
        /*002c*/ 	.word	0x00000010


	//----- nvinfo : EIATTR_MAX_THREADS
	.align		4
.L_592:
        /*0030*/ 	.byte	0x04, 0x05
        /*0032*/ 	.short	(.L_594 - .L_593)
.L_593:
        /*0034*/ 	.word	0x00000180
        /*0038*/ 	.word	0x00000001
        /*003c*/ 	.word	0x00000001


	//----- nvinfo : EIATTR_CBANK_PARAM_SIZE
	.align		4
.L_594:
        /*0040*/ 	.byte	0x03, 0x19
        /*0042*/ 	.short	0x0b80


	//----- nvinfo : EIATTR_PARAM_CBANK
	.align		4
        /*0044*/ 	.byte	0x04, 0x0a
        /*0046*/ 	.short	(.L_596 - .L_595)
	.align		4
.L_595:
        /*0048*/ 	.word	index@(.nv.constant0._ZN7cutlass13device_kernelIN5flash11enable_sm90INS1_16FlashAttnFwdSm90INS1_25CollectiveMainloopFwdSm90ILi2EN4cute5tupleIJNS5_1CILi1EEES8_S8_EEENS6_IJNS7_ILi128EEESA_SA_EEELi128ENS_6half_tEfNS_4arch4Sm90ELb0ELb1ELb0ELb0ELb0ELb0ELb0ELb1ELb1ELb0ELb0ELb0EEENS1_21CollectiveEpilogueFwdISB_S9_SC_SE_Li256ELb0ELb0ELb0ELb0EEENS1_30DynamicPersistentTileSchedulerILi256ELi32ELb0ELb0ELb1EEEEEEEEEvNT_6ParamsE)
        /*004c*/ 	.short	0x0380
        /*004e*/ 	.short	0x0b80


	//----- nvinfo : EIATTR_SW_WAR
	.align		4
.L_596:
        /*0050*/ 	.byte	0x04, 0x36
        /*0052*/ 	.short	(.L_598 - .L_597)
.L_597:
        /*0054*/ 	.word	0x00000008
.L_598:


//--------------------- .nv.info._ZN7cutlass13device_kernelIN5flash11enable_sm90INS1_16FlashAttnFwdSm90INS1_25CollectiveMainloopFwdSm90ILi2EN4cute5tupleIJNS5_1CILi1EEES8_S8_EEENS6_IJNS7_ILi128EEESA_SA_EEELi128ENS_6half_tEfNS_4arch4Sm90ELb0ELb1ELb0ELb1ELb0ELb0ELb0ELb1ELb1ELb0ELb0ELb0EEENS1_21CollectiveEpilogueFwdISB_S9_SC_SE_Li256ELb1ELb0ELb0ELb0EEENS1_36VarlenDynamicPersistentTileSchedulerILi128ELi128ELi256ELi32ELb0ELb0ELb1ELb1ELb0ELb1EEEEEEEEEvNT_6ParamsE --------------------------
	.section	.nv.info._ZN7cutlass13device_kernelIN5flash11enable_sm90INS1_16FlashAttnFwdSm90INS1_25CollectiveMainloopFwdSm90ILi2EN4cute5tupleIJNS5_1CILi1EEES8_S8_EEENS6_IJNS7_ILi128EEESA_SA_EEELi128ENS_6half_tEfNS_4arch4Sm90ELb0ELb1ELb0ELb1ELb0ELb0ELb0ELb1ELb1ELb0ELb0ELb0EEENS1_21CollectiveEpilogueFwdISB_S9_SC_SE_Li256ELb1ELb0ELb0ELb0EEENS1_36VarlenDynamicPersistentTileSchedulerILi128ELi128ELi256ELi32ELb0ELb0ELb1ELb1ELb0ELb1EEEEEEEEEvNT_6ParamsE,"",@"SHT_CUDA_INFO"
	.sectionflags	@""
	.align	4


	//----- nvinfo : EIATTR_CUDA_API_VERSION
	.align		4
        /*0000*/ 	.byte	0x04, 0x37
        /*0002*/ 	.short	(.L_600 - .L_599)
.L_599:
        /*0004*/ 	.word	0x00000082


	//----- nvinfo : EIATTR_KPARAM_INFO
	.align		4
.L_600:
        /*0008*/ 	.byte	0x04, 0x17
        /*000a*/ 	.short	(.L_602 - .L_601)
.L_601:
        /*000c*/ 	.word	0x00000000
        /*0010*/ 	.short	0x0000
        /*0012*/ 	.short	0x0000
        /*0014*/ 	.byte	0x00, 0xf0, 0x01, 0x28


	//----- nvinfo : EIATTR_SPARSE_MMA_MASK
	.align		4
.L_602:
        /*0018*/ 	.byte	0x03, 0x50
        /*001a*/ 	.short	0x0000


	//----- nvinfo : EIATTR_MAXREG_COUNT
	.align		4
        /*001c*/ 	.byte	0x03, 0x1b
        /*001e*/ 	.short	0x00a8


	//----- nvinfo : EIATTR_MERCURY_ISA_VERSION
	.align		4
        /*0020*/ 	.byte	0x03, 0x5f
        /*0022*/ 	.short	0x0101


	//----- nvinfo : EIATTR_VRC_CTA_INIT_COUNT
	.align		4
        /*0024*/ 	.byte	0x02, 0x4a
	.zero		1
	.zero		1


	//----- nvinfo : EIATTR_EXIT_INSTR_OFFSETS
	.align		4
        /*0028*/ 	.byte	0x04, 0x1c
        /*002a*/ 	.short	(.L_604 - .L_603)


	//   ....[0]....
.L_603:
        /*002c*/ 	.word	0x00000010


	//----- nvinfo : EIATTR_MAX_THREADS
	.align		4
.L_604:
        /*0030*/ 	.byte	0x04, 0x05
        /*0032*/ 	.short	(.L_606 - .L_605)
.L_605:
        /*0034*/ 	.word	0x00000180
        /*0038*/ 	.word	0x00000001
        /*003c*/ 	.word	0x00000001


	//----- nvinfo : EIATTR_CBANK_PARAM_SIZE
	.align		4
.L_606:
        /*0040*/ 	.byte	0x03, 0x19
        /*0042*/ 	.short	0x0a00


	//----- nvinfo : EIATTR_PARAM_CBANK
	.align		4
        /*0044*/ 	.byte	0x04, 0x0a
        /*0046*/ 	.short	(.L_608 - .L_607)
	.align		4
.L_607:
        /*0048*/ 	.word	index@(.nv.constant0._ZN7cutlass13device_kernelIN5flash11enable_sm90INS1_16FlashAttnFwdSm90INS1_25CollectiveMainloopFwdSm90ILi2EN4cute5tupleIJNS5_1CILi1EEES8_S8_EEENS6_IJNS7_ILi128EEESA_SA_EEELi128ENS_6half_tEfNS_4arch4Sm90ELb0ELb1ELb0ELb1ELb0ELb0ELb0ELb1ELb1ELb0ELb0ELb0EEENS1_21CollectiveEpilogueFwdISB_S9_SC_SE_Li256ELb1ELb0ELb0ELb0EEENS1_36VarlenDynamicPersistentTileSchedulerILi128ELi128ELi256ELi32ELb0ELb0ELb1ELb1ELb0ELb1EEEEEEEEEvNT_6ParamsE)
        /*004c*/ 	.short	0x0380
        /*004e*/ 	.short	0x0a00


	//----- nvinfo : EIATTR_SW_WAR
	.align		4
.L_608:
        /*0050*/ 	.byte	0x04, 0x36
        /*0052*/ 	.short	(.L_610 - .L_609)
.L_609:
        /*0054*/ 	.word	0x00000008
.L_610:


//--------------------- .nv.info._ZN7cutlass13device_kernelIN5flash11enable_sm90INS1_16FlashAttnFwdSm90INS1_25CollectiveMainloopFwdSm90ILi2EN4cute5tupleIJNS5_1CILi1EEES8_S8_EEENS6_IJNS7_ILi128EEESA_SA_EEELi128ENS_6half_tEfNS_4arch4Sm90ELb0ELb1ELb0ELb1ELb0ELb1ELb0ELb1ELb1ELb0ELb0ELb0EEENS1_21CollectiveEpilogueFwdISB_S9_SC_SE_Li256ELb1ELb0ELb0ELb0EEENS1_36VarlenDynamicPersistentTileSchedulerILi128ELi128ELi256ELi32ELb0ELb0ELb1ELb1ELb0ELb1EEEEEEEEEvNT_6ParamsE --------------------------
	.section	.nv.info._ZN7cutlass13device_kernelIN5flash11enable_sm90INS1_16FlashAttnFwdSm90INS1_25CollectiveMainloopFwdSm90ILi2EN4cute5tupleIJNS5_1CILi1EEES8_S8_EEENS6_IJNS7_ILi128EEESA_SA_EEELi128ENS_6half_tEfNS_4arch4Sm90ELb0ELb1ELb0ELb1ELb0ELb1ELb0ELb1ELb1ELb0ELb0ELb0EEENS1_21CollectiveEpilogueFwdISB_S9_SC_SE_Li256ELb1ELb0ELb0ELb0EEENS1_36VarlenDynamicPersistentTileSchedulerILi128ELi128ELi256ELi32ELb0ELb0ELb1ELb1ELb0ELb1EEEEEEEEEvNT_6ParamsE,"",@"SHT_CUDA_INFO"
	.sectionflags	@""
	.align	4


	//----- nvinfo : EIATTR_CUDA_API_VERSION
	.align		4
        /*0000*/ 	.byte	0x04, 0x37
        /*0002*/ 	.short	(.L_612 - .L_611)
.L_611:
        /*0004*/ 	.word	0x00000082


	//----- nvinfo : EIATTR_KPARAM_INFO
	.align		4
.L_612:
        /*0008*/ 	.byte	0x04, 0x17
        /*000a*/ 	.short	(.L_614 - .L_613)
.L_613:
        /*000c*/ 	.word	0x00000000
        /*0010*/ 	.short	0x0000
        /*0012*/ 	.short	0x0000
        /*0014*/ 	.byte	0x00, 0xf0, 0x01, 0x28


	//----- nvinfo : EIATTR_SPARSE_MMA_MASK
	.align		4
.L_614:
        /*0018*/ 	.byte	0x03, 0x50
        /*001a*/ 	.short	0x0000


	//----- nvinfo : EIATTR_MAXREG_COUNT
	.align		4
        /*001c*/ 	.byte	0x03, 0x1b
        /*001e*/ 	.short	0x00a8


	//----- nvinfo : EIATTR_MERCURY_ISA_VERSION
	.align		4
        /*0020*/ 	.byte	0x03, 0x5f
        /*0022*/ 	.short	0x0101


	//----- nvinfo : EIATTR_VRC_CTA_INIT_COUNT
	.align		4
        /*0024*/ 	.byte	0x02, 0x4a
	.zero		1
	.zero		1


	//----- nvinfo : EIATTR_EXIT_INSTR_OFFSETS
	.align		4
        /*0028*/ 	.byte	0x04, 0x1c
        /*002a*/ 	.short	(.L_616 - .L_615)


	//   ....[0]....
.L_615:
        /*002c*/ 	.word	0x00000010


	//----- nvinfo : EIATTR_MAX_THREADS
	.align		4
.L_616:
        /*0030*/ 	.byte	0x04, 0x05
        /*0032*/ 	.short	(.L_618 - .L_617)
.L_617:
        /*0034*/ 	.word	0x00000180
        /*0038*/ 	.word	0x00000001
        /*003c*/ 	.word	0x00000001


	//----- nvinfo : EIATTR_CBANK_PARAM_SIZE
	.align		4
.L_618:
        /*0040*/ 	.byte	0x03, 0x19
        /*0042*/ 	.short	0x0a00


	//----- nvinfo : EIATTR_PARAM_CBANK
	.align		4
        /*0044*/ 	.byte	0x04, 0x0a
        /*0046*/ 	.short	(.L_620 - .L_619)
	.align		4
.L_619:
        /*0048*/ 	.word	index@(.nv.constant0._ZN7cutlass13device_kernelIN5flash11enable_sm90INS1_16FlashAttnFwdSm90INS1_25CollectiveMainloopFwdSm90ILi2EN4cute5tupleIJNS5_1CILi1EEES8_S8_EEENS6_IJNS7_ILi128EEESA_SA_EEELi128ENS_6half_tEfNS_4arch4Sm90ELb0ELb1ELb0ELb1ELb0ELb1ELb0ELb1ELb1ELb0ELb0ELb0EEENS1_21CollectiveEpilogueFwdISB_S9_SC_SE_Li256ELb1ELb0ELb0ELb0EEENS1_36VarlenDynamicPersistentTileSchedulerILi128ELi128ELi256ELi32ELb0ELb0ELb1ELb1ELb0ELb1EEEEEEEEEvNT_6ParamsE)
        /*004c*/ 	.short	0x0380
        /*004e*/ 	.short	0x0a00


	//----- nvinfo : EIATTR_SW_WAR
	.align		4
.L_620:
        /*0050*/ 	.byte	0x04, 0x36
        /*0052*/ 	.short	(.L_622 - .L_621)
.L_621:
        /*0054*/ 	.word	0x00000008
.L_622:


//--------------------- .nv.info._ZN7cutlass13device_kernelIN5flash11enable_sm90INS1_16FlashAttnFwdSm90INS1_25CollectiveMainloopFwdSm90ILi2EN4cute5tupleIJNS5_1CILi1EEES8_S8_EEENS6_IJNS7_ILi128EEESA_SA_EEELi128ENS_6half_tEfNS_4arch4Sm90ELb1ELb0ELb0ELb0ELb0ELb0ELb0ELb1ELb1ELb0ELb0ELb0EEENS1_21CollectiveEpilogueFwdISB_S9_SC_SE_Li256ELb0ELb0ELb0ELb0EEENS1_30DynamicPersistentTileSchedulerILi256ELi32ELb0ELb0ELb1EEEEEEEEEvNT_6ParamsE --------------------------
	.section	.nv.info._ZN7cutlass13device_kernelIN5flash11enable_sm90INS1_16FlashAttnFwdSm90INS1_25CollectiveMainloopFwdSm90ILi2EN4cute5tupleIJNS5_1CILi1EEES8_S8_EEENS6_IJNS7_ILi128EEESA_SA_EEELi128ENS_6half_tEfNS_4arch4Sm90ELb1ELb0ELb0ELb0ELb0ELb0ELb0ELb1ELb1ELb0ELb0ELb0EEENS1_21CollectiveEpilogueFwdISB_S9_SC_SE_Li256ELb0ELb0ELb0ELb0EEENS1_30DynamicPersistentTileSchedulerILi256ELi32ELb0ELb0ELb1EEEEEEEEEvNT_6ParamsE,"",@"SHT_CUDA_INFO"
	.sectionflags	@""
	.align	4


	//----- nvinfo : EIATTR_CUDA_API_VERSION
	.align		4
        /*0000*/ 	.byte	0x04, 0x37
        /*0002*/ 	.short	(.L_624 - .L_623)
.L_623:
        /*0004*/ 	.word	0x00000082


	//----- nvinfo : EIATTR_KPARAM_INFO
	.align		4
.L_624:
        /*0008*/ 	.byte	0x04, 0x17
        /*000a*/ 	.short	(.L_626 - .L_625)
.L_625:
        /*000c*/ 	.word	0x00000000
        /*0010*/ 	.short	0x0000
        /*0012*/ 	.short	0x0000
        /*0014*/ 	.byte	0x00, 0xf0, 0x01, 0x2e


	//----- nvinfo : EIATTR_SPARSE_MMA_MASK
	.align		4
.L_626:
        /*0018*/ 	.byte	0x03, 0x50
        /*001a*/ 	.short	0x0000


	//----- nvinfo : EIATTR_MAXREG_COUNT
	.align		4
        /*001c*/ 	.byte	0x03, 0x1b
        /*001e*/ 	.short	0x00a8


	//----- nvinfo : EIATTR_MERCURY_ISA_VERSION
	.align		4
        /*0020*/ 	.byte	0x03, 0x5f
        /*0022*/ 	.short	0x0101


	//----- nvinfo : EIATTR_VRC_CTA_INIT_COUNT
	.align		4
        /*0024*/ 	.byte	0x02, 0x4a
	.zero		1
	.zero		1


	//----- nvinfo : EIATTR_EXIT_INSTR_OFFSETS
	.align		4
        /*0028*/ 	.byte	0x04, 0x1c
        /*002a*/ 	.short	(.L_628 - .L_627)


	//   ....[0]....
.L_627:
        /*002c*/ 	.word	0x00000010


	//----- nvinfo : EIATTR_MAX_THREADS
	.align		4
.L_628:
        /*0030*/ 	.byte	0x04, 0x05
        /*0032*/ 	.short	(.L_630 - .L_629)
.L_629:
        /*0034*/ 	.word	0x00000180
        /*0038*/ 	.word	0x00000001
        /*003c*/ 	.word	0x00000001


	//----- nvinfo : EIATTR_CBANK_PARAM_SIZE
	.align		4
.L_630:
        /*0040*/ 	.byte	0x03, 0x19
        /*0042*/ 	.short	0x0b80


	//----- nvinfo : EIATTR_PARAM_CBANK
	.align		4
        /*0044*/ 	.byte	0x04, 0x0a
        /*0046*/ 	.short	(.L_632 - .L_631)
	.align		4
.L_631:
        /*0048*/ 	.word	index@(.nv.constant0._ZN7cutlass13device_kernelIN5flash11enable_sm90INS1_16FlashAttnFwdSm90INS1_25CollectiveMainloopFwdSm90ILi2EN4cute5tupleIJNS5_1CILi1EEES8_S8_EEENS6_IJNS7_ILi128EEESA_SA_EEELi128ENS_6half_tEfNS_4arch4Sm90ELb1ELb0ELb0ELb0ELb0ELb0ELb0ELb1ELb1ELb0ELb0ELb0EEENS1_21CollectiveEpilogueFwdISB_S9_SC_SE_Li256ELb0ELb0ELb0ELb0EEENS1_30DynamicPersistentTileSchedulerILi256ELi32ELb0ELb0ELb1EEEEEEEEEvNT_6ParamsE)
        /*004c*/ 	.short	0x0380
        /*004e*/ 	.short	0x0b80


	//----- nvinfo : EIATTR_SW_WAR
	.align		4
.L_632:
        /*0050*/ 	.byte	0x04, 0x36
        /*0052*/ 	.short	(.L_634 - .L_633)
.L_633:
        /*0054*/ 	.word	0x00000008
.L_634:


//--------------------- .nv.info._ZN7cutlass13device_kernelIN5flash11enable_sm90INS1_16FlashAttnFwdSm90INS1_25CollectiveMainloopFwdSm90ILi2EN4cute5tupleIJNS5_1CILi1EEES8_S8_EEENS6_IJNS7_ILi128EEESA_SA_EEELi128ENS_6half_tEfNS_4arch4Sm90ELb1ELb0ELb0ELb1ELb0ELb0ELb0ELb1ELb1ELb0ELb0ELb0EEENS1_21CollectiveEpilogueFwdISB_S9_SC_SE_Li256ELb1ELb0ELb0ELb0EEENS1_36VarlenDynamicPersistentTileSchedulerILi128ELi128ELi256ELi32ELb0ELb0ELb1ELb1ELb1ELb1EEEEEEEEEvNT_6ParamsE --------------------------
	.section	.nv.info._ZN7cutlass13device_kernelIN5flash11enable_sm90INS1_16FlashAttnFwdSm90INS1_25CollectiveMainloopFwdSm90ILi2EN4cute5tupleIJNS5_1CILi1EEES8_S8_EEENS6_IJNS7_ILi128EEESA_SA_EEELi128ENS_6half_tEfNS_4arch4Sm90ELb1ELb0ELb0ELb1ELb0ELb0ELb0ELb1ELb1ELb0ELb0ELb0EEENS1_21CollectiveEpilogueFwdISB_S9_SC_SE_Li256ELb1ELb0ELb0ELb0EEENS1_36VarlenDynamicPersistentTileSchedulerILi128ELi128ELi256ELi32ELb0ELb0ELb1ELb1ELb1ELb1EEEEEEEEEvNT_6ParamsE,"",@"SHT_CUDA_INFO"
	.sectionflags	@""
	.align	4


	//----- nvinfo : EIATTR_CUDA_API_VERSION
	.align		4
        /*0000*/ 	.byte	0x04, 0x37
        /*0002*/ 	.short	(.L_636 - .L_635)
.L_635:
        /*0004*/ 	.word	0x00000082


	//----- nvinfo : EIATTR_KPARAM_INFO
	.align		4
.L_636:
        /*0008*/ 	.byte	0x04, 0x17
        /*000a*/ 	.short	(.L_638 - .L_637)
.L_637:
        /*000c*/ 	.word	0x00000000
        /*0010*/ 	.short	0x0000
        /*0012*/ 	.short	0x0000
        /*0014*/ 	.byte	0x00, 0xf0, 0x01, 0x28


	//----- nvinfo : EIATTR_SPARSE_MMA_MASK
	.align		4
.L_638:
        /*0018*/ 	.byte	0x03, 0x50
        /*001a*/ 	.short	0x0000


	//----- nvinfo : EIATTR_MAXREG_COUNT
	.align		4
        /*001c*/ 	.byte	0x03, 0x1b
        /*001e*/ 	.short	0x00a8


	//----- nvinfo : EIATTR_MERCURY_ISA_VERSION
	.align		4
        /*0020*/ 	.byte	0x03, 0x5f
        /*0022*/ 	.short	0x0101


	//----- nvinfo : EIATTR_VRC_CTA_INIT_COUNT
	.align		4
        /*0024*/ 	.byte	0x02, 0x4a
	.zero		1
	.zero		1


	//----- nvinfo : EIATTR_EXIT_INSTR_OFFSETS
	.align		4
        /*0028*/ 	.byte	0x04, 0x1c
        /*002a*/ 	.short	(.L_640 - .L_639)


	//   ....[0]....
.L_639:
        /*002c*/ 	.word	0x00000010


	//----- nvinfo : EIATTR_MAX_THREADS
	.align		4
.L_640:
        /*0030*/ 	.byte	0x04, 0x05
        /*0032*/ 	.short	(.L_642 - .L_641)
.L_641:
        /*0034*/ 	.word	0x00000180
        /*0038*/ 	.word	0x00000001
        /*003c*/ 	.word	0x00000001


	//----- nvinfo : EIATTR_CBANK_PARAM_SIZE
	.align		4
.L_642:
        /*0040*/ 	.byte	0x03, 0x19
        /*0042*/ 	.short	0x0a00


	//----- nvinfo : EIATTR_PARAM_CBANK
	.align		4
        /*0044*/ 	.byte	0x04, 0x0a
        /*0046*/ 	.short	(.L_644 - .L_643)
	.align		4
.L_643:
        /*0048*/ 	.word	index@(.nv.constant0._ZN7cutlass13device_kernelIN5flash11enable_sm90INS1_16FlashAttnFwdSm90INS1_25CollectiveMainloopFwdSm90ILi2EN4cute5tupleIJNS5_1CILi1EEES8_S8_EEENS6_IJNS7_ILi128EEESA_SA_EEELi128ENS_6half_tEfNS_4arch4Sm90ELb1ELb0ELb0ELb1ELb0ELb0ELb0ELb1ELb1ELb0ELb0ELb0EEENS1_21CollectiveEpilogueFwdISB_S9_SC_SE_Li256ELb1ELb0ELb0ELb0EEENS1_36VarlenDynamicPersistentTileSchedulerILi128ELi128ELi256ELi32ELb0ELb0ELb1ELb1ELb1ELb1EEEEEEEEEvNT_6ParamsE)
        /*004c*/ 	.short	0x0380
        /*004e*/ 	.short	0x0a00


	//----- nvinfo : EIATTR_SW_WAR
	.align		4
.L_644:
        /*0050*/ 	.byte	0x04, 0x36
        /*0052*/ 	.short	(.L_646 - .L_645)
.L_645:
        /*0054*/ 	.word	0x00000008
.L_646:


//--------------------- .nv.info._ZN7cutlass13device_kernelIN5flash11enable_sm90INS1_16FlashAttnFwdSm90INS1_25CollectiveMainloopFwdSm90ILi2EN4cute5tupleIJNS5_1CILi1EEES8_S8_EEENS6_IJNS7_ILi128EEESA_SA_EEELi128ENS_6half_tEfNS_4arch4Sm90ELb1ELb0ELb0ELb1ELb0ELb1ELb0ELb1ELb1ELb0ELb0ELb0EEENS1_21CollectiveEpilogueFwdISB_S9_SC_SE_Li256ELb1ELb0ELb0ELb0EEENS1_36VarlenDynamicPersistentTileSchedulerILi128ELi128ELi256ELi32ELb0ELb0ELb1ELb1ELb1ELb1EEEEEEEEEvNT_6ParamsE --------------------------
	.section	.nv.info._ZN7cutlass13device_kernelIN5flash11enable_sm90INS1_16FlashAttnFwdSm90INS1_25CollectiveMainloopFwdSm90ILi2EN4cute5tupleIJNS5_1CILi1EEES8_S8_EEENS6_IJNS7_ILi128EEESA_SA_EEELi128ENS_6half_tEfNS_4arch4Sm90ELb1ELb0ELb0ELb1ELb0ELb1ELb0ELb1ELb1ELb0ELb0ELb0EEENS1_21CollectiveEpilogueFwdISB_S9_SC_SE_Li256ELb1ELb0ELb0ELb0EEENS1_36VarlenDynamicPersistentTileSchedulerILi128ELi128ELi256ELi32ELb0ELb0ELb1ELb1ELb1ELb1EEEEEEEEEvNT_6ParamsE,"",@"SHT_CUDA_INFO"
	.sectionflags	@""
	.align	4


	//----- nvinfo : EIATTR_CUDA_API_VERSION
	.align		4
        /*0000*/ 	.byte	0x04, 0x37
        /*0002*/ 	.short	(.L_648 - .L_647)
.L_647:
        /*0004*/ 	.word	0x00000082


	//----- nvinfo : EIATTR_KPARAM_INFO
	.align		4
.L_648:
        /*0008*/ 	.byte	0x04, 0x17
        /*000a*/ 	.short	(.L_650 - .L_649)
.L_649:
        /*000c*/ 	.word	0x00000000
        /*0010*/ 	.short	0x0000
        /*0012*/ 	.short	0x0000
        /*0014*/ 	.byte	0x00, 0xf0, 0x01, 0x28


	//----- nvinfo : EIATTR_SPARSE_MMA_MASK
	.align		4
.L_650:
        /*0018*/ 	.byte	0x03, 0x50
        /*001a*/ 	.short	0x0000


	//----- nvinfo : EIATTR_MAXREG_COUNT
	.align		4
        /*001c*/ 	.byte	0x03, 0x1b
        /*001e*/ 	.short	0x00a8


	//----- nvinfo : EIATTR_MERCURY_ISA_VERSION
	.align		4
        /*0020*/ 	.byte	0x03, 0x5f
        /*0022*/ 	.short	0x0101


	//----- nvinfo : EIATTR_VRC_CTA_INIT_COUNT
	.align		4
        /*0024*/ 	.byte	0x02, 0x4a
	.zero		1
	.zero		1


	//----- nvinfo : EIATTR_EXIT_INSTR_OFFSETS
	.align		4
        /*0028*/ 	.byte	0x04, 0x1c
        /*002a*/ 	.short	(.L_652 - .L_651)


	//   ....[0]....
.L_651:
        /*002c*/ 	.word	0x00000010


	//----- nvinfo : EIATTR_MAX_THREADS
	.align		4
.L_652:
        /*0030*/ 	.byte	0x04, 0x05
        /*0032*/ 	.short	(.L_654 - .L_653)
.L_653:
        /*0034*/ 	.word	0x00000180
        /*0038*/ 	.word	0x00000001
        /*003c*/ 	.word	0x00000001


	//----- nvinfo : EIATTR_CBANK_PARAM_SIZE
	.align		4
.L_654:
        /*0040*/ 	.byte	0x03, 0x19
        /*0042*/ 	.short	0x0a00


	//----- nvinfo : EIATTR_PARAM_CBANK
	.align		4
        /*0044*/ 	.byte	0x04, 0x0a
        /*0046*/ 	.short	(.L_656 - .L_655)
	.align		4
.L_655:
        /*0048*/ 	.word	index@(.nv.constant0._ZN7cutlass13device_kernelIN5flash11enable_sm90INS1_16FlashAttnFwdSm90INS1_25CollectiveMainloopFwdSm90ILi2EN4cute5tupleIJNS5_1CILi1EEES8_S8_EEENS6_IJNS7_ILi128EEESA_SA_EEELi128ENS_6half_tEfNS_4arch4Sm90ELb1ELb0ELb0ELb1ELb0ELb1ELb0ELb1ELb1ELb0ELb0ELb0EEENS1_21CollectiveEpilogueFwdISB_S9_SC_SE_Li256ELb1ELb0ELb0ELb0EEENS1_36VarlenDynamicPersistentTileSchedulerILi128ELi128ELi256ELi32ELb0ELb0ELb1ELb1ELb1ELb1EEEEEEEEEvNT_6ParamsE)
        /*004c*/ 	.short	0x0380
        /*004e*/ 	.short	0x0a00


	//----- nvinfo : EIATTR_SW_WAR
	.align		4
.L_656:
        /*0050*/ 	.byte	0x04, 0x36
        /*0052*/ 	.short	(.L_658 - .L_657)
.L_657:
        /*0054*/ 	.word	0x00000008
.L_658:


//--------------------- .nv.info._ZN7cutlass13device_kernelIN5flash11enable_sm90INS1_16FlashAttnFwdSm90INS1_25CollectiveMainloopFwdSm90ILi2EN4cute5tupleIJNS5_1CILi1EEES8_S8_EEENS6_IJNS7_ILi192EEENS7_ILi144EEENS7_ILi96EEEEEELi96ENS_6half_tEfNS_4arch4Sm90ELb0ELb0ELb0ELb0ELb0ELb0ELb0ELb0ELb1ELb0ELb0ELb0EEENS1_21CollectiveEpilogueFwdINS6_IJSA_SC_SB_EEES9_SE_SG_Li384ELb0ELb0ELb0ELb0EEENS1_29StaticPersistentTileSchedulerILb0EEEEEEEEEvNT_6ParamsE --------------------------
	.section	.nv.info._ZN7cutlass13device_kernelIN5flash11enable_sm90INS1_16FlashAttnFwdSm90INS1_25CollectiveMainloopFwdSm90ILi2EN4cute5tupleIJNS5_1CILi1EEES8_S8_EEENS6_IJNS7_ILi192EEENS7_ILi144EEENS7_ILi96EEEEEELi96ENS_6half_tEfNS_4arch4Sm90ELb0ELb0ELb0ELb0ELb0ELb0ELb0ELb0ELb1ELb0ELb0ELb0EEENS1_21CollectiveEpilogueFwdINS6_IJSA_SC_SB_EEES9_SE_SG_Li384ELb0ELb0ELb0ELb0EEENS1_29StaticPersistentTileSchedulerILb0EEEEEEEEEvNT_6ParamsE,"",@"SHT_CUDA_INFO"
	.sectionflags	@""
	.align	4


	//----- nvinfo : EIATTR_CUDA_API_VERSION
	.align		4
        /*0000*/ 	.byte	0x04, 0x37
        /*0002*/ 	.short	(.L_660 - .L_659)
.L_659:
        /*0004*/ 	.word	0x00000082


	//----- nvinfo : EIATTR_KPARAM_INFO
	.align		4
.L_660:
        /*0008*/ 	.byte	0x04, 0x17
        /*000a*/ 	.short	(.L_662 - .L_661)
.L_661:
        /*000c*/ 	.word	0x00000000
        /*0010*/ 	.short	0x0000
        /*0012*/ 	.short	0x0000
        /*0014*/ 	.byte	0x00, 0xf0, 0x01, 0x2e


	//----- nvinfo : EIATTR_SPARSE_MMA_MASK
	.align		4
.L_662:
        /*0018*/ 	.byte	0x03, 0x50
        /*001a*/ 	.short	0x0000


	//----- nvinfo : EIATTR_MAXREG_COUNT
	.align		4
        /*001c*/ 	.byte	0x03, 0x1b
        /*001e*/ 	.short	0x0080


	//----- nvinfo : EIATTR_MERCURY_ISA_VERSION
	.align		4
        /*0020*/ 	.byte	0x03, 0x5f
        /*0022*/ 	.short	0x0101


	//----- nvinfo : EIATTR_VRC_CTA_INIT_COUNT
	.align		4
        /*0024*/ 	.byte	0x02, 0x4a
	.zero		1
	.zero		1


	//----- nvinfo : EIATTR_EXIT_INSTR_OFFSETS
	.align		4
        /*0028*/ 	.byte	0x04, 0x1c
        /*002a*/ 	.short	(.L_664 - .L_663)


	//   ....[0]....
.L_663:
        /*002c*/ 	.word	0x00000010


	//----- nvinfo : EIATTR_MAX_THREADS
	.align		4
.L_664:
        /*0030*/ 	.byte	0x04, 0x05
        /*0032*/ 	.short	(.L_666 - .L_665)
.L_665:
        /*0034*/ 	.word	0x00000200
        /*0038*/ 	.word	0x00000001
        /*003c*/ 	.word	0x00000001


	//----- nvinfo : EIATTR_CBANK_PARAM_SIZE
	.align		4
.L_666:
        /*0040*/ 	.byte	0x03, 0x19
        /*0042*/ 	.short	0x0b80


	//----- nvinfo : EIATTR_PARAM_CBANK
	.align		4
        /*0044*/ 	.byte	0x04, 0x0a
        /*0046*/ 	.short	(.L_668 - .L_667)
	.align		4
.L_667:
        /*0048*/ 	.word	index@(.nv.constant0._ZN7cutlass13device_kernelIN5flash11enable_sm90INS1_16FlashAttnFwdSm90INS1_25CollectiveMainloopFwdSm90ILi2EN4cute5tupleIJNS5_1CILi1EEES8_S8_EEENS6_IJNS7_ILi192EEENS7_ILi144EEENS7_ILi96EEEEEELi96ENS_6half_tEfNS_4arch4Sm90ELb0ELb0ELb0ELb0ELb0ELb0ELb0ELb0ELb1ELb0ELb0ELb0EEENS1_21CollectiveEpilogueFwdINS6_IJSA_SC_SB_EEES9_SE_SG_Li384ELb0ELb0ELb0ELb0EEENS1_29StaticPersistentTileSchedulerILb0EEEEEEEEEvNT_6ParamsE)
        /*004c*/ 	.short	0x0380
        /*004e*/ 	.short	0x0b80


	//----- nvinfo : EIATTR_SW_WAR
	.align		4
.L_668:
        /*0050*/ 	.byte	0x04, 0x36
        /*0052*/ 	.short	(.L_670 - .L_669)
.L_669:
        /*0054*/ 	.word	0x00000008
.L_670:


//--------------------- .nv.info._ZN7cutlass13device_kernelIN5flash11enable_sm90INS1_16FlashAttnFwdSm90INS1_25CollectiveMainloopFwdSm90ILi2EN4cute5tupleIJNS5_1CILi1EEES8_S8_EEENS6_IJNS7_ILi192EEENS7_ILi144EEENS7_ILi96EEEEEELi96ENS_6half_tEfNS_4arch4Sm90ELb0ELb0ELb0ELb1ELb0ELb0ELb0ELb0ELb1ELb0ELb0ELb0EEENS1_21CollectiveEpilogueFwdINS6_IJSA_SC_SB_EEES9_SE_SG_Li384ELb1ELb0ELb0ELb0EEENS1_36VarlenDynamicPersistentTileSchedulerILi192ELi144ELi384ELi32ELb0ELb0ELb1ELb0ELb1ELb1EEEEEEEEEvNT_6ParamsE --------------------------
	.section	.nv.info._ZN7cutlass13device_kernelIN5flash11enable_sm90INS1_16FlashAttnFwdSm90INS1_25CollectiveMainloopFwdSm90ILi2EN4cute5tupleIJNS5_1CILi1EEES8_S8_EEENS6_IJNS7_ILi192EEENS7_ILi144EEENS7_ILi96EEEEEELi96ENS_6half_tEfNS_4arch4Sm90ELb0ELb0ELb0ELb1ELb0ELb0ELb0ELb0ELb1ELb0ELb0ELb0EEENS1_21CollectiveEpilogueFwdINS6_IJSA_SC_SB_EEES9_SE_SG_Li384ELb1ELb0ELb0ELb0EEENS1_36VarlenDynamicPersistentTileSchedulerILi192ELi144ELi384ELi32ELb0ELb0ELb1ELb0ELb1ELb1EEEEEEEEEvNT_6ParamsE,"",@"SHT_CUDA_INFO"
	.sectionflags	@""
	.align	4


	//----- nvinfo : EIATTR_CUDA_API_VERSION
	.align		4
        /*0000*/ 	.byte	0x04, 0x37
        /*0002*/ 	.short	(.L_672 - .L_671)
.L_671:
        /*0004*/ 	.word	0x00000082


	//----- nvinfo : EIATTR_KPARAM_INFO
	.align		4
.L_672:
        /*0008*/ 	.byte	0x04, 0x17
        /*000a*/ 	.short	(.L_674 - .L_673)
.L_673:
        /*000c*/ 	.word	0x00000000
        /*0010*/ 	.short	0x0000
        /*0012*/ 	.short	0x0000
        /*0014*/ 	.byte	0x00, 0xf0, 0x01, 0x28


	//----- nvinfo : EIATTR_SPARSE_MMA_MASK
	.align		4
.L_674:
        /*0018*/ 	.byte	0x03, 0x50
        /*001a*/ 	.short	0x0000


	//----- nvinfo : EIATTR_MAXREG_COUNT
	.align		4
        /*001c*/ 	.byte	0x03, 0x1b
        /*001e*/ 	.short	0x0080


	//----- nvinfo : EIATTR_MERCURY_ISA_VERSION
	.align		4
        /*0020*/ 	.byte	0x03, 0x5f
        /*0022*/ 	.short	0x0101


	//----- nvinfo : EIATTR_VRC_CTA_INIT_COUNT
	.align		4
        /*0024*/ 	.byte	0x02, 0x4a
	.zero		1
	.zero		1


	//----- nvinfo : EIATTR_EXIT_INSTR_OFFSETS
	.align		4
        /*0028*/ 	.byte	0x04, 0x1c
        /*002a*/ 	.short	(.L_676 - .L_675)


	//   ....[0]....
.L_675:
        /*002c*/ 	.word	0x00000010


	//----- nvinfo : EIATTR_MAX_THREADS
	.align		4
.L_676:
        /*0030*/ 	.byte	0x04, 0x05
        /*0032*/ 	.short	(.L_678 - .L_677)
.L_677:
        /*0034*/ 	.word	0x00000200
        /*0038*/ 	.word	0x00000001
        /*003c*/ 	.word	0x00000001


	//----- nvinfo : EIATTR_CBANK_PARAM_SIZE
	.align		4
.L_678:
        /*0040*/ 	.byte	0x03, 0x19
        /*0042*/ 	.short	0x0a00


	//----- nvinfo : EIATTR_PARAM_CBANK
	.align		4
        /*0044*/ 	.byte	0x04, 0x0a
        /*0046*/ 	.short	(.L_680 - .L_679)
	.align		4
.L_679:
        /*0048*/ 	.word	index@(.nv.constant0._ZN7cutlass13device_kernelIN5flash11enable_sm90INS1_16FlashAttnFwdSm90INS1_25CollectiveMainloopFwdSm90ILi2EN4cute5tupleIJNS5_1CILi1EEES8_S8_EEENS6_IJNS7_ILi192EEENS7_ILi144EEENS7_ILi96EEEEEELi96ENS_6half_tEfNS_4arch4Sm90ELb0ELb0ELb0ELb1ELb0ELb0ELb0ELb0ELb1ELb0ELb0ELb0EEENS1_21CollectiveEpilogueFwdINS6_IJSA_SC_SB_EEES9_SE_SG_Li384ELb1ELb0ELb0ELb0EEENS1_36VarlenDynamicPersistentTileSchedulerILi192ELi144ELi384ELi32ELb0ELb0ELb1ELb0ELb1ELb1EEEEEEEEEvNT_6ParamsE)
        /*004c*/ 	.short	0x0380
        /*004e*/ 	.short	0x0a00


	//----- nvinfo : EIATTR_SW_WAR
	.align		4
.L_680:
        /*0050*/ 	.byte	0x04, 0x36
        /*0052*/ 	.short	(.L_682 - .L_681)
.L_681:
        /*0054*/ 	.word	0x00000008
.L_682:


//--------------------- .nv.info._ZN7cutlass13device_kernelIN5flash11enable_sm90INS1_16FlashAttnFwdSm90INS1_25CollectiveMainloopFwdSm90ILi2EN4cute5tupleIJNS5_1CILi1EEES8_S8_EEENS6_IJNS7_ILi192EEENS7_ILi144EEENS7_ILi96EEEEEELi96ENS_6half_tEfNS_4arch4Sm90ELb0ELb0ELb0ELb1ELb0ELb1ELb0ELb0ELb1ELb0ELb0ELb0EEENS1_21CollectiveEpilogueFwdINS6_IJSA_SC_SB_EEES9_SE_SG_Li384ELb1ELb0ELb0ELb0EEENS1_36VarlenDynamicPersistentTileSchedulerILi192ELi144ELi384ELi32ELb0ELb0ELb1ELb0ELb1ELb1EEEEEEEEEvNT_6ParamsE --------------------------
	.section	.nv.info._ZN7cutlass13device_kernelIN5flash11enable_sm90INS1_16FlashAttnFwdSm90INS1_25CollectiveMainloopFwdSm90ILi2EN4cute5tupleIJNS5_1CILi1EEES8_S8_EEENS6_IJNS7_ILi192EEENS7_ILi144EEENS7_ILi96EEEEEELi96ENS_6half_tEfNS_4arch4Sm90ELb0ELb0ELb0ELb1ELb0ELb1ELb0ELb0ELb1ELb0ELb0ELb0EEENS1_21CollectiveEpilogueFwdINS6_IJSA_SC_SB_EEES9_SE_SG_Li384ELb1ELb0ELb0ELb0EEENS1_36VarlenDynamicPersistentTileSchedulerILi192ELi144ELi384ELi32ELb0ELb0ELb1ELb0ELb1ELb1EEEEEEEEEvNT_6ParamsE,"",@"SHT_CUDA_INFO"
	.sectionflags	@""
	.align	4


	//----- nvinfo : EIATTR_CUDA_API_VERSION
	.align		4
        /*0000*/ 	.byte	0x04, 0x37
        /*0002*/ 	.short	(.L_684 - .L_683)
.L_683:
        /*0004*/ 	.word	0x00000082


	//----- nvinfo : EIATTR_KPARAM_INFO
	.align		4
.L_684:
        /*0008*/ 	.byte	0x04, 0x17
        /*000a*/ 	.short	(.L_686 - .L_685)
.L_685:
        /*000c*/ 	.word	0x00000000
        /*0010*/ 	.short	0x0000
        /*0012*/ 	.short	0x0000
        /*0014*/ 	.byte	0x00, 0xf0, 0x01, 0x28


	//----- nvinfo : EIATTR_SPARSE_MMA_MASK
	.align		4
.L_686:
        /*0018*/ 	.byte	0x03, 0x50
        /*001a*/ 	.short	0x0000


	//----- nvinfo : EIATTR_MAXREG_COUNT
	.align		4
        /*001c*/ 	.byte	0x03, 0x1b
        /*001e*/ 	.short	0x0080


	//----- nvinfo : EIATTR_MERCURY_ISA_VERSION
	.align		4
        /*0020*/ 	.byte	0x03, 0x5f
        /*0022*/ 	.short	0x0101


	//----- nvinfo : EIATTR_VRC_CTA_INIT_COUNT
	.align		4
        /*0024*/ 	.byte	0x02, 0x4a
	.zero		1
	.zero		1


	//----- nvinfo : EIATTR_EXIT_INSTR_OFFSETS
	.align		4
        /*0028*/ 	.byte	0x04, 0x1c
        /*002a*/ 	.short	(.L_688 - .L_687)


	//   ....[0]....
.L_687:
        /*002c*/ 	.word	0x00000010


	//----- nvinfo : EIATTR_MAX_THREADS
	.align		4
.L_688:
        /*0030*/ 	.byte	0x04, 0x05
        /*0032*/ 	.short	(.L_690 - .L_689)
.L_689:
        /*0034*/ 	.word	0x00000200
        /*0038*/ 	.word	0x00000001
        /*003c*/ 	.word	0x00000001


	//----- nvinfo : EIATTR_CBANK_PARAM_SIZE
	.align		4
.L_690:
        /*0040*/ 	.byte	0x03, 0x19
        /*0042*/ 	.short	0x0a00


	//----- nvinfo : EIATTR_PARAM_CBANK
	.align		4
        /*0044*/ 	.byte	0x04, 0x0a
        /*0046*/ 	.short	(.L_692 - .L_691)
	.align		4
.L_691:
        /*0048*/ 	.word	index@(.nv.constant0._ZN7cutlass13device_kernelIN5flash11enable_sm90INS1_16FlashAttnFwdSm90INS1_25CollectiveMainloopFwdSm90ILi2EN4cute5tupleIJNS5_1CILi1EEES8_S8_EEENS6_IJNS7_ILi192EEENS7_ILi144EEENS7_ILi96EEEEEELi96ENS_6half_tEfNS_4arch4Sm90ELb0ELb0ELb0ELb1ELb0ELb1ELb0ELb0ELb1ELb0ELb0ELb0EEENS1_21CollectiveEpilogueFwdINS6_IJSA_SC_SB_EEES9_SE_SG_Li384ELb1ELb0ELb0ELb0EEENS1_36VarlenDynamicPersistentTileSchedulerILi192ELi144ELi384ELi32ELb0ELb0ELb1ELb0ELb1ELb1EEEEEEEEEvNT_6ParamsE)
        /*004c*/ 	.short	0x0380
        /*004e*/ 	.short	0x0a00


	//----- nvinfo : EIATTR_SW_WAR
	.align		4
.L_692:
        /*0050*/ 	.byte	0x04, 0x36
        /*0052*/ 	.short	(.L_694 - .L_693)
.L_693:
        /*0054*/ 	.word	0x00000008
.L_694:


//--------------------- .nv.info._ZN7cutlass13device_kernelIN5flash11enable_sm90INS1_16FlashAttnFwdSm90INS1_25CollectiveMainloopFwdSm90ILi2EN4cute5tupleIJNS5_1CILi1EEES8_S8_EEENS6_IJNS7_ILi192EEENS7_ILi128EEENS7_ILi96EEEEEELi96ENS_6half_tEfNS_4arch4Sm90ELb0ELb1ELb0ELb0ELb0ELb0ELb0ELb0ELb1ELb0ELb0ELb0EEENS1_21CollectiveEpilogueFwdINS6_IJSA_SC_SB_EEES9_SE_SG_Li384ELb0ELb0ELb0ELb0EEENS1_30DynamicPersistentTileSchedulerILi384ELi32ELb0ELb0ELb1EEEEEEEEEvNT_6ParamsE --------------------------
	.section	.nv.info._ZN7cutlass13device_kernelIN5flash11enable_sm90INS1_16FlashAttnFwdSm90INS1_25CollectiveMainloopFwdSm90ILi2EN4cute5tupleIJNS5_1CILi1EEES8_S8_EEENS6_IJNS7_ILi192EEENS7_ILi128EEENS7_ILi96EEEEEELi96ENS_6half_tEfNS_4arch4Sm90ELb0ELb1ELb0ELb0ELb0ELb0ELb0ELb0ELb1ELb0ELb0ELb0EEENS1_21CollectiveEpilogueFwdINS6_IJSA_SC_SB_EEES9_SE_SG_Li384ELb0ELb0ELb0ELb0EEENS1_30DynamicPersistentTileSchedulerILi384ELi32ELb0ELb0ELb1EEEEEEEEEvNT_6ParamsE,"",@"SHT_CUDA_INFO"
	.sectionflags	@""
	.align	4


	//----- nvinfo : EIATTR_CUDA_API_VERSION
	.align		4
        /*0000*/ 	.byte	0x04, 0x37
        /*0002*/ 	.short	(.L_696 - .L_695)
.L_695:
        /*0004*/ 	.word	0x00000082


	//----- nvinfo : EIATTR_KPARAM_INFO
	.align		4
.L_696:
        /*0008*/ 	.byte	0x04, 0x17
        /*000a*/ 	.short	(.L_698 - .L_697)
.L_697:
        /*000c*/ 	.word	0x00000000
        /*0010*/ 	.short	0x0000
        /*0012*/ 	.short	0x0000
        /*0014*/ 	.byte	0x00, 0xf0, 0x01, 0x2e


	//----- nvinfo : EIATTR_SPARSE_MMA_MASK
	.align		4
.L_698:
        /*0018*/ 	.byte	0x03, 0x50
        /*001a*/ 	.short	0x0000


	//----- nvinfo : EIATTR_MAXREG_COUNT
	.align		4
        /*001c*/ 	.byte	0x03, 0x1b
        /*001e*/ 	.short	0x0080


	//----- nvinfo : EIATTR_MERCURY_ISA_VERSION
	.align		4
        /*0020*/ 	.byte	0x03, 0x5f
        /*0022*/ 	.short	0x0101


	//----- nvinfo : EIATTR_VRC_CTA_INIT_COUNT
	.align		4
        /*0024*/ 	.byte	0x02, 0x4a
	.zero		1
	.zero		1


	//----- nvinfo : EIATTR_EXIT_INSTR_OFFSETS
	.align		4
        /*0028*/ 	.byte	0x04, 0x1c
        /*002a*/ 	.short	(.L_700 - .L_699)


	//   ....[0]....
.L_699:
        /*002c*/ 	.word	0x00000010


	//----- nvinfo : EIATTR_MAX_THREADS
	.align		4
.L_700:
        /*0030*/ 	.byte	0x04, 0x05
        /*0032*/ 	.short	(.L_702 - .L_701)
.L_701:
        /*0034*/ 	.word	0x00000200
        /*0038*/ 	.word	0x00000001
        /*003c*/ 	.word	0x00000001


	//----- nvinfo : EIATTR_CBANK_PARAM_SIZE
	.align		4
.L_702:
        /*0040*/ 	.byte	0x03, 0x19
        /*0042*/ 	.short	0x0b80


	//----- nvinfo : EIATTR_PARAM_CBANK
	.align		4
        /*0044*/ 	.byte	0x04, 0x0a
        /*0046*/ 	.short	(.L_704 - .L_703)
	.align		4
.L_703:
        /*0048*/ 	.word	index@(.nv.constant0._ZN7cutlass13device_kernelIN5flash11enable_sm90INS1_16FlashAttnFwdSm90INS1_25CollectiveMainloopFwdSm90ILi2EN4cute5tupleIJNS5_1CILi1EEES8_S8_EEENS6_IJNS7_ILi192EEENS7_ILi128EEENS7_ILi96EEEEEELi96ENS_6half_tEfNS_4arch4Sm90ELb0ELb1ELb0ELb0ELb0ELb0ELb0ELb0ELb1ELb0ELb0ELb0EEENS1_21CollectiveEpilogueFwdINS6_IJSA_SC_SB_EEES9_SE_SG_Li384ELb0ELb0ELb0ELb0EEENS1_30DynamicPersistentTileSchedulerILi384ELi32ELb0ELb0ELb1EEEEEEEEEvNT_6ParamsE)
        /*004c*/ 	.short	0x0380
        /*004e*/ 	.short	0x0b80


	//----- nvinfo : EIATTR_SW_WAR
	.align		4
.L_704:
        /*0050*/ 	.byte	0x04, 0x36
        /*0052*/ 	.short	(.L_706 - .L_705)
.L_705:
        /*0054*/ 	.word	0x00000008
.L_706:


//--------------------- .nv.info._ZN7cutlass13device_kernelIN5flash11enable_sm90INS1_16FlashAttnFwdSm90INS1_25CollectiveMainloopFwdSm90ILi2EN4cute5tupleIJNS5_1CILi1EEES8_S8_EEENS6_IJNS7_ILi192EEENS7_ILi128EEENS7_ILi96EEEEEELi96ENS_6half_tEfNS_4arch4Sm90ELb0ELb1ELb0ELb1ELb0ELb0ELb0ELb0ELb1ELb0ELb0ELb0EEENS1_21CollectiveEpilogueFwdINS6_IJSA_SC_SB_EEES9_SE_SG_Li384ELb1ELb0ELb0ELb0EEENS1_36VarlenDynamicPersistentTileSchedulerILi192ELi128ELi384ELi32ELb0ELb0ELb1ELb1ELb0ELb1EEEEEEEEEvNT_6ParamsE --------------------------
	.section	.nv.info._ZN7cutlass13device_kernelIN5flash11enable_sm90INS1_16FlashAttnFwdSm90INS1_25CollectiveMainloopFwdSm90ILi2EN4cute5tupleIJNS5_1CILi1EEES8_S8_EEENS6_IJNS7_ILi192EEENS7_ILi128EEENS7_ILi96EEEEEELi96ENS_6half_tEfNS_4arch4Sm90ELb0ELb1ELb0ELb1ELb0ELb0ELb0ELb0ELb1ELb0ELb0ELb0EEENS1_21CollectiveEpilogueFwdINS6_IJSA_SC_SB_EEES9_SE_SG_Li384ELb1ELb0ELb0ELb0EEENS1_36VarlenDynamicPersistentTileSchedulerILi192ELi128ELi384ELi32ELb0ELb0ELb1ELb1ELb0ELb1EEEEEEEEEvNT_6ParamsE,"",@"SHT_CUDA_INFO"
	.sectionflags	@""
	.align	4


	//----- nvinfo : EIATTR_CUDA_API_VERSION
	.align		4
        /*0000*/ 	.byte	0x04, 0x37
        /*0002*/ 	.short	(.L_708 - .L_707)
.L_707:
        /*0004*/ 	.word	0x00000082


	//----- nvinfo : EIATTR_KPARAM_INFO
	.align		4
.L_708:
        /*0008*/ 	.byte	0x04, 0x17
        /*000a*/ 	.short	(.L_710 - .L_709)
.L_709:
        /*000c*/ 	.word	0x00000000
        /*0010*/ 	.short	0x0000
        /*0012*/ 	.short	0x0000
        /*0014*/ 	.byte	0x00, 0xf0, 0x01, 0x28


	//----- nvinfo : EIATTR_SPARSE_MMA_MASK
	.align		4
.L_710:
        /*0018*/ 	.byte	0x03, 0x50
        /*001a*/ 	.short	0x0000


	//----- nvinfo : EIATTR_MAXREG_COUNT
	.align		4
        /*001c*/ 	.byte	0x03, 0x1b
        /*001e*/ 	.short	0x0080


	//----- nvinfo : EIATTR_MERCURY_ISA_VERSION
	.align		4
        /*0020*/ 	.byte	0x03, 0x5f
        /*0022*/ 	.short	0x0101


	//----- nvinfo : EIATTR_VRC_CTA_INIT_COUNT
	.align		4
        /*0024*/ 	.byte	0x02, 0x4a
	.zero		1
	.zero		1


	//----- nvinfo : EIATTR_EXIT_INSTR_OFFSETS
	.align		4
        /*0028*/ 	.byte	0x04, 0x1c
        /*002a*/ 	.short	(.L_712 - .L_711)


	//   ....[0]....
.L_711:
        /*002c*/ 	.word	0x00000010


	//----- nvinfo : EIATTR_MAX_THREADS
	.align		4
.L_712:
        /*0030*/ 	.byte	0x04, 0x05
        /*0032*/ 	.short	(.L_714 - .L_713)
.L_713:
        /*0034*/ 	.word	0x00000200
        /*0038*/ 	.word	0x00000001
        /*003c*/ 	.word	0x00000001


	//----- nvinfo : EIATTR_CBANK_PARAM_SIZE
	.align		4
.L_714:
        /*0040*/ 	.byte	0x03, 0x19
        /*0042*/ 	.short	0x0a00


	//----- nvinfo : EIATTR_PARAM_CBANK
	.align		4
        /*0044*/ 	.byte	0x04, 0x0a
        /*0046*/ 	.short	(.L_716 - .L_715)
	.align		4
.L_715:
        /*0048*/ 	.word	index@(.nv.constant0._ZN7cutlass13device_kernelIN5flash11enable_sm90INS1_16FlashAttnFwdSm90INS1_25CollectiveMainloopFwdSm90ILi2EN4cute5tupleIJNS5_1CILi1EEES8_S8_EEENS6_IJNS7_ILi192EEENS7_ILi128EEENS7_ILi96EEEEEELi96ENS_6half_tEfNS_4arch4Sm90ELb0ELb1ELb0ELb1ELb0ELb0ELb0ELb0ELb1ELb0ELb0ELb0EEENS1_21CollectiveEpilogueFwdINS6_IJSA_SC_SB_EEES9_SE_SG_Li384ELb1ELb0ELb0ELb0EEENS1_36VarlenDynamicPersistentTileSchedulerILi192ELi128ELi384ELi32ELb0ELb0ELb1ELb1ELb0ELb1EEEEEEEEEvNT_6ParamsE)
        /*004c*/ 	.short	0x0380
        /*004e*/ 	.short	0x0a00


	//----- nvinfo : EIATTR_SW_WAR
	.align		4
.L_716:
        /*0050*/ 	.byte	0x04, 0x36
        /*0052*/ 	.short	(.L_718 - .L_717)
.L_717:
        /*0054*/ 	.word	0x00000008
.L_718:


//--------------------- .nv.info._ZN7cutlass13device_kernelIN5flash11enable_sm90INS1_16FlashAttnFwdSm90INS1_25CollectiveMainloopFwdSm90ILi2EN4cute5tupleIJNS5_1CILi1EEES8_S8_EEENS6_IJNS7_ILi192EEENS7_ILi128EEENS7_ILi96EEEEEELi96ENS_6half_tEfNS_4arch4Sm90ELb0ELb1ELb0ELb1ELb0ELb1ELb0ELb0ELb1ELb0ELb0ELb0EEENS1_21CollectiveEpilogueFwdINS6_IJSA_SC_SB_EEES9_SE_SG_Li384ELb1ELb0ELb0ELb0EEENS1_36VarlenDynamicPersistentTileSchedulerILi192ELi128ELi384ELi32ELb0ELb0ELb1ELb1ELb0ELb1EEEEEEEEEvNT_6ParamsE --------------------------
	.section	.nv.info._ZN7cutlass13device_kernelIN5flash11enable_sm90INS1_16FlashAttnFwdSm90INS1_25CollectiveMainloopFwdSm90ILi2EN4cute5tupleIJNS5_1CILi1EEES8_S8_EEENS6_IJNS7_ILi192EEENS7_ILi128EEENS7_ILi96EEEEEELi96ENS_6half_tEfNS_4arch4Sm90ELb0ELb1ELb0ELb1ELb0ELb1ELb0ELb0ELb1ELb0ELb0ELb0EEENS1_21CollectiveEpilogueFwdINS6_IJSA_SC_SB_EEES9_SE_SG_Li384ELb1ELb0ELb0ELb0EEENS1_36VarlenDynamicPersistentTileSchedulerILi192ELi128ELi384ELi32ELb0ELb0ELb1ELb1ELb0ELb1EEEEEEEEEvNT_6ParamsE,"",@"SHT_CUDA_INFO"
	.sectionflags	@""
	.align	4


	//----- nvinfo : EIATTR_CUDA_API_VERSION
	.align		4
        /*0000*/ 	.byte	0x04, 0x37
        /*0002*/ 	.short	(.L_720 - .L_719)
.L_719:
        /*0004*/ 	.word	0x00000082


	//----- nvinfo : EIATTR_KPARAM_INFO
	.align		4
.L_720:
        /*0008*/ 	.byte	0x04, 0x17
        /*000a*/ 	.short	(.L_722 - .L_721)
.L_721:
        /*000c*/ 	.word	0x00000000
        /*0010*/ 	.short	0x0000
        /*0012*/ 	.short	0x0000
        /*0014*/ 	.byte	0x00, 0xf0, 0x01, 0x28


	//----- nvinfo : EIATTR_SPARSE_MMA_MASK
	.align		4
.L_722:
        /*0018*/ 	.byte	0x03, 0x50
        /*001a*/ 	.short	0x0000


	//----- nvinfo : EIATTR_MAXREG_COUNT
	.align		4
        /*001c*/ 	.byte	0x03, 0x1b
        /*001e*/ 	.short	0x0080


	//----- nvinfo : EIATTR_MERCURY_ISA_VERSION
	.align		4
        /*0020*/ 	.byte	0x03, 0x5f
        /*0022*/ 	.short	0x0101


	//----- nvinfo : EIATTR_VRC_CTA_INIT_COUNT
	.align		4
        /*0024*/ 	.byte	0x02, 0x4a
	.zero		1
	.zero		1


	//----- nvinfo : EIATTR_EXIT_INSTR_OFFSETS
	.align		4
        /*0028*/ 	.byte	0x04, 0x1c
        /*002a*/ 	.short	(.L_724 - .L_723)


	//   ....[0]....
.L_723:
        /*002c*/ 	.word	0x00000010


	//----- nvinfo : EIATTR_MAX_THREADS
	.align		4
.L_724:
        /*0030*/ 	.byte	0x04, 0x05
        /*0032*/ 	.short	(.L_726 - .L_725)
.L_725:
        /*0034*/ 	.word	0x00000200
        /*0038*/ 	.word	0x00000001
        /*003c*/ 	.word	0x00000001


	//----- nvinfo : EIATTR_CBANK_PARAM_SIZE
	.align		4
.L_726:
        /*0040*/ 	.byte	0x03, 0x19
        /*0042*/ 	.short	0x0a00


	//----- nvinfo : EIATTR_PARAM_CBANK
	.align		4
        /*0044*/ 	.byte	0x04, 0x0a
        /*0046*/ 	.short	(.L_728 - .L_727)
	.align		4
.L_727:
        /*0048*/ 	.word	index@(.nv.constant0._ZN7cutlass13device_kernelIN5flash11enable_sm90INS1_16FlashAttnFwdSm90INS1_25CollectiveMainloopFwdSm90ILi2EN4cute5tupleIJNS5_1CILi1EEES8_S8_EEENS6_IJNS7_ILi192EEENS7_ILi128EEENS7_ILi96EEEEEELi96ENS_6half_tEfNS_4arch4Sm90ELb0ELb1ELb0ELb1ELb0ELb1ELb0ELb0ELb1ELb0ELb0ELb0EEENS1_21CollectiveEpilogueFwdINS6_IJSA_SC_SB_EEES9_SE_SG_Li384ELb1ELb0ELb0ELb0EEENS1_36VarlenDynamicPersistentTileSchedulerILi192ELi128ELi384ELi32ELb0ELb0ELb1ELb1ELb0ELb1EEEEEEEEEvNT_6ParamsE)
        /*004c*/ 	.short	0x0380
        /*004e*/ 	.short	0x0a00


	//----- nvinfo : EIATTR_SW_WAR
	.align		4
.L_728:
        /*0050*/ 	.byte	0x04, 0x36
        /*0052*/ 	.short	(.L_730 - .L_729)
.L_729:
        /*0054*/ 	.word	0x00000008
.L_730:


//--------------------- .nv.info._ZN7cutlass13device_kernelIN5flash11enable_sm90INS1_16FlashAttnFwdSm90INS1_25CollectiveMainloopFwdSm90ILi2EN4cute5tupleIJNS5_1CILi1EEES8_S8_EEENS6_IJNS7_ILi192EEENS7_ILi144EEENS7_ILi96EEEEEELi96ENS_6half_tEfNS_4arch4Sm90ELb1ELb0ELb0ELb0ELb0ELb0ELb0ELb0ELb1ELb0ELb0ELb0EEENS1_21CollectiveEpilogueFwdINS6_IJSA_SC_SB_EEES9_SE_SG_Li384ELb0ELb0ELb0ELb0EEENS1_30DynamicPersistentTileSchedulerILi384ELi32ELb0ELb0ELb1EEEEEEEEEvNT_6ParamsE --------------------------
	.section	.nv.info._ZN7cutlass13device_kernelIN5flash11enable_sm90INS1_16FlashAttnFwdSm90INS1_25CollectiveMainloopFwdSm90ILi2EN4cute5tupleIJNS5_1CILi1EEES8_S8_EEENS6_IJNS7_ILi192EEENS7_ILi144EEENS7_ILi96EEEEEELi96ENS_6half_tEfNS_4arch4Sm90ELb1ELb0ELb0ELb0ELb0ELb0ELb0ELb0ELb1ELb0ELb0ELb0EEENS1_21CollectiveEpilogueFwdINS6_IJSA_SC_SB_EEES9_SE_SG_Li384ELb0ELb0ELb0ELb0EEENS1_30DynamicPersistentTileSchedulerILi384ELi32ELb0ELb0ELb1EEEEEEEEEvNT_6ParamsE,"",@"SHT_CUDA_INFO"
	.sectionflags	@""
	.align	4


	//----- nvinfo : EIATTR_CUDA_API_VERSION
	.align		4
        /*0000*/ 	.byte	0x04, 0x37
        /*0002*/ 	.short	(.L_732 - .L_731)
.L_731:
        /*0004*/ 	.word	0x00000082


	//----- nvinfo : EIATTR_KPARAM_INFO
	.align		4
.L_732:
        /*0008*/ 	.byte	0x04, 0x17
        /*000a*/ 	.short	(.L_734 - .L_733)
.L_733:
        /*000c*/ 	.word	0x00000000
        /*0010*/ 	.short	0x0000
        /*0012*/ 	.short	0x0000
        /*0014*/ 	.byte	0x00, 0xf0, 0x01, 0x2e


	//----- nvinfo : EIATTR_SPARSE_MMA_MASK
	.align		4
.L_734:
        /*0018*/ 	.byte	0x03, 0x50
        /*001a*/ 	.short	0x0000


	//----- nvinfo : EIATTR_MAXREG_COUNT
	.align		4
        /*001c*/ 	.byte	0x03, 0x1b
        /*001e*/ 	.short	0x0080


	//----- nvinfo : EIATTR_MERCURY_ISA_VERSION
	.align		4
        /*0020*/ 	.byte	0x03, 0x5f
        /*0022*/ 	.short	0x0101


	//----- nvinfo : EIATTR_VRC_CTA_INIT_COUNT
	.align		4
        /*0024*/ 	.byte	0x02, 0x4a
	.zero		1
	.zero		1


	//----- nvinfo : EIATTR_EXIT_INSTR_OFFSETS
	.align		4
        /*0028*/ 	.byte	0x04, 0x1c
        /*002a*/ 	.short	(.L_736 - .L_735)


	//   ....[0]....
.L_735:
        /*002c*/ 	.word	0x00000010


	//----- nvinfo : EIATTR_MAX_THREADS
	.align		4
.L_736:
        /*0030*/ 	.byte	0x04, 0x05
        /*0032*/ 	.short	(.L_738 - .L_737)
.L_737:
        /*0034*/ 	.word	0x00000200
        /*0038*/ 	.word	0x00000001
        /*003c*/ 	.word	0x00000001


	//----- nvinfo : EIATTR_CBANK_PARAM_SIZE
	.align		4
.L_738:
        /*0040*/ 	.byte	0x03, 0x19
        /*0042*/ 	.short	0x0b80


	//----- nvinfo : EIATTR_PARAM_CBANK
	.align		4
        /*0044*/ 	.byte	0x04, 0x0a
        /*0046*/ 	.short	(.L_740 - .L_739)
	.align		4
.L_739:
        /*0048*/ 	.word	index@(.nv.constant0._ZN7cutlass13device_kernelIN5flash11enable_sm90INS1_16FlashAttnFwdSm90INS1_25CollectiveMainloopFwdSm90ILi2EN4cute5tupleIJNS5_1CILi1EEES8_S8_EEENS6_IJNS7_ILi192EEENS7_ILi144EEENS7_ILi96EEEEEELi96ENS_6half_tEfNS_4arch4Sm90ELb1ELb0ELb0ELb0ELb0ELb0ELb0ELb0ELb1ELb0ELb0ELb0EEENS1_21CollectiveEpilogueFwdINS6_IJSA_SC_SB_EEES9_SE_SG_Li384ELb0ELb0ELb0ELb0EEENS1_30DynamicPersistentTileSchedulerILi384ELi32ELb0ELb0ELb1EEEEEEEEEvNT_6ParamsE)
        /*004c*/ 	.short	0x0380
        /*004e*/ 	.short	0x0b80


	//----- nvinfo : EIATTR_SW_WAR
	.align		4
.L_740:
        /*0050*/ 	.byte	0x04, 0x36
        /*0052*/ 	.short	(.L_742 - .L_741)
.L_741:
        /*0054*/ 	.word	0x00000008
.L_742:


//--------------------- .nv.info._ZN7cutlass13device_kernelIN5flash11enable_sm90INS1_16FlashAttnFwdSm90INS1_25CollectiveMainloopFwdSm90ILi2EN4cute5tupleIJNS5_1CILi1EEES8_S8_EEENS6_IJNS7_ILi192EEENS7_ILi144EEENS7_ILi96EEEEEELi96ENS_6half_tEfNS_4arch4Sm90ELb1ELb0ELb0ELb1ELb0ELb0ELb0ELb0ELb1ELb0ELb0ELb0EEENS1_21CollectiveEpilogueFwdINS6_IJSA_SC_SB_EEES9_SE_SG_Li384ELb1ELb0ELb0ELb0EEENS1_36VarlenDynamicPersistentTileSchedulerILi192ELi144ELi384ELi32ELb0ELb0ELb1ELb1ELb1ELb1EEEEEEEEEvNT_6ParamsE --------------------------
	.section	.nv.info._ZN7cutlass13device_kernelIN5flash11enable_sm90INS1_16FlashAttnFwdSm90INS1_25CollectiveMainloopFwdSm90ILi2EN4cute5tupleIJNS5_1CILi1EEES8_S8_EEENS6_IJNS7_ILi192EEENS7_ILi144EEENS7_ILi96EEEEEELi96ENS_6half_tEfNS_4arch4Sm90ELb1ELb0ELb0ELb1ELb0ELb0ELb0ELb0ELb1ELb0ELb0ELb0EEENS1_21CollectiveEpilogueFwdINS6_IJSA_SC_SB_EEES9_SE_SG_Li384ELb1ELb0ELb0ELb0EEENS1_36VarlenDynamicPersistentTileSchedulerILi192ELi144ELi384ELi32ELb0ELb0ELb1ELb1ELb1ELb1EEEEEEEEEvNT_6ParamsE,"",@"SHT_CUDA_INFO"
	.sectionflags	@""
	.align	4


	//----- nvinfo : EIATTR_CUDA_API_VERSION
	.align		4
        /*0000*/ 	.byte	0x04, 0x37
        /*0002*/ 	.short	(.L_744 - .L_743)
.L_743:
        /*0004*/ 	.word	0x00000082


	//----- nvinfo : EIATTR_KPARAM_INFO
	.align		4
.L_744:
        /*0008*/ 	.byte	0x04, 0x17
        /*000a*/ 	.short	(.L_746 - .L_745)
.L_745:
        /*000c*/ 	.word	0x00000000
        /*0010*/ 	.short	0x0000
        /*0012*/ 	.short	0x0000
        /*0014*/ 	.byte	0x00, 0xf0, 0x01, 0x28


	//----- nvinfo : EIATTR_SPARSE_MMA_MASK
	.align		4
.L_746:
        /*0018*/ 	.byte	0x03, 0x50
        /*001a*/ 	.short	0x0000


	//----- nvinfo : EIATTR_MAXREG_COUNT
	.align		4
        /*001c*/ 	.byte	0x03, 0x1b
        /*001e*/ 	.short	0x0080


	//----- nvinfo : EIATTR_MERCURY_ISA_VERSION
	.align		4
        /*0020*/ 	.byte	0x03, 0x5f
        /*0022*/ 	.short	0x0101


	//----- nvinfo : EIATTR_VRC_CTA_INIT_COUNT
	.align		4
        /*0024*/ 	.byte	0x02, 0x4a
	.zero		1
	.zero		1


	//----- nvinfo : EIATTR_EXIT_INSTR_OFFSETS
	.align		4
        /*0028*/ 	.byte	0x04, 0x1c
        /*002a*/ 	.short	(.L_748 - .L_747)


	//   ....[0]....
.L_747:
        /*002c*/ 	.word	0x00000010


	//----- nvinfo : EIATTR_MAX_THREADS
	.align		4
.L_748:
        /*0030*/ 	.byte	0x04, 0x05
        /*0032*/ 	.short	(.L_750 - .L_749)
.L_749:
        /*0034*/ 	.word	0x00000200
        /*0038*/ 	.word	0x00000001
        /*003c*/ 	.word	0x00000001


	//----- nvinfo : EIATTR_CBANK_PARAM_SIZE
	.align		4
.L_750:
        /*0040*/ 	.byte	0x03, 0x19
        /*0042*/ 	.short	0x0a00


	//----- nvinfo : EIATTR_PARAM_CBANK
	.align		4
        /*0044*/ 	.byte	0x04, 0x0a
        /*0046*/ 	.short	(.L_752 - .L_751)
	.align		4
.L_751:
        /*0048*/ 	.word	index@(.nv.constant0._ZN7cutlass13device_kernelIN5flash11enable_sm90INS1_16FlashAttnFwdSm90INS1_25CollectiveMainloopFwdSm90ILi2EN4cute5tupleIJNS5_1CILi1EEES8_S8_EEENS6_IJNS7_ILi192EEENS7_ILi144EEENS7_ILi96EEEEEELi96ENS_6half_tEfNS_4arch4Sm90ELb1ELb0ELb0ELb1ELb0ELb0ELb0ELb0ELb1ELb0ELb0ELb0EEENS1_21CollectiveEpilogueFwdINS6_IJSA_SC_SB_EEES9_SE_SG_Li384ELb1ELb0ELb0ELb0EEENS1_36VarlenDynamicPersistentTileSchedulerILi192ELi144ELi384ELi32ELb0ELb0ELb1ELb1ELb1ELb1EEEEEEEEEvNT_6ParamsE)
        /*004c*/ 	.short	0x0380
        /*004e*/ 	.short	0x0a00


	//----- nvinfo : EIATTR_SW_WAR
	.align		4
.L_752:
        /*0050*/ 	.byte	0x04, 0x36
        /*0052*/ 	.short	(.L_754 - .L_753)
.L_753:
        /*0054*/ 	.word	0x00000008
.L_754:


//--------------------- .nv.info._ZN7cutlass13device_kernelIN5flash11enable_sm90INS1_16FlashAttnFwdSm90INS1_25CollectiveMainloopFwdSm90ILi2EN4cute5tupleIJNS5_1CILi1EEES8_S8_EEENS6_IJNS7_ILi192EEENS7_ILi144EEENS7_ILi96EEEEEELi96ENS_6half_tEfNS_4arch4Sm90ELb1ELb0ELb0ELb1ELb0ELb1ELb0ELb0ELb1ELb0ELb0ELb0EEENS1_21CollectiveEpilogueFwdINS6_IJSA_SC_SB_EEES9_SE_SG_Li384ELb1ELb0ELb0ELb0EEENS1_36VarlenDynamicPersistentTileSchedulerILi192ELi144ELi384ELi32ELb0ELb0ELb1ELb1ELb1ELb1EEEEEEEEEvNT_6ParamsE --------------------------
	.section	.nv.info._ZN7cutlass13device_kernelIN5flash11enable_sm90INS1_16FlashAttnFwdSm90INS1_25CollectiveMainloopFwdSm90ILi2EN4cute5tupleIJNS5_1CILi1EEES8_S8_EEENS6_IJNS7_ILi192EEENS7_ILi144EEENS7_ILi96EEEEEELi96ENS_6half_tEfNS_4arch4Sm90ELb1ELb0ELb0ELb1ELb0ELb1ELb0ELb0ELb1ELb0ELb0ELb0EEENS1_21CollectiveEpilogueFwdINS6_IJSA_SC_SB_EEES9_SE_SG_Li384ELb1ELb0ELb0ELb0EEENS1_36VarlenDynamicPersistentTileSchedulerILi192ELi144ELi384ELi32ELb0ELb0ELb1ELb1ELb1ELb1EEEEEEEEEvNT_6ParamsE,"",@"SHT_CUDA_INFO"
	.sectionflags	@""
	.align	4


	//----- nvinfo : EIATTR_CUDA_API_VERSION
	.align		4
        /*0000*/ 	.byte	0x04, 0x37
        /*0002*/ 	.short	(.L_756 - .L_755)
.L_755:
        /*0004*/ 	.word	0x00000082


	//----- nvinfo : EIATTR_KPARAM_INFO
	.align		4
.L_756:
        /*0008*/ 	.byte	0x04, 0x17
        /*000a*/ 	.short	(.L_758 - .L_757)
.L_757:
        /*000c*/ 	.word	0x00000000
        /*0010*/ 	.short	0x0000
        /*0012*/ 	.short	0x0000
        /*0014*/ 	.byte	0x00, 0xf0, 0x01, 0x28


	//----- nvinfo : EIATTR_SPARSE_MMA_MASK
	.align		4
.L_758:
        /*0018*/ 	.byte	0x03, 0x50
        /*001a*/ 	.short	0x0000


	//----- nvinfo : EIATTR_MAXREG_COUNT
	.align		4
        /*001c*/ 	.byte	0x03, 0x1b
        /*001e*/ 	.short	0x0080


	//----- nvinfo : EIATTR_MERCURY_ISA_VERSION
	.align		4
        /*0020*/ 	.byte	0x03, 0x5f
        /*0022*/ 	.short	0x0101


	//----- nvinfo : EIATTR_VRC_CTA_INIT_COUNT
	.align		4
        /*0024*/ 	.byte	0x02, 0x4a
	.zero		1
	.zero		1


	//----- nvinfo : EIATTR_EXIT_INSTR_OFFSETS
	.align		4
        /*0028*/ 	.byte	0x04, 0x1c
        /*002a*/ 	.short	(.L_760 - .L_759)


	//   ....[0]....
.L_759:
        /*002c*/ 	.word	0x00000010


	//----- nvinfo : EIATTR_MAX_THREADS
	.align		4
.L_760:
        /*0030*/ 	.byte	0x04, 0x05
        /*0032*/ 	.short	(.L_762 - .L_761)
.L_761:
        /*0034*/ 	.word	0x00000200
        /*0038*/ 	.word	0x00000001
        /*003c*/ 	.word	0x00000001


	//----- nvinfo : EIATTR_CBANK_PARAM_SIZE
	.align		4
.L_762:
        /*0040*/ 	.byte	0x03, 0x19
        /*0042*/ 	.short	0x0a00


	//----- nvinfo : EIATTR_PARAM_CBANK
	.align		4
        /*0044*/ 	.byte	0x04, 0x0a
        /*0046*/ 	.short	(.L_764 - .L_763)
	.align		4
.L_763:
        /*0048*/ 	.word	index@(.nv.constant0._ZN7cutlass13device_kernelIN5flash11enable_sm90INS1_16FlashAttnFwdSm90INS1_25CollectiveMainloopFwdSm90ILi2EN4cute5tupleIJNS5_1CILi1EEES8_S8_EEENS6_IJNS7_ILi192EEENS7_ILi144EEENS7_ILi96EEEEEELi96ENS_6half_tEfNS_4arch4Sm90ELb1ELb0ELb0ELb1ELb0ELb1ELb0ELb0ELb1ELb0ELb0ELb0EEENS1_21CollectiveEpilogueFwdINS6_IJSA_SC_SB_EEES9_SE_SG_Li384ELb1ELb0ELb0ELb0EEENS1_36VarlenDynamicPersistentTileSchedulerILi192ELi144ELi384ELi32ELb0ELb0ELb1ELb1ELb1ELb1EEEEEEEEEvNT_6ParamsE)
        /*004c*/ 	.short	0x0380
        /*004e*/ 	.short	0x0a00


	//----- nvinfo : EIATTR_SW_WAR
	.align		4
.L_764:
        /*0050*/ 	.byte	0x04, 0x36
        /*0052*/ 	.short	(.L_766 - .L_765)
.L_765:
        /*0054*/ 	.word	0x00000008
.L_766:


//--------------------- .nv.info._ZN7cutlass13device_kernelIN5flash11enable_sm90INS1_16FlashAttnFwdSm90INS1_25CollectiveMainloopFwdSm90ILi2EN4cute5tupleIJNS5_1CILi1EEES8_S8_EEENS6_IJNS7_ILi192EEESA_NS7_ILi64EEEEEELi64ENS_6half_tEfNS_4arch4Sm90ELb0ELb0ELb0ELb0ELb0ELb0ELb0ELb0ELb1ELb0ELb0ELb0EEENS1_21CollectiveEpilogueFwdINS6_IJSA_SB_SA_EEES9_SD_SF_Li384ELb0ELb0ELb0ELb0EEENS1_29StaticPersistentTileSchedulerILb0EEEEEEEEEvNT_6ParamsE --------------------------
	.section	.nv.info._ZN7cutlass13device_kernelIN5flash11enable_sm90INS1_16FlashAttnFwdSm90INS1_25CollectiveMainloopFwdSm90ILi2EN4cute5tupleIJNS5_1CILi1EEES8_S8_EEENS6_IJNS7_ILi192EEESA_NS7_ILi64EEEEEELi64ENS_6half_tEfNS_4arch4Sm90ELb0ELb0ELb0ELb0ELb0ELb0ELb0ELb0ELb1ELb0ELb0ELb0EEENS1_21CollectiveEpilogueFwdINS6_IJSA_SB_SA_EEES9_SD_SF_Li384ELb0ELb0ELb0ELb0EEENS1_29StaticPersistentTileSchedulerILb0EEEEEEEEEvNT_6ParamsE,"",@"SHT_CUDA_INFO"
	.sectionflags	@""
	.align	4


	//----- nvinfo : EIATTR_CUDA_API_VERSION
	.align		4
        /*0000*/ 	.byte	0x04, 0x37
        /*0002*/ 	.short	(.L_768 - .L_767)
.L_767:
        /*0004*/ 	.word	0x00000082


	//----- nvinfo : EIATTR_KPARAM_INFO
	.align		4
.L_768:
        /*0008*/ 	.byte	0x04, 0x17
        /*000a*/ 	.short	(.L_770 - .L_769)
.L_769:
        /*000c*/ 	.word	0x00000000
        /*0010*/ 	.short	0x0000
        /*0012*/ 	.short	0x0000
        /*0014*/ 	.byte	0x00, 0xf0, 0x01, 0x2e


	//----- nvinfo : EIATTR_SPARSE_MMA_MASK
	.align		4
.L_770:
        /*0018*/ 	.byte	0x03, 0x50
        /*001a*/ 	.short	0x0000


	//----- nvinfo : EIATTR_MAXREG_COUNT
	.align		4
        /*001c*/ 	.byte	0x03, 0x1b
        /*001e*/ 	.short	0x0080


	//----- nvinfo : EIATTR_MERCURY_ISA_VERSION
	.align		4
        /*0020*/ 	.byte	0x03, 0x5f
        /*0022*/ 	.short	0x0101


	//----- nvinfo : EIATTR_VRC_CTA_INIT_COUNT
	.align		4
        /*0024*/ 	.byte	0x02, 0x4a
	.zero		1
	.zero		1


	//----- nvinfo : EIATTR_EXIT_INSTR_OFFSETS
	.align		4
        /*0028*/ 	.byte	0x04, 0x1c
        /*002a*/ 	.short	(.L_772 - .L_771)


	//   ....[0]....
.L_771:
        /*002c*/ 	.word	0x00000010


	//----- nvinfo : EIATTR_MAX_THREADS
	.align		4
.L_772:
        /*0030*/ 	.byte	0x04, 0x05
        /*0032*/ 	.short	(.L_774 - .L_773)
.L_773:
        /*0034*/ 	.word	0x00000200
        /*0038*/ 	.word	0x00000001
        /*003c*/ 	.word	0x00000001


	//----- nvinfo : EIATTR_CBANK_PARAM_SIZE
	.align		4
.L_774:
        /*0040*/ 	.byte	0x03, 0x19
        /*0042*/ 	.short	0x0b80


	//----- nvinfo : EIATTR_PARAM_CBANK
	.align		4
        /*0044*/ 	.byte	0x04, 0x0a
        /*0046*/ 	.short	(.L_776 - .L_775)
	.align		4
.L_775:
        /*0048*/ 	.word	index@(.nv.constant0._ZN7cutlass13device_kernelIN5flash11enable_sm90INS1_16FlashAttnFwdSm90INS1_25CollectiveMainloopFwdSm90ILi2EN4cute5tupleIJNS5_1CILi1EEES8_S8_EEENS6_IJNS7_ILi192EEESA_NS7_ILi64EEEEEELi64ENS_6half_tEfNS_4arch4Sm90ELb0ELb0ELb0ELb0ELb0ELb0ELb0ELb0ELb1ELb0ELb0ELb0EEENS1_21CollectiveEpilogueFwdINS6_IJSA_SB_SA_EEES9_SD_SF_Li384ELb0ELb0ELb0ELb0EEENS1_29StaticPersistentTileSchedulerILb0EEEEEEEEEvNT_6ParamsE)
        /*004c*/ 	.short	0x0380
        /*004e*/ 	.short	0x0b80


	//----- nvinfo : EIATTR_SW_WAR
	.align		4
.L_776:
        /*0050*/ 	.byte	0x04, 0x36
        /*0052*/ 	.short	(.L_778 - .L_777)
.L_777:
        /*0054*/ 	.word	0x00000008
.L_778:


//--------------------- .nv.info._ZN7cutlass13device_kernelIN5flash11enable_sm90INS1_16FlashAttnFwdSm90INS1_25CollectiveMainloopFwdSm90ILi2EN4cute5tupleIJNS5_1CILi1EEES8_S8_EEENS6_IJNS7_ILi192EEESA_NS7_ILi64EEEEEELi64ENS_6half_tEfNS_4arch4Sm90ELb0ELb0ELb0ELb1ELb0ELb0ELb0ELb0ELb1ELb0ELb0ELb0EEENS1_21CollectiveEpilogueFwdINS6_IJSA_SB_SA_EEES9_SD_SF_Li384ELb1ELb0ELb0ELb0EEENS1_36VarlenDynamicPersistentTileSchedulerILi192ELi192ELi384ELi32ELb0ELb0ELb1ELb0ELb1ELb1EEEEEEEEEvNT_6ParamsE --------------------------
	.section	.nv.info._ZN7cutlass13device_kernelIN5flash11enable_sm90INS1_16FlashAttnFwdSm90INS1_25CollectiveMainloopFwdSm90ILi2EN4cute5tupleIJNS5_1CILi1EEES8_S8_EEENS6_IJNS7_ILi192EEESA_NS7_ILi64EEEEEELi64ENS_6half_tEfNS_4arch4Sm90ELb0ELb0ELb0ELb1ELb0ELb0ELb0ELb0ELb1ELb0ELb0ELb0EEENS1_21CollectiveEpilogueFwdINS6_IJSA_SB_SA_EEES9_SD_SF_Li384ELb1ELb0ELb0ELb0EEENS1_36VarlenDynamicPersistentTileSchedulerILi192ELi192ELi384ELi32ELb0ELb0ELb1ELb0ELb1ELb1EEEEEEEEEvNT_6ParamsE,"",@"SHT_CUDA_INFO"
	.sectionflags	@""
	.align	4


	//----- nvinfo : EIATTR_CUDA_API_VERSION
	.align		4
        /*0000*/ 	.byte	0x04, 0x37
        /*0002*/ 	.short	(.L_780 - .L_779)
.L_779:
        /*0004*/ 	.word	0x00000082


	//----- nvinfo : EIATTR_KPARAM_INFO
	.align		4
.L_780:
        /*0008*/ 	.byte	0x04, 0x17
        /*000a*/ 	.short	(.L_782 - .L_781)
.L_781:
        /*000c*/ 	.word	0x00000000
        /*0010*/ 	.short	0x0000
        /*0012*/ 	.short	0x0000
        /*0014*/ 	.byte	0x00, 0xf0, 0x01, 0x28


	//----- nvinfo : EIATTR_SPARSE_MMA_MASK
	.align		4
.L_782:
        /*0018*/ 	.byte	0x03, 0x50
        /*001a*/ 	.short	0x0000


	//----- nvinfo : EIATTR_MAXREG_COUNT
	.align		4
        /*001c*/ 	.byte	0x03, 0x1b
        /*001e*/ 	.short	0x0080


	//----- nvinfo : EIATTR_MERCURY_ISA_VERSION
	.align		4
        /*0020*/ 	.byte	0x03, 0x5f
        /*0022*/ 	.short	0x0101


	//----- nvinfo : EIATTR_VRC_CTA_INIT_COUNT
	.align		4
        /*0024*/ 	.byte	0x02, 0x4a
	.zero		1
	.zero		1


	//----- nvinfo : EIATTR_EXIT_INSTR_OFFSETS
	.align		4
        /*0028*/ 	.byte	0x04, 0x1c
        /*002a*/ 	.short	(.L_784 - .L_783)


	//   ....[0]....
.L_783:
        /*002c*/ 	.word	0x00000010


	//----- nvinfo : EIATTR_MAX_THREADS
	.align		4
.L_784:
        /*0030*/ 	.byte	0x04, 0x05
        /*0032*/ 	.short	(.L_786 - .L_785)
.L_785:
        /*0034*/ 	.word	0x00000200
        /*0038*/ 	.word	0x00000001
        /*003c*/ 	.word	0x00000001


	//----- nvinfo : EIATTR_CBANK_PARAM_SIZE
	.align		4
.L_786:
        /*0040*/ 	.byte	0x03, 0x19
        /*0042*/ 	.short	0x0a00


	//----- nvinfo : EIATTR_PARAM_CBANK
	.align		4
        /*0044*/ 	.byte	0x04, 0x0a
        /*0046*/ 	.short	(.L_788 - .L_787)
	.align		4
.L_787:
        /*0048*/ 	.word	index@(.nv.constant0._ZN7cutlass13device_kernelIN5flash11enable_sm90INS1_16FlashAttnFwdSm90INS1_25CollectiveMainloopFwdSm90ILi2EN4cute5tupleIJNS5_1CILi1EEES8_S8_EEENS6_IJNS7_ILi192EEESA_NS7_ILi64EEEEEELi64ENS_6half_tEfNS_4arch4Sm90ELb0ELb0ELb0ELb1ELb0ELb0ELb0ELb0ELb1ELb0ELb0ELb0EEENS1_21CollectiveEpilogueFwdINS6_IJSA_SB_SA_EEES9_SD_SF_Li384ELb1ELb0ELb0ELb0EEENS1_36VarlenDynamicPersistentTileSchedulerILi192ELi192ELi384ELi32ELb0ELb0ELb1ELb0ELb1ELb1EEEEEEEEEvNT_6ParamsE)
        /*004c*/ 	.short	0x0380
        /*004e*/ 	.short	0x0a00


	//----- nvinfo : EIATTR_SW_WAR
	.align		4
.L_788:
        /*0050*/ 	.byte	0x04, 0x36
        /*0052*/ 	.short	(.L_790 - .L_789)
.L_789:
        /*0054*/ 	.word	0x00000008
.L_790:


//--------------------- .nv.info._ZN7cutlass13device_kernelIN5flash11enable_sm90INS1_16FlashAttnFwdSm90INS1_25CollectiveMainloopFwdSm90ILi2EN4cute5tupleIJNS5_1CILi1EEES8_S8_EEENS6_IJNS7_ILi192EEESA_NS7_ILi64EEEEEELi64ENS_6half_tEfNS_4arch4Sm90ELb0ELb0ELb0ELb1ELb0ELb1ELb0ELb0ELb1ELb0ELb0ELb0EEENS1_21CollectiveEpilogueFwdINS6_IJSA_SB_SA_EEES9_SD_SF_Li384ELb1ELb0ELb0ELb0EEENS1_36VarlenDynamicPersistentTileSchedulerILi192ELi192ELi384ELi32ELb0ELb0ELb1ELb0ELb1ELb1EEEEEEEEEvNT_6ParamsE --------------------------
	.section	.nv.info._ZN7cutlass13device_kernelIN5flash11enable_sm90INS1_16FlashAttnFwdSm90INS1_25CollectiveMainloopFwdSm90ILi2EN4cute5tupleIJNS5_1CILi1EEES8_S8_EEENS6_IJNS7_ILi192EEESA_NS7_ILi64EEEEEELi64ENS_6half_tEfNS_4arch4Sm90ELb0ELb0ELb0ELb1ELb0ELb1ELb0ELb0ELb1ELb0ELb0ELb0EEENS1_21CollectiveEpilogueFwdINS6_IJSA_SB_SA_EEES9_SD_SF_Li384ELb1ELb0ELb0ELb0EEENS1_36VarlenDynamicPersistentTileSchedulerILi192ELi192ELi384ELi32ELb0ELb0ELb1ELb0ELb1ELb1EEEEEEEEEvNT_6ParamsE,"",@"SHT_CUDA_INFO"
	.sectionflags	@""
	.align	4


	//----- nvinfo : EIATTR_CUDA_API_VERSION
	.align		4
        /*0000*/ 	.byte	0x04, 0x37
        /*0002*/ 	.short	(.L_792 - .L_791)
.L_791:
        /*0004*/ 	.word	0x00000082


	//----- nvinfo : EIATTR_KPARAM_INFO
	.align		4
.L_792:
        /*0008*/ 	.byte	0x04, 0x17
        /*000a*/ 	.short	(.L_794 - .L_793)
.L_793:
        /*000c*/ 	.word	0x00000000
        /*0010*/ 	.short	0x0000
        /*0012*/ 	.short	0x0000
        /*0014*/ 	.byte	0x00, 0xf0, 0x01, 0x28


	//----- nvinfo : EIATTR_SPARSE_MMA_MASK
	.align		4
.L_794:
        /*0018*/ 	.byte	0x03, 0x50
        /*001a*/ 	.short	0x0000


	//----- nvinfo : EIATTR_MAXREG_COUNT
	.align		4
        /*001c*/ 	.byte	0x03, 0x1b
        /*001e*/ 	.short	0x0080


	//----- nvinfo : EIATTR_MERCURY_ISA_VERSION
	.align		4
        /*0020*/ 	.byte	0x03, 0x5f
        /*0022*/ 	.short	0x0101


	//----- nvinfo : EIATTR_VRC_CTA_INIT_COUNT
	.align		4
        /*0024*/ 	.byte	0x02, 0x4a
	.zero		1
	.zero		1


	//----- nvinfo : EIATTR_EXIT_INSTR_OFFSETS
	.align		4
        /*0028*/ 	.byte	0x04, 0x1c
        /*002a*/ 	.short	(.L_796 - .L_795)


	//   ....[0]....
.L_795:
        /*002c*/ 	.word	0x00000010


	//----- nvinfo : EIATTR_MAX_THREADS
	.align		4
.L_796:
        /*0030*/ 	.byte	0x04, 0x05
        /*0032*/ 	.short	(.L_798 - .L_797)
.L_797:
        /*0034*/ 	.word	0x00000200
        /*0038*/ 	.word	0x00000001
        /*003c*/ 	.word	0x00000001


	//----- nvinfo : EIATTR_CBANK_PARAM_SIZE
	.align		4
.L_798:
        /*0040*/ 	.byte	0x03, 0x19
        /*0042*/ 	.short	0x0a00


	//----- nvinfo : EIATTR_PARAM_CBANK
	.align		4
        /*0044*/ 	.byte	0x04, 0x0a
        /*0046*/ 	.short	(.L_800 - .L_799)
	.align		4
.L_799:
        /*0048*/ 	.word	index@(.nv.constant0._ZN7cutlass13device_kernelIN5flash11enable_sm90INS1_16FlashAttnFwdSm90INS1_25CollectiveMainloopFwdSm90ILi2EN4cute5tupleIJNS5_1CILi1EEES8_S8_EEENS6_IJNS7_ILi192EEESA_NS7_ILi64EEEEEELi64ENS_6half_tEfNS_4arch4Sm90ELb0ELb0ELb0ELb1ELb0ELb1ELb0ELb0ELb1ELb0ELb0ELb0EEENS1_21CollectiveEpilogueFwdINS6_IJSA_SB_SA_EEES9_SD_SF_Li384ELb1ELb0ELb0ELb0EEENS1_36VarlenDynamicPersistentTileSchedulerILi192ELi192ELi384ELi32ELb0ELb0ELb1ELb0ELb1ELb1EEEEEEEEEvNT_6ParamsE)
        /*004c*/ 	.short	0x0380
        /*004e*/ 	.short	0x0a00


	//----- nvinfo : EIATTR_SW_WAR
	.align		4
.L_800:
        /*0050*/ 	.byte	0x04, 0x36
        /*0052*/ 	.short	(.L_802 - .L_801)
.L_801:
        /*0054*/ 	.word	0x00000008
.L_802:


//--------------------- .nv.info._ZN7cutlass13device_kernelIN5flash11enable_sm90INS1_16FlashAttnFwdSm90INS1_25CollectiveMainloopFwdSm90ILi2EN4cute5tupleIJNS5_1CILi1EEES8_S8_EEENS6_IJNS7_ILi192EEENS7_ILi128EEENS7_ILi64EEEEEELi64ENS_6half_tEfNS_4arch4Sm90ELb0ELb1ELb0ELb0ELb0ELb0ELb0ELb1ELb1ELb0ELb0ELb0EEENS1_21CollectiveEpilogueFwdINS6_IJSA_SC_SB_EEES9_SE_SG_Li384ELb0ELb0ELb0ELb0EEENS1_30DynamicPersistentTileSchedulerILi384ELi32ELb0ELb0ELb1EEEEEEEEEvNT_6ParamsE --------------------------
	.section	.nv.info._ZN7cutlass13device_kernelIN5flash11enable_sm90INS1_16FlashAttnFwdSm90INS1_25CollectiveMainloopFwdSm90ILi2EN4cute5tupleIJNS5_1CILi1EEES8_S8_EEENS6_IJNS7_ILi192EEENS7_ILi128EEENS7_ILi64EEEEEELi64ENS_6half_tEfNS_4arch4Sm90ELb0ELb1ELb0ELb0ELb0ELb0ELb0ELb1ELb1ELb0ELb0ELb0EEENS1_21CollectiveEpilogueFwdINS6_IJSA_SC_SB_EEES9_SE_SG_Li384ELb0ELb0ELb0ELb0EEENS1_30DynamicPersistentTileSchedulerILi384ELi32ELb0ELb0ELb1EEEEEEEEEvNT_6ParamsE,"",@"SHT_CUDA_INFO"
	.sectionflags	@""
	.align	4


	//----- nvinfo : EIATTR_CUDA_API_VERSION
	.align		4
        /*0000*/ 	.byte	0x04, 0x37
        /*0002*/ 	.short	(.L_804 - .L_803)
.L_803:
        /*0004*/ 	.word	0x00000082


	//----- nvinfo : EIATTR_KPARAM_INFO
	.align		4
.L_804:
        /*0008*/ 	.byte	0x04, 0x17
        /*000a*/ 	.short	(.L_806 - .L_805)
.L_805:
        /*000c*/ 	.word	0x00000000
        /*0010*/ 	.short	0x0000
        /*0012*/ 	.short	0x0000
        /*0014*/ 	.byte	0x00, 0xf0, 0x01, 0x2e


	//----- nvinfo : EIATTR_SPARSE_MMA_MASK
	.align		4
.L_806:
        /*0018*/ 	.byte	0x03, 0x50
        /*001a*/ 	.short	0x0000


	//----- nvinfo : EIATTR_MAXREG_COUNT
	.align		4
        /*001c*/ 	.byte	0x03, 0x1b
        /*001e*/ 	.short	0x0080


	//----- nvinfo : EIATTR_MERCURY_ISA_VERSION
	.align		4
        /*0020*/ 	.byte	0x03, 0x5f
        /*0022*/ 	.short	0x0101


	//----- nvinfo : EIATTR_VRC_CTA_INIT_COUNT
	.align		4
        /*0024*/ 	.byte	0x02, 0x4a
	.zero		1
	.zero		1


	//----- nvinfo : EIATTR_EXIT_INSTR_OFFSETS
	.align		4
        /*0028*/ 	.byte	0x04, 0x1c
        /*002a*/ 	.short	(.L_808 - .L_807)


	//   ....[0]....
.L_807:
        /*002c*/ 	.word	0x00000010


	//----- nvinfo : EIATTR_MAX_THREADS
	.align		4
.L_808:
        /*0030*/ 	.byte	0x04, 0x05
        /*0032*/ 	.short	(.L_810 - .L_809)
.L_809:
        /*0034*/ 	.word	0x00000200
        /*0038*/ 	.word	0x00000001
        /*003c*/ 	.word	0x00000001


	//----- nvinfo : EIATTR_CBANK_PARAM_SIZE
	.align		4
.L_810:
        /*0040*/ 	.byte	0x03, 0x19
        /*0042*/ 	.short	0x0b80


	//----- nvinfo : EIATTR_PARAM_CBANK
	.align		4
        /*0044*/ 	.byte	0x04, 0x0a
        /*0046*/ 	.short	(.L_812 - .L_811)
	.align		4
.L_811:
        /*0048*/ 	.word	index@(.nv.constant0._ZN7cutlass13device_kernelIN5flash11enable_sm90INS1_16FlashAttnFwdSm90INS1_25CollectiveMainloopFwdSm90ILi2EN4cute5tupleIJNS5_1CILi1EEES8_S8_EEENS6_IJNS7_ILi192EEENS7_ILi128EEENS7_ILi64EEEEEELi64ENS_6half_tEfNS_4arch4Sm90ELb0ELb1ELb0ELb0ELb0ELb0ELb0ELb1ELb1ELb0ELb0ELb0EEENS1_21CollectiveEpilogueFwdINS6_IJSA_SC_SB_EEES9_SE_SG_Li384ELb0ELb0ELb0ELb0EEENS1_30DynamicPersistentTileSchedulerILi384ELi32ELb0ELb0ELb1EEEEEEEEEvNT_6ParamsE)
        /*004c*/ 	.short	0x0380
        /*004e*/ 	.short	0x0b80


	//----- nvinfo : EIATTR_SW_WAR
	.align		4
.L_812:
        /*0050*/ 	.byte	0x04, 0x36
        /*0052*/ 	.short	(.L_814 - .L_813)
.L_813:
        /*0054*/ 	.word	0x00000008
.L_814:


//--------------------- .nv.info._ZN7cutlass13device_kernelIN5flash11enable_sm90INS1_16FlashAttnFwdSm90INS1_25CollectiveMainloopFwdSm90ILi2EN4cute5tupleIJNS5_1CILi1EEES8_S8_EEENS6_IJNS7_ILi192EEENS7_ILi128EEENS7_ILi64EEEEEELi64ENS_6half_tEfNS_4arch4Sm90ELb0ELb1ELb0ELb1ELb0ELb0ELb0ELb1ELb1ELb0ELb0ELb0EEENS1_21CollectiveEpilogueFwdINS6_IJSA_SC_SB_EEES9_SE_SG_Li384ELb1ELb0ELb0ELb0EEENS1_36VarlenDynamicPersistentTileSchedulerILi192ELi128ELi384ELi32ELb0ELb0ELb1ELb1ELb0ELb1EEEEEEEEEvNT_6ParamsE --------------------------
	.section	.nv.info._ZN7cutlass13device_kernelIN5flash11enable_sm90INS1_16FlashAttnFwdSm90INS1_25CollectiveMainloopFwdSm90ILi2EN4cute5tupleIJNS5_1CILi1EEES8_S8_EEENS6_IJNS7_ILi192EEENS7_ILi128EEENS7_ILi64EEEEEELi64ENS_6half_tEfNS_4arch4Sm90ELb0ELb1ELb0ELb1ELb0ELb0ELb0ELb1ELb1ELb0ELb0ELb0EEENS1_21CollectiveEpilogueFwdINS6_IJSA_SC_SB_EEES9_SE_SG_Li384ELb1ELb0ELb0ELb0EEENS1_36VarlenDynamicPersistentTileSchedulerILi192ELi128ELi384ELi32ELb0ELb0ELb1ELb1ELb0ELb1EEEEEEEEEvNT_6ParamsE,"",@"SHT_CUDA_INFO"
	.sectionflags	@""
	.align	4


	//----- nvinfo : EIATTR_CUDA_API_VERSION
	.align		4
        /*0000*/ 	.byte	0x04, 0x37
        /*0002*/ 	.short	(.L_816 - .L_815)
.L_815:
        /*0004*/ 	.word	0x00000082


	//----- nvinfo : EIATTR_KPARAM_INFO
	.align		4
.L_816:
        /*0008*/ 	.byte	0x04, 0x17
        /*000a*/ 	.short	(.L_818 - .L_817)
.L_817:
        /*000c*/ 	.word	0x00000000
        /*0010*/ 	.short	0x0000
        /*0012*/ 	.short	0x0000
        /*0014*/ 	.byte	0x00, 0xf0, 0x01, 0x28


	//----- nvinfo : EIATTR_SPARSE_MMA_MASK
	.align		4
.L_818:
        /*0018*/ 	.byte	0x03, 0x50
        /*001a*/ 	.short	0x0000


	//----- nvinfo : EIATTR_MAXREG_COUNT
	.align		4
        /*001c*/ 	.byte	0x03, 0x1b
        /*001e*/ 	.short	0x0080


	//----- nvinfo : EIATTR_MERCURY_ISA_VERSION
	.align		4
        /*0020*/ 	.byte	0x03, 0x5f
        /*0022*/ 	.short	0x0101


	//----- nvinfo : EIATTR_VRC_CTA_INIT_COUNT
	.align		4
        /*0024*/ 	.byte	0x02, 0x4a
	.zero		1
	.zero		1


	//----- nvinfo : EIATTR_EXIT_INSTR_OFFSETS
	.align		4
        /*0028*/ 	.byte	0x04, 0x1c
        /*002a*/ 	.short	(.L_820 - .L_819)


	//   ....[0]....
.L_819:
        /*002c*/ 	.word	0x00000010


	//----- nvinfo : EIATTR_MAX_THREADS
	.align		4
.L_820:
        /*0030*/ 	.byte	0x04, 0x05
        /*0032*/ 	.short	(.L_822 - .L_821)
.L_821:
        /*0034*/ 	.word	0x00000200
        /*0038*/ 	.word	0x00000001
        /*003c*/ 	.word	0x00000001


	//----- nvinfo : EIATTR_CBANK_PARAM_SIZE
	.align		4
.L_822:
        /*0040*/ 	.byte	0x03, 0x19
        /*0042*/ 	.short	0x0a00


	//----- nvinfo : EIATTR_PARAM_CBANK
	.align		4
        /*0044*/ 	.byte	0x04, 0x0a
        /*0046*/ 	.short	(.L_824 - .L_823)
	.align		4
.L_823:
        /*0048*/ 	.word	index@(.nv.constant0._ZN7cutlass13device_kernelIN5flash11enable_sm90INS1_16FlashAttnFwdSm90INS1_25CollectiveMainloopFwdSm90ILi2EN4cute5tupleIJNS5_1CILi1EEES8_S8_EEENS6_IJNS7_ILi192EEENS7_ILi128EEENS7_ILi64EEEEEELi64ENS_6half_tEfNS_4arch4Sm90ELb0ELb1ELb0ELb1ELb0ELb0ELb0ELb1ELb1ELb0ELb0ELb0EEENS1_21CollectiveEpilogueFwdINS6_IJSA_SC_SB_EEES9_SE_SG_Li384ELb1ELb0ELb0ELb0EEENS1_36VarlenDynamicPersistentTileSchedulerILi192ELi128ELi384ELi32ELb0ELb0ELb1ELb1ELb0ELb1EEEEEEEEEvNT_6ParamsE)
        /*004c*/ 	.short	0x0380
        /*004e*/ 	.short	0x0a00


	//----- nvinfo : EIATTR_SW_WAR
	.align		4
.L_824:
        /*0050*/ 	.byte	0x04, 0x36
        /*0052*/ 	.short	(.L_826 - .L_825)
.L_825:
        /*0054*/ 	.word	0x00000008
.L_826:


//--------------------- .nv.info._ZN7cutlass13device_kernelIN5flash11enable_sm90INS1_16FlashAttnFwdSm90INS1_25CollectiveMainloopFwdSm90ILi2EN4cute5tupleIJNS5_1CILi1EEES8_S8_EEENS6_IJNS7_ILi192EEENS7_ILi128EEENS7_ILi64EEEEEELi64ENS_6half_tEfNS_4arch4Sm90ELb0ELb1ELb0ELb1ELb0ELb1ELb0ELb1ELb1ELb0ELb0ELb0EEENS1_21CollectiveEpilogueFwdINS6_IJSA_SC_SB_EEES9_SE_SG_Li384ELb1ELb0ELb0ELb0EEENS1_36VarlenDynamicPersistentTileSchedulerILi192ELi128ELi384ELi32ELb0ELb0ELb1ELb1ELb0ELb1EEEEEEEEEvNT_6ParamsE --------------------------
	.section	.nv.info._ZN7cutlass13device_kernelIN5flash11enable_sm90INS1_16FlashAttnFwdSm90INS1_25CollectiveMainloopFwdSm90ILi2EN4cute5tupleIJNS5_1CILi1EEES8_S8_EEENS6_IJNS7_ILi192EEENS7_ILi128EEENS7_ILi64EEEEEELi64ENS_6half_tEfNS_4arch4Sm90ELb0ELb1ELb0ELb1ELb0ELb1ELb0ELb1ELb1ELb0ELb0ELb0EEENS1_21CollectiveEpilogueFwdINS6_IJSA_SC_SB_EEES9_SE_SG_Li384ELb1ELb0ELb0ELb0EEENS1_36VarlenDynamicPersistentTileSchedulerILi192ELi128ELi384ELi32ELb0ELb0ELb1ELb1ELb0ELb1EEEEEEEEEvNT_6ParamsE,"",@"SHT_CUDA_INFO"
	.sectionflags	@""
	.align	4


	//----- nvinfo : EIATTR_CUDA_API_VERSION
	.align		4
        /*0000*/ 	.byte	0x04, 0x37
        /*0002*/ 	.short	(.L_828 - .L_827)
.L_827:
        /*0004*/ 	.word	0x00000082


	//----- nvinfo : EIATTR_KPARAM_INFO
	.align		4
.L_828:
        /*0008*/ 	.byte	0x04, 0x17
        /*000a*/ 	.short	(.L_830 - .L_829)
.L_829:
        /*000c*/ 	.word	0x00000000
        /*0010*/ 	.short	0x0000
        /*0012*/ 	.short	0x0000
        /*0014*/ 	.byte	0x00, 0xf0, 0x01, 0x28


	//----- nvinfo : EIATTR_SPARSE_MMA_MASK
	.align		4
.L_830:
        /*0018*/ 	.byte	0x03, 0x50
        /*001a*/ 	.short	0x0000


	//----- nvinfo : EIATTR_MAXREG_COUNT
	.align		4
        /*001c*/ 	.byte	0x03, 0x1b
        /*001e*/ 	.short	0x0080


	//----- nvinfo : EIATTR_MERCURY_ISA_VERSION
	.align		4
        /*0020*/ 	.byte	0x03, 0x5f
        /*0022*/ 	.short	0x0101


	//----- nvinfo : EIATTR_VRC_CTA_INIT_COUNT
	.align		4
        /*0024*/ 	.byte	0x02, 0x4a
	.zero		1
	.zero		1


	//----- nvinfo : EIATTR_EXIT_INSTR_OFFSETS
	.align		4
        /*0028*/ 	.byte	0x04, 0x1c
        /*002a*/ 	.short	(.L_832 - .L_831)


	//   ....[0]....
.L_831:
        /*002c*/ 	.word	0x00000010


	//----- nvinfo : EIATTR_MAX_THREADS
	.align		4
.L_832:
        /*0030*/ 	.byte	0x04, 0x05
        /*0032*/ 	.short	(.L_834 - .L_833)
.L_833:
        /*0034*/ 	.word	0x00000200
        /*0038*/ 	.word	0x00000001
        /*003c*/ 	.word	0x00000001


	//----- nvinfo : EIATTR_CBANK_PARAM_SIZE
	.align		4
.L_834:
        /*0040*/ 	.byte	0x03, 0x19
        /*0042*/ 	.short	0x0a00


	//----- nvinfo : EIATTR_PARAM_CBANK
	.align		4
        /*0044*/ 	.byte	0x04, 0x0a
        /*0046*/ 	.short	(.L_836 - .L_835)
	.align		4
.L_835:
        /*0048*/ 	.word	index@(.nv.constant0._ZN7cutlass13device_kernelIN5flash11enable_sm90INS1_16FlashAttnFwdSm90INS1_25CollectiveMainloopFwdSm90ILi2EN4cute5tupleIJNS5_1CILi1EEES8_S8_EEENS6_IJNS7_ILi192EEENS7_ILi128EEENS7_ILi64EEEEEELi64ENS_6half_tEfNS_4arch4Sm90ELb0ELb1ELb0ELb1ELb0ELb1ELb0ELb1ELb1ELb0ELb0ELb0EEENS1_21CollectiveEpilogueFwdINS6_IJSA_SC_SB_EEES9_SE_SG_Li384ELb1ELb0ELb0ELb0EEENS1_36VarlenDynamicPersistentTileSchedulerILi192ELi128ELi384ELi32ELb0ELb0ELb1ELb1ELb0ELb1EEEEEEEEEvNT_6ParamsE)
        /*004c*/ 	.short	0x0380
        /*004e*/ 	.short	0x0a00


	//----- nvinfo : EIATTR_SW_WAR
	.align		4
.L_836:
        /*0050*/ 	.byte	0x04, 0x36
        /*0052*/ 	.short	(.L_838 - .L_837)
.L_837:
        /*0054*/ 	.word	0x00000008
.L_838:


//--------------------- .nv.info._ZN7cutlass13device_kernelIN5flash11enable_sm90INS1_16FlashAttnFwdSm90INS1_25CollectiveMainloopFwdSm90ILi2EN4cute5tupleIJNS5_1CILi1EEES8_S8_EEENS6_IJNS7_ILi192EEENS7_ILi128EEENS7_ILi64EEEEEELi64ENS_6half_tEfNS_4arch4Sm90ELb1ELb0ELb0ELb0ELb0ELb0ELb0ELb1ELb1ELb0ELb0ELb0EEENS1_21CollectiveEpilogueFwdINS6_IJSA_SC_SB_EEES9_SE_SG_Li384ELb0ELb0ELb0ELb0EEENS1_30DynamicPersistentTileSchedulerILi384ELi32ELb0ELb0ELb1EEEEEEEEEvNT_6ParamsE --------------------------
	.section	.nv.info._ZN7cutlass13device_kernelIN5flash11enable_sm90INS1_16FlashAttnFwdSm90INS1_25CollectiveMainloopFwdSm90ILi2EN4cute5tupleIJNS5_1CILi1EEES8_S8_EEENS6_IJNS7_ILi192EEENS7_ILi128EEENS7_ILi64EEEEEELi64ENS_6half_tEfNS_4arch4Sm90ELb1ELb0ELb0ELb0ELb0ELb0ELb0ELb1ELb1ELb0ELb0ELb0EEENS1_21CollectiveEpilogueFwdINS6_IJSA_SC_SB_EEES9_SE_SG_Li384ELb0ELb0ELb0ELb0EEENS1_30DynamicPersistentTileSchedulerILi384ELi32ELb0ELb0ELb1EEEEEEEEEvNT_6ParamsE,"",@"SHT_CUDA_INFO"
	.sectionflags	@""
	.align	4


	//----- nvinfo : EIATTR_CUDA_API_VERSION
	.align		4
        /*0000*/ 	.byte	0x04, 0x37
        /*0002*/ 	.short	(.L_840 - .L_839)
.L_839:
        /*0004*/ 	.word	0x00000082


	//----- nvinfo : EIATTR_KPARAM_INFO
	.align		4
.L_840:
        /*0008*/ 	.byte	0x04, 0x17
        /*000a*/ 	.short	(.L_842 - .L_841)
.L_841:
        /*000c*/ 	.word	0x00000000
        /*0010*/ 	.short	0x0000
        /*0012*/ 	.short	0x0000
        /*0014*/ 	.byte	0x00, 0xf0, 0x01, 0x2e


	//----- nvinfo : EIATTR_SPARSE_MMA_MASK
	.align		4
.L_842:
        /*0018*/ 	.byte	0x03, 0x50
        /*001a*/ 	.short	0x0000


	//----- nvinfo : EIATTR_MAXREG_COUNT
	.align		4
        /*001c*/ 	.byte	0x03, 0x1b
        /*001e*/ 	.short	0x0080


	//----- nvinfo : EIATTR_MERCURY_ISA_VERSION
	.align		4
        /*0020*/ 	.byte	0x03, 0x5f
        /*0022*/ 	.short	0x0101


	//----- nvinfo : EIATTR_VRC_CTA_INIT_COUNT
	.align		4
        /*0024*/ 	.byte	0x02, 0x4a
	.zero		1
	.zero		1


	//----- nvinfo : EIATTR_EXIT_INSTR_OFFSETS
	.align		4
        /*0028*/ 	.byte	0x04, 0x1c
        /*002a*/ 	.short	(.L_844 - .L_843)


	//   ....[0]....
.L_843:
        /*002c*/ 	.word	0x00000010


	//----- nvinfo : EIATTR_MAX_THREADS
	.align		4
.L_844:
        /*0030*/ 	.byte	0x04, 0x05
        /*0032*/ 	.short	(.L_846 - .L_845)
.L_845:
        /*0034*/ 	.word	0x00000200
        /*0038*/ 	.word	0x00000001
        /*003c*/ 	.word	0x00000001


	//----- nvinfo : EIATTR_CBANK_PARAM_SIZE
	.align		4
.L_846:
        /*0040*/ 	.byte	0x03, 0x19
        /*0042*/ 	.short	0x0b80


	//----- nvinfo : EIATTR_PARAM_CBANK
	.align		4
        /*0044*/ 	.byte	0x04, 0x0a
        /*0046*/ 	.short	(.L_848 - .L_847)
	.align		4
.L_847:
        /*0048*/ 	.word	index@(.nv.constant0._ZN7cutlass13device_kernelIN5flash11enable_sm90INS1_16FlashAttnFwdSm90INS1_25CollectiveMainloopFwdSm90ILi2EN4cute5tupleIJNS5_1CILi1EEES8_S8_EEENS6_IJNS7_ILi192EEENS7_ILi128EEENS7_ILi64EEEEEELi64ENS_6half_tEfNS_4arch4Sm90ELb1ELb0ELb0ELb0ELb0ELb0ELb0ELb1ELb1ELb0ELb0ELb0EEENS1_21CollectiveEpilogueFwdINS6_IJSA_SC_SB_EEES9_SE_SG_Li384ELb0ELb0ELb0ELb0EEENS1_30DynamicPersistentTileSchedulerILi384ELi32ELb0ELb0ELb1EEEEEEEEEvNT_6ParamsE)
        /*004c*/ 	.short	0x0380
        /*004e*/ 	.short	0x0b80


	//----- nvinfo : EIATTR_SW_WAR
	.align		4
.L_848:
        /*0050*/ 	.byte	0x04, 0x36
        /*0052*/ 	.short	(.L_850 - .L_849)
.L_849:
        /*0054*/ 	.word	0x00000008
.L_850:


//--------------------- .nv.info._ZN7cutlass13device_kernelIN5flash11enable_sm90INS1_16FlashAttnFwdSm90INS1_25CollectiveMainloopFwdSm90ILi2EN4cute5tupleIJNS5_1CILi1EEES8_S8_EEENS6_IJNS7_ILi192EEENS7_ILi128EEENS7_ILi64EEEEEELi64ENS_6half_tEfNS_4arch4Sm90ELb1ELb0ELb0ELb1ELb0ELb0ELb0ELb1ELb1ELb0ELb0ELb0EEENS1_21CollectiveEpilogueFwdINS6_IJSA_SC_SB_EEES9_SE_SG_Li384ELb1ELb0ELb0ELb0EEENS1_36VarlenDynamicPersistentTileSchedulerILi192ELi128ELi384ELi32ELb0ELb0ELb1ELb1ELb1ELb1EEEEEEEEEvNT_6ParamsE --------------------------
	.section	.nv.info._ZN7cutlass13device_kernelIN5flash11enable_sm90INS1_16FlashAttnFwdSm90INS1_25CollectiveMainloopFwdSm90ILi2EN4cute5tupleIJNS5_1CILi1EEES8_S8_EEENS6_IJNS7_ILi192EEENS7_ILi128EEENS7_ILi64EEEEEELi64ENS_6half_tEfNS_4arch4Sm90ELb1ELb0ELb0ELb1ELb0ELb0ELb0ELb1ELb1ELb0ELb0ELb0EEENS1_21CollectiveEpilogueFwdINS6_IJSA_SC_SB_EEES9_SE_SG_Li384ELb1ELb0ELb0ELb0EEENS1_36VarlenDynamicPersistentTileSchedulerILi192ELi128ELi384ELi32ELb0ELb0ELb1ELb1ELb1ELb1EEEEEEEEEvNT_6ParamsE,"",@"SHT_CUDA_INFO"
	.sectionflags	@""
	.align	4


	//----- nvinfo : EIATTR_CUDA_API_VERSION
	.align		4
        /*0000*/ 	.byte	0x04, 0x37
        /*0002*/ 	.short	(.L_852 - .L_851)
.L_851:
        /*0004*/ 	.word	0x00000082


	//----- nvinfo : EIATTR_KPARAM_INFO
	.align		4
.L_852:
        /*0008*/ 	.byte	0x04, 0x17
        /*000a*/ 	.short	(.L_854 - .L_853)
.L_853:
        /*000c*/ 	.word	0x00000000
        /*0010*/ 	.short	0x0000
        /*0012*/ 	.short	0x0000
        /*0014*/ 	.byte	0x00, 0xf0, 0x01, 0x28


	//----- nvinfo : EIATTR_SPARSE_MMA_MASK
	.align		4
.L_854:
        /*0018*/ 	.byte	0x03, 0x50
        /*001a*/ 	.short	0x0000


	//----- nvinfo : EIATTR_MAXREG_COUNT
	.align		4
        /*001c*/ 	.byte	0x03, 0x1b
        /*001e*/ 	.short	0x0080


	//----- nvinfo : EIATTR_MERCURY_ISA_VERSION
	.align		4
        /*0020*/ 	.byte	0x03, 0x5f
        /*0022*/ 	.short	0x0101


	//----- nvinfo : EIATTR_VRC_CTA_INIT_COUNT
	.align		4
        /*0024*/ 	.byte	0x02, 0x4a
	.zero		1
	.zero		1


	//----- nvinfo : EIATTR_EXIT_INSTR_OFFSETS
	.align		4
        /*0028*/ 	.byte	0x04, 0x1c
        /*002a*/ 	.short	(.L_856 - .L_855)


	//   ....[0]....
.L_855:
        /*002c*/ 	.word	0x00000010


	//----- nvinfo : EIATTR_MAX_THREADS
	.align		4
.L_856:
        /*0030*/ 	.byte	0x04, 0x05
        /*0032*/ 	.short	(.L_858 - .L_857)
.L_857:
        /*0034*/ 	.word	0x00000200
        /*0038*/ 	.word	0x00000001
        /*003c*/ 	.word	0x00000001


	//----- nvinfo : EIATTR_CBANK_PARAM_SIZE
	.align		4
.L_858:
        /*0040*/ 	.byte	0x03, 0x19
        /*0042*/ 	.short	0x0a00


	//----- nvinfo : EIATTR_PARAM_CBANK
	.align		4
        /*0044*/ 	.byte	0x04, 0x0a
        /*0046*/ 	.short	(.L_860 - .L_859)
	.align		4
.L_859:
        /*0048*/ 	.word	index@(.nv.constant0._ZN7cutlass13device_kernelIN5flash11enable_sm90INS1_16FlashAttnFwdSm90INS1_25CollectiveMainloopFwdSm90ILi2EN4cute5tupleIJNS5_1CILi1EEES8_S8_EEENS6_IJNS7_ILi192EEENS7_ILi128EEENS7_ILi64EEEEEELi64ENS_6half_tEfNS_4arch4Sm90ELb1ELb0ELb0ELb1ELb0ELb0ELb0ELb1ELb1ELb0ELb0ELb0EEENS1_21CollectiveEpilogueFwdINS6_IJSA_SC_SB_EEES9_SE_SG_Li384ELb1ELb0ELb0ELb0EEENS1_36VarlenDynamicPersistentTileSchedulerILi192ELi128ELi384ELi32ELb0ELb0ELb1ELb1ELb1ELb1EEEEEEEEEvNT_6ParamsE)
        /*004c*/ 	.short	0x0380
        /*004e*/ 	.short	0x0a00


	//----- nvinfo : EIATTR_SW_WAR
	.align		4
.L_860:
        /*0050*/ 	.byte	0x04, 0x36
        /*0052*/ 	.short	(.L_862 - .L_861)
.L_861:
        /*0054*/ 	.word	0x00000008
.L_862:


//--------------------- .nv.info._ZN7cutlass13device_kernelIN5flash11enable_sm90INS1_16FlashAttnFwdSm90INS1_25CollectiveMainloopFwdSm90ILi2EN4cute5tupleIJNS5_1CILi1EEES8_S8_EEENS6_IJNS7_ILi192EEENS7_ILi128EEENS7_ILi64EEEEEELi64ENS_6half_tEfNS_4arch4Sm90ELb1ELb0ELb0ELb1ELb0ELb1ELb0ELb1ELb1ELb0ELb0ELb0EEENS1_21CollectiveEpilogueFwdINS6_IJSA_SC_SB_EEES9_SE_SG_Li384ELb1ELb0ELb0ELb0EEENS1_36VarlenDynamicPersistentTileSchedulerILi192ELi128ELi384ELi32ELb0ELb0ELb1ELb1ELb1ELb1EEEEEEEEEvNT_6ParamsE --------------------------
	.section	.nv.info._ZN7cutlass13device_kernelIN5flash11enable_sm90INS1_16FlashAttnFwdSm90INS1_25CollectiveMainloopFwdSm90ILi2EN4cute5tupleIJNS5_1CILi1EEES8_S8_EEENS6_IJNS7_ILi192EEENS7_ILi128EEENS7_ILi64EEEEEELi64ENS_6half_tEfNS_4arch4Sm90ELb1ELb0ELb0ELb1ELb0ELb1ELb0ELb1ELb1ELb0ELb0ELb0EEENS1_21CollectiveEpilogueFwdINS6_IJSA_SC_SB_EEES9_SE_SG_Li384ELb1ELb0ELb0ELb0EEENS1_36VarlenDynamicPersistentTileSchedulerILi192ELi128ELi384ELi32ELb0ELb0ELb1ELb1ELb1ELb1EEEEEEEEEvNT_6ParamsE,"",@"SHT_CUDA_INFO"
	.sectionflags	@""
	.align	4


	//----- nvinfo : EIATTR_CUDA_API_VERSION
	.align		4
        /*0000*/ 	.byte	0x04, 0x37
        /*0002*/ 	.short	(.L_864 - .L_863)
.L_863:
        /*0004*/ 	.word	0x00000082


	//----- nvinfo : EIATTR_KPARAM_INFO
	.align		4
.L_864:
        /*0008*/ 	.byte	0x04, 0x17
        /*000a*/ 	.short	(.L_866 - .L_865)
.L_865:
        /*000c*/ 	.word	0x00000000
        /*0010*/ 	.short	0x0000
        /*0012*/ 	.short	0x0000
        /*0014*/ 	.byte	0x00, 0xf0, 0x01, 0x28


	//----- nvinfo : EIATTR_SPARSE_MMA_MASK
	.align		4
.L_866:
        /*0018*/ 	.byte	0x03, 0x50
        /*001a*/ 	.short	0x0000


	//----- nvinfo : EIATTR_MAXREG_COUNT
	.align		4
        /*001c*/ 	.byte	0x03, 0x1b
        /*001e*/ 	.short	0x0080


	//----- nvinfo : EIATTR_MERCURY_ISA_VERSION
	.align		4
        /*0020*/ 	.byte	0x03, 0x5f
        /*0022*/ 	.short	0x0101


	//----- nvinfo : EIATTR_VRC_CTA_INIT_COUNT
	.align		4
        /*0024*/ 	.byte	0x02, 0x4a
	.zero		1
	.zero		1


	//----- nvinfo : EIATTR_EXIT_INSTR_OFFSETS
	.align		4
        /*0028*/ 	.byte	0x04, 0x1c
        /*002a*/ 	.short	(.L_868 - .L_867)


	//   ....[0]....
.L_867:
        /*002c*/ 	.word	0x00000010


	//----- nvinfo : EIATTR_MAX_THREADS
	.align		4
.L_868:
        /*0030*/ 	.byte	0x04, 0x05
        /*0032*/ 	.short	(.L_870 - .L_869)
.L_869:
        /*0034*/ 	.word	0x00000200
        /*0038*/ 	.word	0x00000001
        /*003c*/ 	.word	0x00000001


	//----- nvinfo : EIATTR_CBANK_PARAM_SIZE
	.align		4
.L_870:
        /*0040*/ 	.byte	0x03, 0x19
        /*0042*/ 	.short	0x0a00


	//----- nvinfo : EIATTR_PARAM_CBANK
	.align		4
        /*0044*/ 	.byte	0x04, 0x0a
        /*0046*/ 	.short	(.L_872 - .L_871)
	.align		4
.L_871:
        /*0048*/ 	.word	index@(.nv.constant0._ZN7cutlass13device_kernelIN5flash11enable_sm90INS1_16FlashAttnFwdSm90INS1_25CollectiveMainloopFwdSm90ILi2EN4cute5tupleIJNS5_1CILi1EEES8_S8_EEENS6_IJNS7_ILi192EEENS7_ILi128EEENS7_ILi64EEEEEELi64ENS_6half_tEfNS_4arch4Sm90ELb1ELb0ELb0ELb1ELb0ELb1ELb0ELb1ELb1ELb0ELb0ELb0EEENS1_21CollectiveEpilogueFwdINS6_IJSA_SC_SB_EEES9_SE_SG_Li384ELb1ELb0ELb0ELb0EEENS1_36VarlenDynamicPersistentTileSchedulerILi192ELi128ELi384ELi32ELb0ELb0ELb1ELb1ELb1ELb1EEEEEEEEEvNT_6ParamsE)
        /*004c*/ 	.short	0x0380
        /*004e*/ 	.short	0x0a00


	//----- nvinfo : EIATTR_SW_WAR
	.align		4
.L_872:
        /*0050*/ 	.byte	0x04, 0x36
        /*0052*/ 	.short	(.L_874 - .L_873)
.L_873:
        /*0054*/ 	.word	0x00000008
.L_874:


//--------------------- .nv.callgraph             --------------------------
	.section	.nv.callgraph,"",@"SHT_CUDA_CALLGRAPH"
	.align	4
	.sectionentsize	8
	.align		4
        /*0000*/ 	.word	0x00000000
	.align		4
        /*0004*/ 	.word	0xffffffff
	.align		4
        /*0008*/ 	.word	0x00000000
	.align		4
        /*000c*/ 	.word	0xfffffffe
	.align		4
        /*0010*/ 	.word	0x00000000
	.align		4
        /*0014*/ 	.word	0xfffffffd
	.align		4
        /*0018*/ 	.word	0x00000000
	.align		4
        /*001c*/ 	.word	0xfffffffc


//--------------------- .nv.constant4             --------------------------
	.section	.nv.constant4,"a",@progbits
	.align	8
	.align		8
.nv.constant4:
        /*0000*/ 	.dword	_ZN66_INTERNAL_aec521c8_30_flash_fwd_hdimall_fp16_sm90_cu_21e1f8cb_35804cuda3std3__45__cpo5beginE
	.align		8
        /*0008*/ 	.dword	_ZN66_INTERNAL_aec521c8_30_flash_fwd_hdimall_fp16_sm90_cu_21e1f8cb_35804cuda3std3__45__cpo3endE
	.align		8
        /*0010*/ 	.dword	_ZN66_INTERNAL_aec521c8_30_flash_fwd_hdimall_fp16_sm90_cu_21e1f8cb_35804cuda3std3__45__cpo6cbeginE
	.align		8
        /*0018*/ 	.dword	_ZN66_INTERNAL_aec521c8_30_flash_fwd_hdimall_fp16_sm90_cu_21e1f8cb_35804cuda3std3__45__cpo4cendE
	.align		8
        /*0020*/ 	.dword	_ZN66_INTERNAL_aec521c8_30_flash_fwd_hdimall_fp16_sm90_cu_21e1f8cb_35804cuda3std3__468_GLOBAL__N__aec521c8_30_flash_fwd_hdimall_fp16_sm90_cu_21e1f8cb_35806ignoreE
	.align		8
        /*0028*/ 	.dword	_ZN66_INTERNAL_aec521c8_30_flash_fwd_hdimall_fp16_sm90_cu_21e1f8cb_35804cuda3std3__419piecewise_constructE
	.align		8
        /*0030*/ 	.dword	_ZN66_INTERNAL_aec521c8_30_flash_fwd_hdimall_fp16_sm90_cu_21e1f8cb_35804cuda3std3__48in_placeE
	.align		8
        /*0038*/ 	.dword	_ZN66_INTERNAL_aec521c8_30_flash_fwd_hdimall_fp16_sm90_cu_21e1f8cb_35804cuda3std6ranges3__45__cpo4swapE
	.align		8
        /*0040*/ 	.dword	_ZN66_INTERNAL_aec521c8_30_flash_fwd_hdimall_fp16_sm90_cu_21e1f8cb_35804cuda3std6ranges3__45__cpo9iter_moveE
	.align		8
        /*0048*/ 	.dword	_ZN66_INTERNAL_aec521c8_30_flash_fwd_hdimall_fp16_sm90_cu_21e1f8cb_35804cute7productE
	.align		8
        /*0050*/ 	.dword	_ZN66_INTERNAL_aec521c8_30_flash_fwd_hdimall_fp16_sm90_cu_21e1f8cb_35804cute1_E


//--------------------- .text._ZN7cutlass13device_kernelIN5flash11enable_sm90INS1_16FlashAttnFwdSm90INS1_25CollectiveMainloopFwdSm90ILi2EN4cute5tupleIJNS5_1CILi1EEES8_S8_EEENS6_IJNS7_ILi128EEENS7_ILi80EEENS7_ILi256EEEEEELi256ENS_6half_tEfNS_4arch4Sm90ELb0ELb0ELb0ELb0ELb0ELb0ELb0ELb1ELb1ELb0ELb0ELb0EEENS1_21CollectiveEpilogueFwdINS6_IJSA_SC_SB_EEES9_SE_SG_Li256ELb0ELb0ELb0ELb0EEENS1_29StaticPersistentTileSchedulerILb0EEEEEEEEEvNT_6ParamsE --------------------------
	.section	.text._ZN7cutlass13device_kernelIN5flash11enable_sm90INS1_16FlashAttnFwdSm90INS1_25CollectiveMainloopFwdSm90ILi2EN4cute5tupleIJNS5_1CILi1EEES8_S8_EEENS6_IJNS7_ILi128EEENS7_ILi80EEENS7_ILi256EEEEEELi256ENS_6half_tEfNS_4arch4Sm90ELb0ELb0ELb0ELb0ELb0ELb0ELb0ELb1ELb1ELb0ELb0ELb0EEENS1_21CollectiveEpilogueFwdINS6_IJSA_SC_SB_EEES9_SE_SG_Li256ELb0ELb0ELb0ELb0EEENS1_29StaticPersistentTileSchedulerILb0EEEEEEEEEvNT_6ParamsE,"ax",@progbits
	.align	128
.text._ZN7cutlass13device_kernelIN5flash11enable_sm90INS1_16FlashAttnFwdSm90INS1_25CollectiveMainloopFwdSm90ILi2EN4cute5tupleIJNS5_1CILi1EEES8_S8_EEENS6_IJNS7_ILi128EEENS7_ILi80EEENS7_ILi256EEEEEELi256ENS_6half_tEfNS_4arch4Sm90ELb0ELb0ELb0ELb0ELb0ELb0ELb0ELb1ELb1ELb0ELb0ELb0EEENS1_21CollectiveEpilogueFwdINS6_IJSA_SC_SB_EEES9_SE_SG_Li256ELb0ELb0ELb0ELb0EEENS1_29StaticPersistentTileSchedulerILb0EEEEEEEEEvNT_6ParamsE:
        .type           _ZN7cutlass13device_kernelIN5flash11enable_sm90INS1_16FlashAttnFwdSm90INS1_25CollectiveMainloopFwdSm90ILi2EN4cute5tupleIJNS5_1CILi1EEES8_S8_EEENS6_IJNS7_ILi128EEENS7_ILi80EEENS7_ILi256EEEEEELi256ENS_6half_tEfNS_4arch4Sm90ELb0ELb0ELb0ELb0ELb0ELb0ELb0ELb1ELb1ELb0ELb0ELb0EEENS1_21CollectiveEpilogueFwdINS6_IJSA_SC_SB_EEES9_SE_SG_Li256ELb0ELb0ELb0ELb0EEENS1_29StaticPersistentTileSchedulerILb0EEEEEEEEEvNT_6ParamsE,@function
        .size           _ZN7cutlass13device_kernelIN5flash11enable_sm90INS1_16FlashAttnFwdSm90INS1_25CollectiveMainloopFwdSm90ILi2EN4cute5tupleIJNS5_1CILi1EEES8_S8_EEENS6_IJNS7_ILi128EEENS7_ILi80EEENS7_ILi256EEEEEELi256ENS_6half_tEfNS_4arch4Sm90ELb0ELb0ELb0ELb0ELb0ELb0ELb0ELb1ELb1ELb0ELb0ELb0EEENS1_21CollectiveEpilogueFwdINS6_IJSA_SC_SB_EEES9_SE_SG_Li256ELb0ELb0ELb0ELb0EEENS1_29StaticPersistentTileSchedulerILb0EEEEEEEEEvNT_6ParamsE,(.L_x_48 - _ZN7cutlass13device_kernelIN5flash11enable_sm90INS1_16FlashAttnFwdSm90INS1_25CollectiveMainloopFwdSm90ILi2EN4cute5tupleIJNS5_1CILi1EEES8_S8_EEENS6_IJNS7_ILi128EEENS7_ILi80EEENS7_ILi256EEEEEELi256ENS_6half_tEfNS_4arch4Sm90ELb0ELb0ELb0ELb0ELb0ELb0ELb0ELb1ELb1ELb0ELb0ELb0EEENS1_21CollectiveEpilogueFwdINS6_IJSA_SC_SB_EEES9_SE_SG_Li256ELb0ELb0ELb0ELb0EEENS1_29StaticPersistentTileSchedulerILb0EEEEEEEEEvNT_6ParamsE)
        .other          _ZN7cutlass13device_kernelIN5flash11enable_sm90INS1_16FlashAttnFwdSm90INS1_25CollectiveMainloopFwdSm90ILi2EN4cute5tupleIJNS5_1CILi1EEES8_S8_EEENS6_IJNS7_ILi128EEENS7_ILi80EEENS7_ILi256EEEEEELi256ENS_6half_tEfNS_4arch4Sm90ELb0ELb0ELb0ELb0ELb0ELb0ELb0ELb1ELb1ELb0ELb0ELb0EEENS1_21CollectiveEpilogueFwdINS6_IJSA_SC_SB_EEES9_SE_SG_Li256ELb0ELb0ELb0ELb0EEENS1_29StaticPersistentTileSchedulerILb0EEEEEEEEEvNT_6ParamsE,@"STO_CUDA_ENTRY STV_DEFAULT"
_ZN7cutlass13device_kernelIN5flash11enable_sm90INS1_16FlashAttnFwdSm90INS1_25CollectiveMainloopFwdSm90ILi2EN4cute5tupleIJNS5_1CILi1EEES8_S8_EEENS6_IJNS7_ILi128EEENS7_ILi80EEENS7_ILi256EEEEEELi256ENS_6half_tEfNS_4arch4Sm90ELb0ELb0ELb0ELb0ELb0ELb0ELb0ELb1ELb1ELb0ELb0ELb0EEENS1_21CollectiveEpilogueFwdINS6_IJSA_SC_SB_EEES9_SE_SG_Li256ELb0ELb0ELb0ELb0EEENS1_29StaticPersistentTileSchedulerILb0EEEEEEEEEvNT_6ParamsE:
[----:B------:R-:W-:Y:S01]  /*0000*/  LDC R1, c[0x0][0x37c] ;  /* 0x0000df00ff017b82 */ /* 0x000fe20000000800 */
[----:B------:R-:W-:Y:S05]  /*0010*/  EXIT ;  /* 0x000000000000794d */ /* 0x000fea0003800000 */
.L_x_0:
[----:B------:R-:W-:-:S00]  /*0020*/  BRA `(.L_x_0) ;  /* 0xfffffffc00fc7947 */ /* 0x000fc0000383ffff */
[----:B------:R-:W-:-:S00]  /*0030*/  NOP ;  /* 0x0000000000007918 */ /* 0x000fc00000000000 */
        /* <DEDUP_REMOVED lines=12> */
.L_x_48:


//--------------------- .text._ZN7cutlass13device_kernelIN5flash11enable_sm90INS1_16FlashAttnFwdSm90INS1_25CollectiveMainloopFwdSm90ILi2EN4cute5tupleIJNS5_1CILi2EEENS7_ILi1EEES9_EEENS6_IJNS7_ILi128EEENS7_ILi80EEENS7_ILi256EEEEEELi256ENS_6half_tEfNS_4arch4Sm90ELb0ELb0ELb0ELb0ELb0ELb0ELb0ELb1ELb1ELb0ELb0ELb0EEENS1_21CollectiveEpilogueFwdINS6_IJSB_SD_SC_EEESA_SF_SH_Li256ELb0ELb0ELb0ELb0EEENS1_29StaticPersistentTileSchedulerILb0EEEEEEEEEvNT_6ParamsE --------------------------
	.section	.text._ZN7cutlass13device_kernelIN5flash11enable_sm90INS1_16FlashAttnFwdSm90INS1_25CollectiveMainloopFwdSm90ILi2EN4cute5tupleIJNS5_1CILi2EEENS7_ILi1EEES9_EEENS6_IJNS7_ILi128EEENS7_ILi80EEENS7_ILi256EEEEEELi256ENS_6half_tEfNS_4arch4Sm90ELb0ELb0ELb0ELb0ELb0ELb0ELb0ELb1ELb1ELb0ELb0ELb0EEENS1_21CollectiveEpilogueFwdINS6_IJSB_SD_SC_EEESA_SF_SH_Li256ELb0ELb0ELb0ELb0EEENS1_29StaticPersistentTileSchedulerILb0EEEEEEEEEvNT_6ParamsE,"ax",@progbits
	.align	128
.text._ZN7cutlass13device_kernelIN5flash11enable_sm90INS1_16FlashAttnFwdSm90INS1_25CollectiveMainloopFwdSm90ILi2EN4cute5tupleIJNS5_1CILi2EEENS7_ILi1EEES9_EEENS6_IJNS7_ILi128EEENS7_ILi80EEENS7_ILi256EEEEEELi256ENS_6half_tEfNS_4arch4Sm90ELb0ELb0ELb0ELb0ELb0ELb0ELb0ELb1ELb1ELb0ELb0ELb0EEENS1_21CollectiveEpilogueFwdINS6_IJSB_SD_SC_EEESA_SF_SH_Li256ELb0ELb0ELb0ELb0EEENS1_29StaticPersistentTileSchedulerILb0EEEEEEEEEvNT_6ParamsE:
        .type           _ZN7cutlass13device_kernelIN5flash11enable_sm90INS1_16FlashAttnFwdSm90INS1_25CollectiveMainloopFwdSm90ILi2EN4cute5tupleIJNS5_1CILi2EEENS7_ILi1EEES9_EEENS6_IJNS7_ILi128EEENS7_ILi80EEENS7_ILi256EEEEEELi256ENS_6half_tEfNS_4arch4Sm90ELb0ELb0ELb0ELb0ELb0ELb0ELb0ELb1ELb1ELb0ELb0ELb0EEENS1_21CollectiveEpilogueFwdINS6_IJSB_SD_SC_EEESA_SF_SH_Li256ELb0ELb0ELb0ELb0EEENS1_29StaticPersistentTileSchedulerILb0EEEEEEEEEvNT_6ParamsE,@function
        .size           _ZN7cutlass13device_kernelIN5flash11enable_sm90INS1_16FlashAttnFwdSm90INS1_25CollectiveMainloopFwdSm90ILi2EN4cute5tupleIJNS5_1CILi2EEENS7_ILi1EEES9_EEENS6_IJNS7_ILi128EEENS7_ILi80EEENS7_ILi256EEEEEELi256ENS_6half_tEfNS_4arch4Sm90ELb0ELb0ELb0ELb0ELb0ELb0ELb0ELb1ELb1ELb0ELb0ELb0EEENS1_21CollectiveEpilogueFwdINS6_IJSB_SD_SC_EEESA_SF_SH_Li256ELb0ELb0ELb0ELb0EEENS1_29StaticPersistentTileSchedulerILb0EEEEEEEEEvNT_6ParamsE,(.L_x_49 - _ZN7cutlass13device_kernelIN5flash11enable_sm90INS1_16FlashAttnFwdSm90INS1_25CollectiveMainloopFwdSm90ILi2EN4cute5tupleIJNS5_1CILi2EEENS7_ILi1EEES9_EEENS6_IJNS7_ILi128EEENS7_ILi80EEENS7_ILi256EEEEEELi256ENS_6half_tEfNS_4arch4Sm90ELb0ELb0ELb0ELb0ELb0ELb0ELb0ELb1ELb1ELb0ELb0ELb0EEENS1_21CollectiveEpilogueFwdINS6_IJSB_SD_SC_EEESA_SF_SH_Li256ELb0ELb0ELb0ELb0EEENS1_29StaticPersistentTileSchedulerILb0EEEEEEEEEvNT_6ParamsE)
        .other          _ZN7cutlass13device_kernelIN5flash11enable_sm90INS1_16FlashAttnFwdSm90INS1_25CollectiveMainloopFwdSm90ILi2EN4cute5tupleIJNS5_1CILi2EEENS7_ILi1EEES9_EEENS6_IJNS7_ILi128EEENS7_ILi80EEENS7_ILi256EEEEEELi256ENS_6half_tEfNS_4arch4Sm90ELb0ELb0ELb0ELb0ELb0ELb0ELb0ELb1ELb1ELb0ELb0ELb0EEENS1_21CollectiveEpilogueFwdINS6_IJSB_SD_SC_EEESA_SF_SH_Li256ELb0ELb0ELb0ELb0EEENS1_29StaticPersistentTileSchedulerILb0EEEEEEEEEvNT_6ParamsE,@"STO_CUDA_ENTRY STV_DEFAULT"
_ZN7cutlass13device_kernelIN5flash11enable_sm90INS1_16FlashAttnFwdSm90INS1_25CollectiveMainloopFwdSm90ILi2EN4cute5tupleIJNS5_1CILi2EEENS7_ILi1EEES9_EEENS6_IJNS7_ILi128EEENS7_ILi80EEENS7_ILi256EEEEEELi256ENS_6half_tEfNS_4arch4Sm90ELb0ELb0ELb0ELb0ELb0ELb0ELb0ELb1ELb1ELb0ELb0ELb0EEENS1_21CollectiveEpilogueFwdINS6_IJSB_SD_SC_EEESA_SF_SH_Li256ELb0ELb0ELb0ELb0EEENS1_29StaticPersistentTileSchedulerILb0EEEEEEEEEvNT_6ParamsE:
[----:B------:R-:W-:Y:S01]  /*0000*/  LDC R1, c[0x0][0x37c] ;  /* 0x0000df00ff017b82 */ /* 0x000fe20000000800 */
[----:B------:R-:W-:Y:S05]  /*0010*/  EXIT ;  /* 0x000000000000794d */ /* 0x000fea0003800000 */
.L_x_1:
        /* <DEDUP_REMOVED lines=14> */
.L_x_49:


//--------------------- .text._ZN7cutlass13device_kernelIN5flash11enable_sm90INS1_16FlashAttnFwdSm90INS1_25CollectiveMainloopFwdSm90ILi2EN4cute5tupleIJNS5_1CILi1EEES8_S8_EEENS6_IJNS7_ILi128EEENS7_ILi80EEENS7_ILi256EEEEEELi256ENS_6half_tEfNS_4arch4Sm90ELb0ELb0ELb0ELb1ELb0ELb0ELb0ELb1ELb1ELb0ELb0ELb0EEENS1_21CollectiveEpilogueFwdINS6_IJSA_SC_SB_EEES9_SE_SG_Li256ELb1ELb0ELb0ELb0EEENS1_36VarlenDynamicPersistentTileSchedulerILi128ELi80ELi256ELi32ELb0ELb0ELb1ELb0ELb1ELb1EEEEEEEEEvNT_6ParamsE --------------------------
	.section	.text._ZN7cutlass13device_kernelIN5flash11enable_sm90INS1_16FlashAttnFwdSm90INS1_25CollectiveMainloopFwdSm90ILi2EN4cute5tupleIJNS5_1CILi1EEES8_S8_EEENS6_IJNS7_ILi128EEENS7_ILi80EEENS7_ILi256EEEEEELi256ENS_6half_tEfNS_4arch4Sm90ELb0ELb0ELb0ELb1ELb0ELb0ELb0ELb1ELb1ELb0ELb0ELb0EEENS1_21CollectiveEpilogueFwdINS6_IJSA_SC_SB_EEES9_SE_SG_Li256ELb1ELb0ELb0ELb0EEENS1_36VarlenDynamicPersistentTileSchedulerILi128ELi80ELi256ELi32ELb0ELb0ELb1ELb0ELb1ELb1EEEEEEEEEvNT_6ParamsE,"ax",@progbits
	.align	128
.text._ZN7cutlass13device_kernelIN5flash11enable_sm90INS1_16FlashAttnFwdSm90INS1_25CollectiveMainloopFwdSm90ILi2EN4cute5tupleIJNS5_1CILi1EEES8_S8_EEENS6_IJNS7_ILi128EEENS7_ILi80EEENS7_ILi256EEEEEELi256ENS_6half_tEfNS_4arch4Sm90ELb0ELb0ELb0ELb1ELb0ELb0ELb0ELb1ELb1ELb0ELb0ELb0EEENS1_21CollectiveEpilogueFwdINS6_IJSA_SC_SB_EEES9_SE_SG_Li256ELb1ELb0ELb0ELb0EEENS1_36VarlenDynamicPersistentTileSchedulerILi128ELi80ELi256ELi32ELb0ELb0ELb1ELb0ELb1ELb1EEEEEEEEEvNT_6ParamsE:
        .type           _ZN7cutlass13device_kernelIN5flash11enable_sm90INS1_16FlashAttnFwdSm90INS1_25CollectiveMainloopFwdSm90ILi2EN4cute5tupleIJNS5_1CILi1EEES8_S8_EEENS6_IJNS7_ILi128EEENS7_ILi80EEENS7_ILi256EEEEEELi256ENS_6half_tEfNS_4arch4Sm90ELb0ELb0ELb0ELb1ELb0ELb0ELb0ELb1ELb1ELb0ELb0ELb0EEENS1_21CollectiveEpilogueFwdINS6_IJSA_SC_SB_EEES9_SE_SG_Li256ELb1ELb0ELb0ELb0EEENS1_36VarlenDynamicPersistentTileSchedulerILi128ELi80ELi256ELi32ELb0ELb0ELb1ELb0ELb1ELb1EEEEEEEEEvNT_6ParamsE,@function
        .size           _ZN7cutlass13device_kernelIN5flash11enable_sm90INS1_16FlashAttnFwdSm90INS1_25CollectiveMainloopFwdSm90ILi2EN4cute5tupleIJNS5_1CILi1EEES8_S8_EEENS6_IJNS7_ILi128EEENS7_ILi80EEENS7_ILi256EEEEEELi256ENS_6half_tEfNS_4arch4Sm90ELb0ELb0ELb0ELb1ELb0ELb0ELb0ELb1ELb1ELb0ELb0ELb0EEENS1_21CollectiveEpilogueFwdINS6_IJSA_SC_SB_EEES9_SE_SG_Li256ELb1ELb0ELb0ELb0EEENS1_36VarlenDynamicPersistentTileSchedulerILi128ELi80ELi256ELi32ELb0ELb0ELb1ELb0ELb1ELb1EEEEEEEEEvNT_6ParamsE,(.L_x_50 - _ZN7cutlass13device_kernelIN5flash11enable_sm90INS1_16FlashAttnFwdSm90INS1_25CollectiveMainloopFwdSm90ILi2EN4cute5tupleIJNS5_1CILi1EEES8_S8_EEENS6_IJNS7_ILi128EEENS7_ILi80EEENS7_ILi256EEEEEELi256ENS_6half_tEfNS_4arch4Sm90ELb0ELb0ELb0ELb1ELb0ELb0ELb0ELb1ELb1ELb0ELb0ELb0EEENS1_21CollectiveEpilogueFwdINS6_IJSA_SC_SB_EEES9_SE_SG_Li256ELb1ELb0ELb0ELb0EEENS1_36VarlenDynamicPersistentTileSchedulerILi128ELi80ELi256ELi32ELb0ELb0ELb1ELb0ELb1ELb1EEEEEEEEEvNT_6ParamsE)
        .other          _ZN7cutlass13device_kernelIN5flash11enable_sm90INS1_16FlashAttnFwdSm90INS1_25CollectiveMainloopFwdSm90ILi2EN4cute5tupleIJNS5_1CILi1EEES8_S8_EEENS6_IJNS7_ILi128EEENS7_ILi80EEENS7_ILi256EEEEEELi256ENS_6half_tEfNS_4arch4Sm90ELb0ELb0ELb0ELb1ELb0ELb0ELb0ELb1ELb1ELb0ELb0ELb0EEENS1_21CollectiveEpilogueFwdINS6_IJSA_SC_SB_EEES9_SE_SG_Li256ELb1ELb0ELb0ELb0EEENS1_36VarlenDynamicPersistentTileSchedulerILi128ELi80ELi256ELi32ELb0ELb0ELb1ELb0ELb1ELb1EEEEEEEEEvNT_6ParamsE,@"STO_CUDA_ENTRY STV_DEFAULT"
_ZN7cutlass13device_kernelIN5flash11enable_sm90INS1_16FlashAttnFwdSm90INS1_25CollectiveMainloopFwdSm90ILi2EN4cute5tupleIJNS5_1CILi1EEES8_S8_EEENS6_IJNS7_ILi128EEENS7_ILi80EEENS7_ILi256EEEEEELi256ENS_6half_tEfNS_4arch4Sm90ELb0ELb0ELb0ELb1ELb0ELb0ELb0ELb1ELb1ELb0ELb0ELb0EEENS1_21CollectiveEpilogueFwdINS6_IJSA_SC_SB_EEES9_SE_SG_Li256ELb1ELb0ELb0ELb0EEENS1_36VarlenDynamicPersistentTileSchedulerILi128ELi80ELi256ELi32ELb0ELb0ELb1ELb0ELb1ELb1EEEEEEEEEvNT_6ParamsE:
[----:B------:R-:W-:Y:S01]  /*0000*/  LDC R1, c[0x0][0x37c] ;  /* 0x0000df00ff017b82 */ /* 0x000fe20000000800 */
[----:B------:R-:W-:Y:S05]  /*0010*/  EXIT ;  /* 0x000000000000794d */ /* 0x000fea0003800000 */
.L_x_2:
        /* <DEDUP_REMOVED lines=14> */
.L_x_50:


//--------------------- .text._ZN7cutlass13device_kernelIN5flash11enable_sm90INS1_16FlashAttnFwdSm90INS1_25CollectiveMainloopFwdSm90ILi2EN4cute5tupleIJNS5_1CILi1EEES8_S8_EEENS6_IJNS7_ILi128EEENS7_ILi80EEENS7_ILi256EEEEEELi256ENS_6half_tEfNS_4arch4Sm90ELb0ELb0ELb0ELb1ELb0ELb1ELb0ELb1ELb1ELb0ELb0ELb0EEENS1_21CollectiveEpilogueFwdINS6_IJSA_SC_SB_EEES9_SE_SG_Li256ELb1ELb0ELb0ELb0EEENS1_36VarlenDynamicPersistentTileSchedulerILi128ELi80ELi256ELi32ELb0ELb0ELb1ELb0ELb1ELb1EEEEEEEEEvNT_6ParamsE --------------------------
	.section	.text._ZN7cutlass13device_kernelIN5flash11enable_sm90INS1_16FlashAttnFwdSm90INS1_25CollectiveMainloopFwdSm90ILi2EN4cute5tupleIJNS5_1CILi1EEES8_S8_EEENS6_IJNS7_ILi128EEENS7_ILi80EEENS7_ILi256EEEEEELi256ENS_6half_tEfNS_4arch4Sm90ELb0ELb0ELb0ELb1ELb0ELb1ELb0ELb1ELb1ELb0ELb0ELb0EEENS1_21CollectiveEpilogueFwdINS6_IJSA_SC_SB_EEES9_SE_SG_Li256ELb1ELb0ELb0ELb0EEENS1_36VarlenDynamicPersistentTileSchedulerILi128ELi80ELi256ELi32ELb0ELb0ELb1ELb0ELb1ELb1EEEEEEEEEvNT_6ParamsE,"ax",@progbits
	.align	128
.text._ZN7cutlass13device_kernelIN5flash11enable_sm90INS1_16FlashAttnFwdSm90INS1_25CollectiveMainloopFwdSm90ILi2EN4cute5tupleIJNS5_1CILi1EEES8_S8_EEENS6_IJNS7_ILi128EEENS7_ILi80EEENS7_ILi256EEEEEELi256ENS_6half_tEfNS_4arch4Sm90ELb0ELb0ELb0ELb1ELb0ELb1ELb0ELb1ELb1ELb0ELb0ELb0EEENS1_21CollectiveEpilogueFwdINS6_IJSA_SC_SB_EEES9_SE_SG_Li256ELb1ELb0ELb0ELb0EEENS1_36VarlenDynamicPersistentTileSchedulerILi128ELi80ELi256ELi32ELb0ELb0ELb1ELb0ELb1ELb1EEEEEEEEEvNT_6ParamsE:
        .type           _ZN7cutlass13device_kernelIN5flash11enable_sm90INS1_16FlashAttnFwdSm90INS1_25CollectiveMainloopFwdSm90ILi2EN4cute5tupleIJNS5_1CILi1EEES8_S8_EEENS6_IJNS7_ILi128EEENS7_ILi80EEENS7_ILi256EEEEEELi256ENS_6half_tEfNS_4arch4Sm90ELb0ELb0ELb0ELb1ELb0ELb1ELb0ELb1ELb1ELb0ELb0ELb0EEENS1_21CollectiveEpilogueFwdINS6_IJSA_SC_SB_EEES9_SE_SG_Li256ELb1ELb0ELb0ELb0EEENS1_36VarlenDynamicPersistentTileSchedulerILi128ELi80ELi256ELi32ELb0ELb0ELb1ELb0ELb1ELb1EEEEEEEEEvNT_6ParamsE,@function
        .size           _ZN7cutlass13device_kernelIN5flash11enable_sm90INS1_16FlashAttnFwdSm90INS1_25CollectiveMainloopFwdSm90ILi2EN4cute5tupleIJNS5_1CILi1EEES8_S8_EEENS6_IJNS7_ILi128EEENS7_ILi80EEENS7_ILi256EEEEEELi256ENS_6half_tEfNS_4arch4Sm90ELb0ELb0ELb0ELb1ELb0ELb1ELb0ELb1ELb1ELb0ELb0ELb0EEENS1_21CollectiveEpilogueFwdINS6_IJSA_SC_SB_EEES9_SE_SG_Li256ELb1ELb0ELb0ELb0EEENS1_36VarlenDynamicPersistentTileSchedulerILi128ELi80ELi256ELi32ELb0ELb0ELb1ELb0ELb1ELb1EEEEEEEEEvNT_6ParamsE,(.L_x_51 - _ZN7cutlass13device_kernelIN5flash11enable_sm90INS1_16FlashAttnFwdSm90INS1_25CollectiveMainloopFwdSm90ILi2EN4cute5tupleIJNS5_1CILi1EEES8_S8_EEENS6_IJNS7_ILi128EEENS7_ILi80EEENS7_ILi256EEEEEELi256ENS_6half_tEfNS_4arch4Sm90ELb0ELb0ELb0ELb1ELb0ELb1ELb0ELb1ELb1ELb0ELb0ELb0EEENS1_21CollectiveEpilogueFwdINS6_IJSA_SC_SB_EEES9_SE_SG_Li256ELb1ELb0ELb0ELb0EEENS1_36VarlenDynamicPersistentTileSchedulerILi128ELi80ELi256ELi32ELb0ELb0ELb1ELb0ELb1ELb1EEEEEEEEEvNT_6ParamsE)
        .other          _ZN7cutlass13device_kernelIN5flash11enable_sm90INS1_16FlashAttnFwdSm90INS1_25CollectiveMainloopFwdSm90ILi2EN4cute5tupleIJNS5_1CILi1EEES8_S8_EEENS6_IJNS7_ILi128EEENS7_ILi80EEENS7_ILi256EEEEEELi256ENS_6half_tEfNS_4arch4Sm90ELb0ELb0ELb0ELb1ELb0ELb1ELb0ELb1ELb1ELb0ELb0ELb0EEENS1_21CollectiveEpilogueFwdINS6_IJSA_SC_SB_EEES9_SE_SG_Li256ELb1ELb0ELb0ELb0EEENS1_36VarlenDynamicPersistentTileSchedulerILi128ELi80ELi256ELi32ELb0ELb0ELb1ELb0ELb1ELb1EEEEEEEEEvNT_6ParamsE,@"STO_CUDA_ENTRY STV_DEFAULT"
_ZN7cutlass13device_kernelIN5flash11enable_sm90INS1_16FlashAttnFwdSm90INS1_25CollectiveMainloopFwdSm90ILi2EN4cute5tupleIJNS5_1CILi1EEES8_S8_EEENS6_IJNS7_ILi128EEENS7_ILi80EEENS7_ILi256EEEEEELi256ENS_6half_tEfNS_4arch4Sm90ELb0ELb0ELb0ELb1ELb0ELb1ELb0ELb1ELb1ELb0ELb0ELb0EEENS1_21CollectiveEpilogueFwdINS6_IJSA_SC_SB_EEES9_SE_SG_Li256ELb1ELb0ELb0ELb0EEENS1_36VarlenDynamicPersistentTileSchedulerILi128ELi80ELi256ELi32ELb0ELb0ELb1ELb0ELb1ELb1EEEEEEEEEvNT_6ParamsE:
[----:B------:R-:W-:Y:S01]  /*0000*/  LDC R1, c[0x0][0x37c] ;  /* 0x0000df00ff017b82 */ /* 0x000fe20000000800 */
[----:B------:R-:W-:Y:S05]  /*0010*/  EXIT ;  /* 0x000000000000794d */ /* 0x000fea0003800000 */
.L_x_3:
        /* <DEDUP_REMOVED lines=14> */
.L_x_51:


//--------------------- .text._ZN7cutlass13device_kernelIN5flash11enable_sm90INS1_16FlashAttnFwdSm90INS1_25CollectiveMainloopFwdSm90ILi2EN4cute5tupleIJNS5_1CILi1EEES8_S8_EEENS6_IJNS7_ILi128EEENS7_ILi64EEENS7_ILi256EEEEEELi256ENS_6half_tEfNS_4arch4Sm90ELb0ELb1ELb0ELb0ELb0ELb0ELb0ELb1ELb1ELb0ELb0ELb0EEENS1_21CollectiveEpilogueFwdINS6_IJSA_SC_SB_EEES9_SE_SG_Li256ELb0ELb0ELb0ELb0EEENS1_30DynamicPersistentTileSchedulerILi256ELi32ELb0ELb0ELb1EEEEEEEEEvNT_6ParamsE --------------------------
	.section	.text._ZN7cutlass13device_kernelIN5flash11enable_sm90INS1_16FlashAttnFwdSm90INS1_25CollectiveMainloopFwdSm90ILi2EN4cute5tupleIJNS5_1CILi1EEES8_S8_EEENS6_IJNS7_ILi128EEENS7_ILi64EEENS7_ILi256EEEEEELi256ENS_6half_tEfNS_4arch4Sm90ELb0ELb1ELb0ELb0ELb0ELb0ELb0ELb1ELb1ELb0ELb0ELb0EEENS1_21CollectiveEpilogueFwdINS6_IJSA_SC_SB_EEES9_SE_SG_Li256ELb0ELb0ELb0ELb0EEENS1_30DynamicPersistentTileSchedulerILi256ELi32ELb0ELb0ELb1EEEEEEEEEvNT_6ParamsE,"ax",@progbits
	.align	128
.text._ZN7cutlass13device_kernelIN5flash11enable_sm90INS1_16FlashAttnFwdSm90INS1_25CollectiveMainloopFwdSm90ILi2EN4cute5tupleIJNS5_1CILi1EEES8_S8_EEENS6_IJNS7_ILi128EEENS7_ILi64EEENS7_ILi256EEEEEELi256ENS_6half_tEfNS_4arch4Sm90ELb0ELb1ELb0ELb0ELb0ELb0ELb0ELb1ELb1ELb0ELb0ELb0EEENS1_21CollectiveEpilogueFwdINS6_IJSA_SC_SB_EEES9_SE_SG_Li256ELb0ELb0ELb0ELb0EEENS1_30DynamicPersistentTileSchedulerILi256ELi32ELb0ELb0ELb1EEEEEEEEEvNT_6ParamsE:
        .type           _ZN7cutlass13device_kernelIN5flash11enable_sm90INS1_16FlashAttnFwdSm90INS1_25CollectiveMainloopFwdSm90ILi2EN4cute5tupleIJNS5_1CILi1EEES8_S8_EEENS6_IJNS7_ILi128EEENS7_ILi64EEENS7_ILi256EEEEEELi256ENS_6half_tEfNS_4arch4Sm90ELb0ELb1ELb0ELb0ELb0ELb0ELb0ELb1ELb1ELb0ELb0ELb0EEENS1_21CollectiveEpilogueFwdINS6_IJSA_SC_SB_EEES9_SE_SG_Li256ELb0ELb0ELb0ELb0EEENS1_30DynamicPersistentTileSchedulerILi256ELi32ELb0ELb0ELb1EEEEEEEEEvNT_6ParamsE,@function
        .size           _ZN7cutlass13device_kernelIN5flash11enable_sm90INS1_16FlashAttnFwdSm90INS1_25CollectiveMainloopFwdSm90ILi2EN4cute5tupleIJNS5_1CILi1EEES8_S8_EEENS6_IJNS7_ILi128EEENS7_ILi64EEENS7_ILi256EEEEEELi256ENS_6half_tEfNS_4arch4Sm90ELb0ELb1ELb0ELb0ELb0ELb0ELb0ELb1ELb1ELb0ELb0ELb0EEENS1_21CollectiveEpilogueFwdINS6_IJSA_SC_SB_EEES9_SE_SG_Li256ELb0ELb0ELb0ELb0EEENS1_30DynamicPersistentTileSchedulerILi256ELi32ELb0ELb0ELb1EEEEEEEEEvNT_6ParamsE,(.L_x_52 - _ZN7cutlass13device_kernelIN5flash11enable_sm90INS1_16FlashAttnFwdSm90INS1_25CollectiveMainloopFwdSm90ILi2EN4cute5tupleIJNS5_1CILi1EEES8_S8_EEENS6_IJNS7_ILi128EEENS7_ILi64EEENS7_ILi256EEEEEELi256ENS_6half_tEfNS_4arch4Sm90ELb0ELb1ELb0ELb0ELb0ELb0ELb0ELb1ELb1ELb0ELb0ELb0EEENS1_21CollectiveEpilogueFwdINS6_IJSA_SC_SB_EEES9_SE_SG_Li256ELb0ELb0ELb0ELb0EEENS1_30DynamicPersistentTileSchedulerILi256ELi32ELb0ELb0ELb1EEEEEEEEEvNT_6ParamsE)
        .other          _ZN7cutlass13device_kernelIN5flash11enable_sm90INS1_16FlashAttnFwdSm90INS1_25CollectiveMainloopFwdSm90ILi2EN4cute5tupleIJNS5_1CILi1EEES8_S8_EEENS6_IJNS7_ILi128EEENS7_ILi64EEENS7_ILi256EEEEEELi256ENS_6half_tEfNS_4arch4Sm90ELb0ELb1ELb0ELb0ELb0ELb0ELb0ELb1ELb1ELb0ELb0ELb0EEENS1_21CollectiveEpilogueFwdINS6_IJSA_SC_SB_EEES9_SE_SG_Li256ELb0ELb0ELb0ELb0EEENS1_30DynamicPersistentTileSchedulerILi256ELi32ELb0ELb0ELb1EEEEEEEEEvNT_6ParamsE,@"STO_CUDA_ENTRY STV_DEFAULT"
_ZN7cutlass13device_kernelIN5flash11enable_sm90INS1_16FlashAttnFwdSm90INS1_25CollectiveMainloopFwdSm90ILi2EN4cute5tupleIJNS5_1CILi1EEES8_S8_EEENS6_IJNS7_ILi128EEENS7_ILi64EEENS7_ILi256EEEEEELi256ENS_6half_tEfNS_4arch4Sm90ELb0ELb1ELb0ELb0ELb0ELb0ELb0ELb1ELb1ELb0ELb0ELb0EEENS1_21CollectiveEpilogueFwdINS6_IJSA_SC_SB_EEES9_SE_SG_Li256ELb0ELb0ELb0ELb0EEENS1_30DynamicPersistentTileSchedulerILi256ELi32ELb0ELb0ELb1EEEEEEEEEvNT_6ParamsE:
[----:B------:R-:W-:Y:S01]  /*0000*/  LDC R1, c[0x0][0x37c] ;  /* 0x0000df00ff017b82 */ /* 0x000fe20000000800 */
[----:B------:R-:W-:Y:S05]  /*0010*/  EXIT ;  /* 0x000000000000794d */ /* 0x000fea0003800000 */
.L_x_4:
        /* <DEDUP_REMOVED lines=14> */
.L_x_52:


//--------------------- .text._ZN7cutlass13device_kernelIN5flash11enable_sm90INS1_16FlashAttnFwdSm90INS1_25CollectiveMainloopFwdSm90ILi2EN4cute5tupleIJNS5_1CILi1EEES8_S8_EEENS6_IJNS7_ILi128EEENS7_ILi64EEENS7_ILi256EEEEEELi256ENS_6half_tEfNS_4arch4Sm90ELb0ELb1ELb0ELb1ELb0ELb0ELb0ELb1ELb1ELb0ELb0ELb0EEENS1_21CollectiveEpilogueFwdINS6_IJSA_SC_SB_EEES9_SE_SG_Li256ELb1ELb0ELb0ELb0EEENS1_36VarlenDynamicPersistentTileSchedulerILi128ELi64ELi256ELi32ELb0ELb0ELb1ELb1ELb0ELb1EEEEEEEEEvNT_6ParamsE --------------------------
	.section	.text._ZN7cutlass13device_kernelIN5flash11enable_sm90INS1_16FlashAttnFwdSm90INS1_25CollectiveMainloopFwdSm90ILi2EN4cute5tupleIJNS5_1CILi1EEES8_S8_EEENS6_IJNS7_ILi128EEENS7_ILi64EEENS7_ILi256EEEEEELi256ENS_6half_tEfNS_4arch4Sm90ELb0ELb1ELb0ELb1ELb0ELb0ELb0ELb1ELb1ELb0ELb0ELb0EEENS1_21CollectiveEpilogueFwdINS6_IJSA_SC_SB_EEES9_SE_SG_Li256ELb1ELb0ELb0ELb0EEENS1_36VarlenDynamicPersistentTileSchedulerILi128ELi64ELi256ELi32ELb0ELb0ELb1ELb1ELb0ELb1EEEEEEEEEvNT_6ParamsE,"ax",@progbits
	.align	128
.text._ZN7cutlass13device_kernelIN5flash11enable_sm90INS1_16FlashAttnFwdSm90INS1_25CollectiveMainloopFwdSm90ILi2EN4cute5tupleIJNS5_1CILi1EEES8_S8_EEENS6_IJNS7_ILi128EEENS7_ILi64EEENS7_ILi256EEEEEELi256ENS_6half_tEfNS_4arch4Sm90ELb0ELb1ELb0ELb1ELb0ELb0ELb0ELb1ELb1ELb0ELb0ELb0EEENS1_21CollectiveEpilogueFwdINS6_IJSA_SC_SB_EEES9_SE_SG_Li256ELb1ELb0ELb0ELb0EEENS1_36VarlenDynamicPersistentTileSchedulerILi128ELi64ELi256ELi32ELb0ELb0ELb1ELb1ELb0ELb1EEEEEEEEEvNT_6ParamsE:
        .type           _ZN7cutlass13device_kernelIN5flash11enable_sm90INS1_16FlashAttnFwdSm90INS1_25CollectiveMainloopFwdSm90ILi2EN4cute5tupleIJNS5_1CILi1EEES8_S8_EEENS6_IJNS7_ILi128EEENS7_ILi64EEENS7_ILi256EEEEEELi256ENS_6half_tEfNS_4arch4Sm90ELb0ELb1ELb0ELb1ELb0ELb0ELb0ELb1ELb1ELb0ELb0ELb0EEENS1_21CollectiveEpilogueFwdINS6_IJSA_SC_SB_EEES9_SE_SG_Li256ELb1ELb0ELb0ELb0EEENS1_36VarlenDynamicPersistentTileSchedulerILi128ELi64ELi256ELi32ELb0ELb0ELb1ELb1ELb0ELb1EEEEEEEEEvNT_6ParamsE,@function
        .size           _ZN7cutlass13device_kernelIN5flash11enable_sm90INS1_16FlashAttnFwdSm90INS1_25CollectiveMainloopFwdSm90ILi2EN4cute5tupleIJNS5_1CILi1EEES8_S8_EEENS6_IJNS7_ILi128EEENS7_ILi64EEENS7_ILi256EEEEEELi256ENS_6half_tEfNS_4arch4Sm90ELb0ELb1ELb0ELb1ELb0ELb0ELb0ELb1ELb1ELb0ELb0ELb0EEENS1_21CollectiveEpilogueFwdINS6_IJSA_SC_SB_EEES9_SE_SG_Li256ELb1ELb0ELb0ELb0EEENS1_36VarlenDynamicPersistentTileSchedulerILi128ELi64ELi256ELi32ELb0ELb0ELb1ELb1ELb0ELb1EEEEEEEEEvNT_6ParamsE,(.L_x_53 - _ZN7cutlass13device_kernelIN5flash11enable_sm90INS1_16FlashAttnFwdSm90INS1_25CollectiveMainloopFwdSm90ILi2EN4cute5tupleIJNS5_1CILi1EEES8_S8_EEENS6_IJNS7_ILi128EEENS7_ILi64EEENS7_ILi256EEEEEELi256ENS_6half_tEfNS_4arch4Sm90ELb0ELb1ELb0ELb1ELb0ELb0ELb0ELb1ELb1ELb0ELb0ELb0EEENS1_21CollectiveEpilogueFwdINS6_IJSA_SC_SB_EEES9_SE_SG_Li256ELb1ELb0ELb0ELb0EEENS1_36VarlenDynamicPersistentTileSchedulerILi128ELi64ELi256ELi32ELb0ELb0ELb1ELb1ELb0ELb1EEEEEEEEEvNT_6ParamsE)
        .other          _ZN7cutlass13device_kernelIN5flash11enable_sm90INS1_16FlashAttnFwdSm90INS1_25CollectiveMainloopFwdSm90ILi2EN4cute5tupleIJNS5_1CILi1EEES8_S8_EEENS6_IJNS7_ILi128EEENS7_ILi64EEENS7_ILi256EEEEEELi256ENS_6half_tEfNS_4arch4Sm90ELb0ELb1ELb0ELb1ELb0ELb0ELb0ELb1ELb1ELb0ELb0ELb0EEENS1_21CollectiveEpilogueFwdINS6_IJSA_SC_SB_EEES9_SE_SG_Li256ELb1ELb0ELb0ELb0EEENS1_36VarlenDynamicPersistentTileSchedulerILi128ELi64ELi256ELi32ELb0ELb0ELb1ELb1ELb0ELb1EEEEEEEEEvNT_6ParamsE,@"STO_CUDA_ENTRY STV_DEFAULT"
_ZN7cutlass13device_kernelIN5flash11enable_sm90INS1_16FlashAttnFwdSm90INS1_25CollectiveMainloopFwdSm90ILi2EN4cute5tupleIJNS5_1CILi1EEES8_S8_EEENS6_IJNS7_ILi128EEENS7_ILi64EEENS7_ILi256EEEEEELi256ENS_6half_tEfNS_4arch4Sm90ELb0ELb1ELb0ELb1ELb0ELb0ELb0ELb1ELb1ELb0ELb0ELb0EEENS1_21CollectiveEpilogueFwdINS6_IJSA_SC_SB_EEES9_SE_SG_Li256ELb1ELb0ELb0ELb0EEENS1_36VarlenDynamicPersistentTileSchedulerILi128ELi64ELi256ELi32ELb0ELb0ELb1ELb1ELb0ELb1EEEEEEEEEvNT_6ParamsE:
[----:B------:R-:W-:Y:S01]  /*0000*/  LDC R1, c[0x0][0x37c] ;  /* 0x0000df00ff017b82 */ /* 0x000fe20000000800 */
[----:B------:R-:W-:Y:S05]  /*0010*/  EXIT ;  /* 0x000000000000794d */ /* 0x000fea0003800000 */
.L_x_5:
        /* <DEDUP_REMOVED lines=14> */
.L_x_53:


//--------------------- .text._ZN7cutlass13device_kernelIN5flash11enable_sm90INS1_16FlashAttnFwdSm90INS1_25CollectiveMainloopFwdSm90ILi2EN4cute5tupleIJNS5_1CILi1EEES8_S8_EEENS6_IJNS7_ILi128EEENS7_ILi64EEENS7_ILi256EEEEEELi256ENS_6half_tEfNS_4arch4Sm90ELb0ELb1ELb0ELb1ELb0ELb1ELb0ELb1ELb1ELb0ELb0ELb0EEENS1_21CollectiveEpilogueFwdINS6_IJSA_SC_SB_EEES9_SE_SG_Li256ELb1ELb0ELb0ELb0EEENS1_36VarlenDynamicPersistentTileSchedulerILi128ELi64ELi256ELi32ELb0ELb0ELb1ELb1ELb0ELb1EEEEEEEEEvNT_6ParamsE --------------------------
	.section	.text._ZN7cutlass13device_kernelIN5flash11enable_sm90INS1_16FlashAttnFwdSm90INS1_25CollectiveMainloopFwdSm90ILi2EN4cute5tupleIJNS5_1CILi1EEES8_S8_EEENS6_IJNS7_ILi128EEENS7_ILi64EEENS7_ILi256EEEEEELi256ENS_6half_tEfNS_4arch4Sm90ELb0ELb1ELb0ELb1ELb0ELb1ELb0ELb1ELb1ELb0ELb0ELb0EEENS1_21CollectiveEpilogueFwdINS6_IJSA_SC_SB_EEES9_SE_SG_Li256ELb1ELb0ELb0ELb0EEENS1_36VarlenDynamicPersistentTileSchedulerILi128ELi64ELi256ELi32ELb0ELb0ELb1ELb1ELb0ELb1EEEEEEEEEvNT_6ParamsE,"ax",@progbits
	.align	128
.text._ZN7cutlass13device_kernelIN5flash11enable_sm90INS1_16FlashAttnFwdSm90INS1_25CollectiveMainloopFwdSm90ILi2EN4cute5tupleIJNS5_1CILi1EEES8_S8_EEENS6_IJNS7_ILi128EEENS7_ILi64EEENS7_ILi256EEEEEELi256ENS_6half_tEfNS_4arch4Sm90ELb0ELb1ELb0ELb1ELb0ELb1ELb0ELb1ELb1ELb0ELb0ELb0EEENS1_21CollectiveEpilogueFwdINS6_IJSA_SC_SB_EEES9_SE_SG_Li256ELb1ELb0ELb0ELb0EEENS1_36VarlenDynamicPersistentTileSchedulerILi128ELi64ELi256ELi32ELb0ELb0ELb1ELb1ELb0ELb1EEEEEEEEEvNT_6ParamsE:
        .type           _ZN7cutlass13device_kernelIN5flash11enable_sm90INS1_16FlashAttnFwdSm90INS1_25CollectiveMainloopFwdSm90ILi2EN4cute5tupleIJNS5_1CILi1EEES8_S8_EEENS6_IJNS7_ILi128EEENS7_ILi64EEENS7_ILi256EEEEEELi256ENS_6half_tEfNS_4arch4Sm90ELb0ELb1ELb0ELb1ELb0ELb1ELb0ELb1ELb1ELb0ELb0ELb0EEENS1_21CollectiveEpilogueFwdINS6_IJSA_SC_SB_EEES9_SE_SG_Li256ELb1ELb0ELb0ELb0EEENS1_36VarlenDynamicPersistentTileSchedulerILi128ELi64ELi256ELi32ELb0ELb0ELb1ELb1ELb0ELb1EEEEEEEEEvNT_6ParamsE,@function
        .size           _ZN7cutlass13device_kernelIN5flash11enable_sm90INS1_16FlashAttnFwdSm90INS1_25CollectiveMainloopFwdSm90ILi2EN4cute5tupleIJNS5_1CILi1EEES8_S8_EEENS6_IJNS7_ILi128EEENS7_ILi64EEENS7_ILi256EEEEEELi256ENS_6half_tEfNS_4arch4Sm90ELb0ELb1ELb0ELb1ELb0ELb1ELb0ELb1ELb1ELb0ELb0ELb0EEENS1_21CollectiveEpilogueFwdINS6_IJSA_SC_SB_EEES9_SE_SG_Li256ELb1ELb0ELb0ELb0EEENS1_36VarlenDynamicPersistentTileSchedulerILi128ELi64ELi256ELi32ELb0ELb0ELb1ELb1ELb0ELb1EEEEEEEEEvNT_6ParamsE,(.L_x_54 - _ZN7cutlass13device_kernelIN5flash11enable_sm90INS1_16FlashAttnFwdSm90INS1_25CollectiveMainloopFwdSm90ILi2EN4cute5tupleIJNS5_1CILi1EEES8_S8_EEENS6_IJNS7_ILi128EEENS7_ILi64EEENS7_ILi256EEEEEELi256ENS_6half_tEfNS_4arch4Sm90ELb0ELb1ELb0ELb1ELb0ELb1ELb0ELb1ELb1ELb0ELb0ELb0EEENS1_21CollectiveEpilogueFwdINS6_IJSA_SC_SB_EEES9_SE_SG_Li256ELb1ELb0ELb0ELb0EEENS1_36VarlenDynamicPersistentTileSchedulerILi128ELi64ELi256ELi32ELb0ELb0ELb1ELb1ELb0ELb1EEEEEEEEEvNT_6ParamsE)
        .other          _ZN7cutlass13device_kernelIN5flash11enable_sm90INS1_16FlashAttnFwdSm90INS1_25CollectiveMainloopFwdSm90ILi2EN4cute5tupleIJNS5_1CILi1EEES8_S8_EEENS6_IJNS7_ILi128EEENS7_ILi64EEENS7_ILi256EEEEEELi256ENS_6half_tEfNS_4arch4Sm90ELb0ELb1ELb0ELb1ELb0ELb1ELb0ELb1ELb1ELb0ELb0ELb0EEENS1_21CollectiveEpilogueFwdINS6_IJSA_SC_SB_EEES9_SE_SG_Li256ELb1ELb0ELb0ELb0EEENS1_36VarlenDynamicPersistentTileSchedulerILi128ELi64ELi256ELi32ELb0ELb0ELb1ELb1ELb0ELb1EEEEEEEEEvNT_6ParamsE,@"STO_CUDA_ENTRY STV_DEFAULT"
_ZN7cutlass13device_kernelIN5flash11enable_sm90INS1_16FlashAttnFwdSm90INS1_25CollectiveMainloopFwdSm90ILi2EN4cute5tupleIJNS5_1CILi1EEES8_S8_EEENS6_IJNS7_ILi128EEENS7_ILi64EEENS7_ILi256EEEEEELi256ENS_6half_tEfNS_4arch4Sm90ELb0ELb1ELb0ELb1ELb0ELb1ELb0ELb1ELb1ELb0ELb0ELb0EEENS1_21CollectiveEpilogueFwdINS6_IJSA_SC_SB_EEES9_SE_SG_Li256ELb1ELb0ELb0ELb0EEENS1_36VarlenDynamicPersistentTileSchedulerILi128ELi64ELi256ELi32ELb0ELb0ELb1ELb1ELb0ELb1EEEEEEEEEvNT_6ParamsE:
[----:B------:R-:W-:Y:S01]  /*0000*/  LDC R1, c[0x0][0x37c] ;  /* 0x0000df00ff017b82 */ /* 0x000fe20000000800 */
[----:B------:R-:W-:Y:S05]  /*0010*/  EXIT ;  /* 0x000000000000794d */ /* 0x000fea0003800000 */
.L_x_6:
        /* <DEDUP_REMOVED lines=14> */
.L_x_54:


//--------------------- .text._ZN7cutlass13device_kernelIN5flash11enable_sm90INS1_16FlashAttnFwdSm90INS1_25CollectiveMainloopFwdSm90ILi2EN4cute5tupleIJNS5_1CILi1EEES8_S8_EEENS6_IJNS7_ILi128EEENS7_ILi80EEENS7_ILi256EEEEEELi256ENS_6half_tEfNS_4arch4Sm90ELb1ELb0ELb0ELb0ELb0ELb0ELb0ELb1ELb1ELb0ELb0ELb0EEENS1_21CollectiveEpilogueFwdINS6_IJSA_SC_SB_EEES9_SE_SG_Li256ELb0ELb0ELb0ELb0EEENS1_30DynamicPersistentTileSchedulerILi256ELi32ELb0ELb0ELb1EEEEEEEEEvNT_6ParamsE --------------------------
	.section	.text._ZN7cutlass13device_kernelIN5flash11enable_sm90INS1_16FlashAttnFwdSm90INS1_25CollectiveMainloopFwdSm90ILi2EN4cute5tupleIJNS5_1CILi1EEES8_S8_EEENS6_IJNS7_ILi128EEENS7_ILi80EEENS7_ILi256EEEEEELi256ENS_6half_tEfNS_4arch4Sm90ELb1ELb0ELb0ELb0ELb0ELb0ELb0ELb1ELb1ELb0ELb0ELb0EEENS1_21CollectiveEpilogueFwdINS6_IJSA_SC_SB_EEES9_SE_SG_Li256ELb0ELb0ELb0ELb0EEENS1_30DynamicPersistentTileSchedulerILi256ELi32ELb0ELb0ELb1EEEEEEEEEvNT_6ParamsE,"ax",@progbits
	.align	128
.text._ZN7cutlass13device_kernelIN5flash11enable_sm90INS1_16FlashAttnFwdSm90INS1_25CollectiveMainloopFwdSm90ILi2EN4cute5tupleIJNS5_1CILi1EEES8_S8_EEENS6_IJNS7_ILi128EEENS7_ILi80EEENS7_ILi256EEEEEELi256ENS_6half_tEfNS_4arch4Sm90ELb1ELb0ELb0ELb0ELb0ELb0ELb0ELb1ELb1ELb0ELb0ELb0EEENS1_21CollectiveEpilogueFwdINS6_IJSA_SC_SB_EEES9_SE_SG_Li256ELb0ELb0ELb0ELb0EEENS1_30DynamicPersistentTileSchedulerILi256ELi32ELb0ELb0ELb1EEEEEEEEEvNT_6ParamsE:
        .type           _ZN7cutlass13device_kernelIN5flash11enable_sm90INS1_16FlashAttnFwdSm90INS1_25CollectiveMainloopFwdSm90ILi2EN4cute5tupleIJNS5_1CILi1EEES8_S8_EEENS6_IJNS7_ILi128EEENS7_ILi80EEENS7_ILi256EEEEEELi256ENS_6half_tEfNS_4arch4Sm90ELb1ELb0ELb0ELb0ELb0ELb0ELb0ELb1ELb1ELb0ELb0ELb0EEENS1_21CollectiveEpilogueFwdINS6_IJSA_SC_SB_EEES9_SE_SG_Li256ELb0ELb0ELb0ELb0EEENS1_30DynamicPersistentTileSchedulerILi256ELi32ELb0ELb0ELb1EEEEEEEEEvNT_6ParamsE,@function
        .size           _ZN7cutlass13device_kernelIN5flash11enable_sm90INS1_16FlashAttnFwdSm90INS1_25CollectiveMainloopFwdSm90ILi2EN4cute5tupleIJNS5_1CILi1EEES8_S8_EEENS6_IJNS7_ILi128EEENS7_ILi80EEENS7_ILi256EEEEEELi256ENS_6half_tEfNS_4arch4Sm90ELb1ELb0ELb0ELb0ELb0ELb0ELb0ELb1ELb1ELb0ELb0ELb0EEENS1_21CollectiveEpilogueFwdINS6_IJSA_SC_SB_EEES9_SE_SG_Li256ELb0ELb0ELb0ELb0EEENS1_30DynamicPersistentTileSchedulerILi256ELi32ELb0ELb0ELb1EEEEEEEEEvNT_6ParamsE,(.L_x_55 - _ZN7cutlass13device_kernelIN5flash11enable_sm90INS1_16FlashAttnFwdSm90INS1_25CollectiveMainloopFwdSm90ILi2EN4cute5tupleIJNS5_1CILi1EEES8_S8_EEENS6_IJNS7_ILi128EEENS7_ILi80EEENS7_ILi256EEEEEELi256ENS_6half_tEfNS_4arch4Sm90ELb1ELb0ELb0ELb0ELb0ELb0ELb0ELb1ELb1ELb0ELb0ELb0EEENS1_21CollectiveEpilogueFwdINS6_IJSA_SC_SB_EEES9_SE_SG_Li256ELb0ELb0ELb0ELb0EEENS1_30DynamicPersistentTileSchedulerILi256ELi32ELb0ELb0ELb1EEEEEEEEEvNT_6ParamsE)
        .other          _ZN7cutlass13device_kernelIN5flash11enable_sm90INS1_16FlashAttnFwdSm90INS1_25CollectiveMainloopFwdSm90ILi2EN4cute5tupleIJNS5_1CILi1EEES8_S8_EEENS6_IJNS7_ILi128EEENS7_ILi80EEENS7_ILi256EEEEEELi256ENS_6half_tEfNS_4arch4Sm90ELb1ELb0ELb0ELb0ELb0ELb0ELb0ELb1ELb1ELb0ELb0ELb0EEENS1_21CollectiveEpilogueFwdINS6_IJSA_SC_SB_EEES9_SE_SG_Li256ELb0ELb0ELb0ELb0EEENS1_30DynamicPersistentTileSchedulerILi256ELi32ELb0ELb0ELb1EEEEEEEEEvNT_6ParamsE,@"STO_CUDA_ENTRY STV_DEFAULT"
_ZN7cutlass13device_kernelIN5flash11enable_sm90INS1_16FlashAttnFwdSm90INS1_25CollectiveMainloopFwdSm90ILi2EN4cute5tupleIJNS5_1CILi1EEES8_S8_EEENS6_IJNS7_ILi128EEENS7_ILi80EEENS7_ILi256EEEEEELi256ENS_6half_tEfNS_4arch4Sm90ELb1ELb0ELb0ELb0ELb0ELb0ELb0ELb1ELb1ELb0ELb0ELb0EEENS1_21CollectiveEpilogueFwdINS6_IJSA_SC_SB_EEES9_SE_SG_Li256ELb0ELb0ELb0ELb0EEENS1_30DynamicPersistentTileSchedulerILi256ELi32ELb0ELb0ELb1EEEEEEEEEvNT_6ParamsE:
[----:B------:R-:W-:Y:S01]  /*0000*/  LDC R1, c[0x0][0x37c] ;  /* 0x0000df00ff017b82 */ /* 0x000fe20000000800 */
[----:B------:R-:W-:Y:S05]  /*0010*/  EXIT ;  /* 0x000000000000794d */ /* 0x000fea0003800000 */
.L_x_7:
        /* <DEDUP_REMOVED lines=14> */
.L_x_55:


//--------------------- .text._ZN7cutlass13device_kernelIN5flash11enable_sm90INS1_16FlashAttnFwdSm90INS1_25CollectiveMainloopFwdSm90ILi2EN4cute5tupleIJNS5_1CILi1EEES8_S8_EEENS6_IJNS7_ILi128EEENS7_ILi80EEENS7_ILi256EEEEEELi256ENS_6half_tEfNS_4arch4Sm90ELb1ELb0ELb0ELb1ELb0ELb0ELb0ELb1ELb1ELb0ELb0ELb0EEENS1_21CollectiveEpilogueFwdINS6_IJSA_SC_SB_EEES9_SE_SG_Li256ELb1ELb0ELb0ELb0EEENS1_36VarlenDynamicPersistentTileSchedulerILi128ELi80ELi256ELi32ELb0ELb0ELb1ELb1ELb1ELb1EEEEEEEEEvNT_6ParamsE --------------------------
	.section	.text._ZN7cutlass13device_kernelIN5flash11enable_sm90INS1_16FlashAttnFwdSm90INS1_25CollectiveMainloopFwdSm90ILi2EN4cute5tupleIJNS5_1CILi1EEES8_S8_EEENS6_IJNS7_ILi128EEENS7_ILi80EEENS7_ILi256EEEEEELi256ENS_6half_tEfNS_4arch4Sm90ELb1ELb0ELb0ELb1ELb0ELb0ELb0ELb1ELb1ELb0ELb0ELb0EEENS1_21CollectiveEpilogueFwdINS6_IJSA_SC_SB_EEES9_SE_SG_Li256ELb1ELb0ELb0ELb0EEENS1_36VarlenDynamicPersistentTileSchedulerILi128ELi80ELi256ELi32ELb0ELb0ELb1ELb1ELb1ELb1EEEEEEEEEvNT_6ParamsE,"ax",@progbits
	.align	128
.text._ZN7cutlass13device_kernelIN5flash11enable_sm90INS1_16FlashAttnFwdSm90INS1_25CollectiveMainloopFwdSm90ILi2EN4cute5tupleIJNS5_1CILi1EEES8_S8_EEENS6_IJNS7_ILi128EEENS7_ILi80EEENS7_ILi256EEEEEELi256ENS_6half_tEfNS_4arch4Sm90ELb1ELb0ELb0ELb1ELb0ELb0ELb0ELb1ELb1ELb0ELb0ELb0EEENS1_21CollectiveEpilogueFwdINS6_IJSA_SC_SB_EEES9_SE_SG_Li256ELb1ELb0ELb0ELb0EEENS1_36VarlenDynamicPersistentTileSchedulerILi128ELi80ELi256ELi32ELb0ELb0ELb1ELb1ELb1ELb1EEEEEEEEEvNT_6ParamsE:
        .type           _ZN7cutlass13device_kernelIN5flash11enable_sm90INS1_16FlashAttnFwdSm90INS1_25CollectiveMainloopFwdSm90ILi2EN4cute5tupleIJNS5_1CILi1EEES8_S8_EEENS6_IJNS7_ILi128EEENS7_ILi80EEENS7_ILi256EEEEEELi256ENS_6half_tEfNS_4arch4Sm90ELb1ELb0ELb0ELb1ELb0ELb0ELb0ELb1ELb1ELb0ELb0ELb0EEENS1_21CollectiveEpilogueFwdINS6_IJSA_SC_SB_EEES9_SE_SG_Li256ELb1ELb0ELb0ELb0EEENS1_36VarlenDynamicPersistentTileSchedulerILi128ELi80ELi256ELi32ELb0ELb0ELb1ELb1ELb1ELb1EEEEEEEEEvNT_6ParamsE,@function
        .size           _ZN7cutlass13device_kernelIN5flash11enable_sm90INS1_16FlashAttnFwdSm90INS1_25CollectiveMainloopFwdSm90ILi2EN4cute5tupleIJNS5_1CILi1EEES8_S8_EEENS6_IJNS7_ILi128EEENS7_ILi80EEENS7_ILi256EEEEEELi256ENS_6half_tEfNS_4arch4Sm90ELb1ELb0ELb0ELb1ELb0ELb0ELb0ELb1ELb1ELb0ELb0ELb0EEENS1_21CollectiveEpilogueFwdINS6_IJSA_SC_SB_EEES9_SE_SG_Li256ELb1ELb0ELb0ELb0EEENS1_36VarlenDynamicPersistentTileSchedulerILi128ELi80ELi256ELi32ELb0ELb0ELb1ELb1ELb1ELb1EEEEEEEEEvNT_6ParamsE,(.L_x_56 - _ZN7cutlass13device_kernelIN5flash11enable_sm90INS1_16FlashAttnFwdSm90INS1_25CollectiveMainloopFwdSm90ILi2EN4cute5tupleIJNS5_1CILi1EEES8_S8_EEENS6_IJNS7_ILi128EEENS7_ILi80EEENS7_ILi256EEEEEELi256ENS_6half_tEfNS_4arch4Sm90ELb1ELb0ELb0ELb1ELb0ELb0ELb0ELb1ELb1ELb0ELb0ELb0EEENS1_21CollectiveEpilogueFwdINS6_IJSA_SC_SB_EEES9_SE_SG_Li256ELb1ELb0ELb0ELb0EEENS1_36VarlenDynamicPersistentTileSchedulerILi128ELi80ELi256ELi32ELb0ELb0ELb1ELb1ELb1ELb1EEEEEEEEEvNT_6ParamsE)
        .other          _ZN7cutlass13device_kernelIN5flash11enable_sm90INS1_16FlashAttnFwdSm90INS1_25CollectiveMainloopFwdSm90ILi2EN4cute5tupleIJNS5_1CILi1EEES8_S8_EEENS6_IJNS7_ILi128EEENS7_ILi80EEENS7_ILi256EEEEEELi256ENS_6half_tEfNS_4arch4Sm90ELb1ELb0ELb0ELb1ELb0ELb0ELb0ELb1ELb1ELb0ELb0ELb0EEENS1_21CollectiveEpilogueFwdINS6_IJSA_SC_SB_EEES9_SE_SG_Li256ELb1ELb0ELb0ELb0EEENS1_36VarlenDynamicPersistentTileSchedulerILi128ELi80ELi256ELi32ELb0ELb0ELb1ELb1ELb1ELb1EEEEEEEEEvNT_6ParamsE,@"STO_CUDA_ENTRY STV_DEFAULT"
_ZN7cutlass13device_kernelIN5flash11enable_sm90INS1_16FlashAttnFwdSm90INS1_25CollectiveMainloopFwdSm90ILi2EN4cute5tupleIJNS5_1CILi1EEES8_S8_EEENS6_IJNS7_ILi128EEENS7_ILi80EEENS7_ILi256EEEEEELi256ENS_6half_tEfNS_4arch4Sm90ELb1ELb0ELb0ELb1ELb0ELb0ELb0ELb1ELb1ELb0ELb0ELb0EEENS1_21CollectiveEpilogueFwdINS6_IJSA_SC_SB_EEES9_SE_SG_Li256ELb1ELb0ELb0ELb0EEENS1_36VarlenDynamicPersistentTileSchedulerILi128ELi80ELi256ELi32ELb0ELb0ELb1ELb1ELb1ELb1EEEEEEEEEvNT_6ParamsE:
[----:B------:R-:W-:Y:S01]  /*0000*/  LDC R1, c[0x0][0x37c] ;  /* 0x0000df00ff017b82 */ /* 0x000fe20000000800 */
[----:B------:R-:W-:Y:S05]  /*0010*/  EXIT ;  /* 0x000000000000794d */ /* 0x000fea0003800000 */
.L_x_8:
        /* <DEDUP_REMOVED lines=14> */
.L_x_56:


//--------------------- .text._ZN7cutlass13device_kernelIN5flash11enable_sm90INS1_16FlashAttnFwdSm90INS1_25CollectiveMainloopFwdSm90ILi2EN4cute5tupleIJNS5_1CILi1EEES8_S8_EEENS6_IJNS7_ILi128EEENS7_ILi80EEENS7_ILi256EEEEEELi256ENS_6half_tEfNS_4arch4Sm90ELb1ELb0ELb0ELb1ELb0ELb1ELb0ELb1ELb1ELb0ELb0ELb0EEENS1_21CollectiveEpilogueFwdINS6_IJSA_SC_SB_EEES9_SE_SG_Li256ELb1ELb0ELb0ELb0EEENS1_36VarlenDynamicPersistentTileSchedulerILi128ELi80ELi256ELi32ELb0ELb0ELb1ELb1ELb1ELb1EEEEEEEEEvNT_6ParamsE --------------------------
	.section	.text._ZN7cutlass13device_kernelIN5flash11enable_sm90INS1_16FlashAttnFwdSm90INS1_25CollectiveMainloopFwdSm90ILi2EN4cute5tupleIJNS5_1CILi1EEES8_S8_EEENS6_IJNS7_ILi128EEENS7_ILi80EEENS7_ILi256EEEEEELi256ENS_6half_tEfNS_4arch4Sm90ELb1ELb0ELb0ELb1ELb0ELb1ELb0ELb1ELb1ELb0ELb0ELb0EEENS1_21CollectiveEpilogueFwdINS6_IJSA_SC_SB_EEES9_SE_SG_Li256ELb1ELb0ELb0ELb0EEENS1_36VarlenDynamicPersistentTileSchedulerILi128ELi80ELi256ELi32ELb0ELb0ELb1ELb1ELb1ELb1EEEEEEEEEvNT_6ParamsE,"ax",@progbits
	.align	128
.text._ZN7cutlass13device_kernelIN5flash11enable_sm90INS1_16FlashAttnFwdSm90INS1_25CollectiveMainloopFwdSm90ILi2EN4cute5tupleIJNS5_1CILi1EEES8_S8_EEENS6_IJNS7_ILi128EEENS7_ILi80EEENS7_ILi256EEEEEELi256ENS_6half_tEfNS_4arch4Sm90ELb1ELb0ELb0ELb1ELb0ELb1ELb0ELb1ELb1ELb0ELb0ELb0EEENS1_21CollectiveEpilogueFwdINS6_IJSA_SC_SB_EEES9_SE_SG_Li256ELb1ELb0ELb0ELb0EEENS1_36VarlenDynamicPersistentTileSchedulerILi128ELi80ELi256ELi32ELb0ELb0ELb1ELb1ELb1ELb1EEEEEEEEEvNT_6ParamsE:
        .type           _ZN7cutlass13device_kernelIN5flash11enable_sm90INS1_16FlashAttnFwdSm90INS1_25CollectiveMainloopFwdSm90ILi2EN4cute5tupleIJNS5_1CILi1EEES8_S8_EEENS6_IJNS7_ILi128EEENS7_ILi80EEENS7_ILi256EEEEEELi256ENS_6half_tEfNS_4arch4Sm90ELb1ELb0ELb0ELb1ELb0ELb1ELb0ELb1ELb1ELb0ELb0ELb0EEENS1_21CollectiveEpilogueFwdINS6_IJSA_SC_SB_EEES9_SE_SG_Li256ELb1ELb0ELb0ELb0EEENS1_36VarlenDynamicPersistentTileSchedulerILi128ELi80ELi256ELi32ELb0ELb0ELb1ELb1ELb1ELb1EEEEEEEEEvNT_6ParamsE,@function
        .size           _ZN7cutlass13device_kernelIN5flash11enable_sm90INS1_16FlashAttnFwdSm90INS1_25CollectiveMainloopFwdSm90ILi2EN4cute5tupleIJNS5_1CILi1EEES8_S8_EEENS6_IJNS7_ILi128EEENS7_ILi80EEENS7_ILi256EEEEEELi256ENS_6half_tEfNS_4arch4Sm90ELb1ELb0ELb0ELb1ELb0ELb1ELb0ELb1ELb1ELb0ELb0ELb0EEENS1_21CollectiveEpilogueFwdINS6_IJSA_SC_SB_EEES9_SE_SG_Li256ELb1ELb0ELb0ELb0EEENS1_36VarlenDynamicPersistentTileSchedulerILi128ELi80ELi256ELi32ELb0ELb0ELb1ELb1ELb1ELb1EEEEEEEEEvNT_6ParamsE,(.L_x_57 - _ZN7cutlass13device_kernelIN5flash11enable_sm90INS1_16FlashAttnFwdSm90INS1_25CollectiveMainloopFwdSm90ILi2EN4cute5tupleIJNS5_1CILi1EEES8_S8_EEENS6_IJNS7_ILi128EEENS7_ILi80EEENS7_ILi256EEEEEELi256ENS_6half_tEfNS_4arch4Sm90ELb1ELb0ELb0ELb1ELb0ELb1ELb0ELb1ELb1ELb0ELb0ELb0EEENS1_21CollectiveEpilogueFwdINS6_IJSA_SC_SB_EEES9_SE_SG_Li256ELb1ELb0ELb0ELb0EEENS1_36VarlenDynamicPersistentTileSchedulerILi128ELi80ELi256ELi32ELb0ELb0ELb1ELb1ELb1ELb1EEEEEEEEEvNT_6ParamsE)
        .other          _ZN7cutlass13device_kernelIN5flash11enable_sm90INS1_16FlashAttnFwdSm90INS1_25CollectiveMainloopFwdSm90ILi2EN4cute5tupleIJNS5_1CILi1EEES8_S8_EEENS6_IJNS7_ILi128EEENS7_ILi80EEENS7_ILi256EEEEEELi256ENS_6half_tEfNS_4arch4Sm90ELb1ELb0ELb0ELb1ELb0ELb1ELb0ELb1ELb1ELb0ELb0ELb0EEENS1_21CollectiveEpilogueFwdINS6_IJSA_SC_SB_EEES9_SE_SG_Li256ELb1ELb0ELb0ELb0EEENS1_36VarlenDynamicPersistentTileSchedulerILi128ELi80ELi256ELi32ELb0ELb0ELb1ELb1ELb1ELb1EEEEEEEEEvNT_6ParamsE,@"STO_CUDA_ENTRY STV_DEFAULT"
_ZN7cutlass13device_kernelIN5flash11enable_sm90INS1_16FlashAttnFwdSm90INS1_25CollectiveMainloopFwdSm90ILi2EN4cute5tupleIJNS5_1CILi1EEES8_S8_EEENS6_IJNS7_ILi128EEENS7_ILi80EEENS7_ILi256EEEEEELi256ENS_6half_tEfNS_4arch4Sm90ELb1ELb0ELb0ELb1ELb0ELb1ELb0ELb1ELb1ELb0ELb0ELb0EEENS1_21CollectiveEpilogueFwdINS6_IJSA_SC_SB_EEES9_SE_SG_Li256ELb1ELb0ELb0ELb0EEENS1_36VarlenDynamicPersistentTileSchedulerILi128ELi80ELi256ELi32ELb0ELb0ELb1ELb1ELb1ELb1EEEEEEEEEvNT_6ParamsE:
[----:B------:R-:W-:Y:S01]  /*0000*/  LDC R1, c[0x0][0x37c] ;  /* 0x0000df00ff017b82 */ /* 0x000fe20000000800 */
[----:B------:R-:W-:Y:S05]  /*0010*/  EXIT ;  /* 0x000000000000794d */ /* 0x000fea0003800000 */
.L_x_9:
        /* <DEDUP_REMOVED lines=14> */
.L_x_57:


//--------------------- .text._ZN7cutlass13device_kernelIN5flash11enable_sm90INS1_16FlashAttnFwdSm90INS1_25CollectiveMainloopFwdSm90ILi2EN4cute5tupleIJNS5_1CILi1EEES8_S8_EEENS6_IJNS7_ILi128EEENS7_ILi112EEENS7_ILi192EEEEEELi192ENS_6half_tEfNS_4arch4Sm90ELb0ELb0ELb0ELb0ELb0ELb0ELb0ELb1ELb1ELb0ELb0ELb0EEENS1_21CollectiveEpilogueFwdINS6_IJSA_SC_SB_EEES9_SE_SG_Li256ELb0ELb0ELb0ELb0EEENS1_29StaticPersistentTileSchedulerILb0EEEEEEEEEvNT_6ParamsE --------------------------
	.section	.text._ZN7cutlass13device_kernelIN5flash11enable_sm90INS1_16FlashAttnFwdSm90INS1_25CollectiveMainloopFwdSm90ILi2EN4cute5tupleIJNS5_1CILi1EEES8_S8_EEENS6_IJNS7_ILi128EEENS7_ILi112EEENS7_ILi192EEEEEELi192ENS_6half_tEfNS_4arch4Sm90ELb0ELb0ELb0ELb0ELb0ELb0ELb0ELb1ELb1ELb0ELb0ELb0EEENS1_21CollectiveEpilogueFwdINS6_IJSA_SC_SB_EEES9_SE_SG_Li256ELb0ELb0ELb0ELb0EEENS1_29StaticPersistentTileSchedulerILb0EEEEEEEEEvNT_6ParamsE,"ax",@progbits
	.align	128
.text._ZN7cutlass13device_kernelIN5flash11enable_sm90INS1_16FlashAttnFwdSm90INS1_25CollectiveMainloopFwdSm90ILi2EN4cute5tupleIJNS5_1CILi1EEES8_S8_EEENS6_IJNS7_ILi128EEENS7_ILi112EEENS7_ILi192EEEEEELi192ENS_6half_tEfNS_4arch4Sm90ELb0ELb0ELb0ELb0ELb0ELb0ELb0ELb1ELb1ELb0ELb0ELb0EEENS1_21CollectiveEpilogueFwdINS6_IJSA_SC_SB_EEES9_SE_SG_Li256ELb0ELb0ELb0ELb0EEENS1_29StaticPersistentTileSchedulerILb0EEEEEEEEEvNT_6ParamsE:
        .type           _ZN7cutlass13device_kernelIN5flash11enable_sm90INS1_16FlashAttnFwdSm90INS1_25CollectiveMainloopFwdSm90ILi2EN4cute5tupleIJNS5_1CILi1EEES8_S8_EEENS6_IJNS7_ILi128EEENS7_ILi112EEENS7_ILi192EEEEEELi192ENS_6half_tEfNS_4arch4Sm90ELb0ELb0ELb0ELb0ELb0ELb0ELb0ELb1ELb1ELb0ELb0ELb0EEENS1_21CollectiveEpilogueFwdINS6_IJSA_SC_SB_EEES9_SE_SG_Li256ELb0ELb0ELb0ELb0EEENS1_29StaticPersistentTileSchedulerILb0EEEEEEEEEvNT_6ParamsE,@function
        .size           _ZN7cutlass13device_kernelIN5flash11enable_sm90INS1_16FlashAttnFwdSm90INS1_25CollectiveMainloopFwdSm90ILi2EN4cute5tupleIJNS5_1CILi1EEES8_S8_EEENS6_IJNS7_ILi128EEENS7_ILi112EEENS7_ILi192EEEEEELi192ENS_6half_tEfNS_4arch4Sm90ELb0ELb0ELb0ELb0ELb0ELb0ELb0ELb1ELb1ELb0ELb0ELb0EEENS1_21CollectiveEpilogueFwdINS6_IJSA_SC_SB_EEES9_SE_SG_Li256ELb0ELb0ELb0ELb0EEENS1_29StaticPersistentTileSchedulerILb0EEEEEEEEEvNT_6ParamsE,(.L_x_58 - _ZN7cutlass13device_kernelIN5flash11enable_sm90INS1_16FlashAttnFwdSm90INS1_25CollectiveMainloopFwdSm90ILi2EN4cute5tupleIJNS5_1CILi1EEES8_S8_EEENS6_IJNS7_ILi128EEENS7_ILi112EEENS7_ILi192EEEEEELi192ENS_6half_tEfNS_4arch4Sm90ELb0ELb0ELb0ELb0ELb0ELb0ELb0ELb1ELb1ELb0ELb0ELb0EEENS1_21CollectiveEpilogueFwdINS6_IJSA_SC_SB_EEES9_SE_SG_Li256ELb0ELb0ELb0ELb0EEENS1_29StaticPersistentTileSchedulerILb0EEEEEEEEEvNT_6ParamsE)
        .other          _ZN7cutlass13device_kernelIN5flash11enable_sm90INS1_16FlashAttnFwdSm90INS1_25CollectiveMainloopFwdSm90ILi2EN4cute5tupleIJNS5_1CILi1EEES8_S8_EEENS6_IJNS7_ILi128EEENS7_ILi112EEENS7_ILi192EEEEEELi192ENS_6half_tEfNS_4arch4Sm90ELb0ELb0ELb0ELb0ELb0ELb0ELb0ELb1ELb1ELb0ELb0ELb0EEENS1_21CollectiveEpilogueFwdINS6_IJSA_SC_SB_EEES9_SE_SG_Li256ELb0ELb0ELb0ELb0EEENS1_29StaticPersistentTileSchedulerILb0EEEEEEEEEvNT_6ParamsE,@"STO_CUDA_ENTRY STV_DEFAULT"
_ZN7cutlass13device_kernelIN5flash11enable_sm90INS1_16FlashAttnFwdSm90INS1_25CollectiveMainloopFwdSm90ILi2EN4cute5tupleIJNS5_1CILi1EEES8_S8_EEENS6_IJNS7_ILi128EEENS7_ILi112EEENS7_ILi192EEEEEELi192ENS_6half_tEfNS_4arch4Sm90ELb0ELb0ELb0ELb0ELb0ELb0ELb0ELb1ELb1ELb0ELb0ELb0EEENS1_21CollectiveEpilogueFwdINS6_IJSA_SC_SB_EEES9_SE_SG_Li256ELb0ELb0ELb0ELb0EEENS1_29StaticPersistentTileSchedulerILb0EEEEEEEEEvNT_6ParamsE:
[----:B------:R-:W-:Y:S01]  /*0000*/  LDC R1, c[0x0][0x37c] ;  /* 0x0000df00ff017b82 */ /* 0x000fe20000000800 */
[----:B------:R-:W-:Y:S05]  /*0010*/  EXIT ;  /* 0x000000000000794d */ /* 0x000fea0003800000 */
.L_x_10:
        /* <DEDUP_REMOVED lines=14> */
.L_x_58:


//--------------------- .text._ZN7cutlass13device_kernelIN5flash11enable_sm90INS1_16FlashAttnFwdSm90INS1_25CollectiveMainloopFwdSm90ILi2EN4cute5tupleIJNS5_1CILi2EEENS7_ILi1EEES9_EEENS6_IJNS7_ILi128EEENS7_ILi112EEENS7_ILi192EEEEEELi192ENS_6half_tEfNS_4arch4Sm90ELb0ELb0ELb0ELb0ELb0ELb0ELb0ELb1ELb1ELb0ELb0ELb0EEENS1_21CollectiveEpilogueFwdINS6_IJSB_SD_SC_EEESA_SF_SH_Li256ELb0ELb0ELb0ELb0EEENS1_29StaticPersistentTileSchedulerILb0EEEEEEEEEvNT_6ParamsE --------------------------
	.section	.text._ZN7cutlass13device_kernelIN5flash11enable_sm90INS1_16FlashAttnFwdSm90INS1_25CollectiveMainloopFwdSm90ILi2EN4cute5tupleIJNS5_1CILi2EEENS7_ILi1EEES9_EEENS6_IJNS7_ILi128EEENS7_ILi112EEENS7_ILi192EEEEEELi192ENS_6half_tEfNS_4arch4Sm90ELb0ELb0ELb0ELb0ELb0ELb0ELb0ELb1ELb1ELb0ELb0ELb0EEENS1_21CollectiveEpilogueFwdINS6_IJSB_SD_SC_EEESA_SF_SH_Li256ELb0ELb0ELb0ELb0EEENS1_29StaticPersistentTileSchedulerILb0EEEEEEEEEvNT_6ParamsE,"ax",@progbits
	.align	128
.text._ZN7cutlass13device_kernelIN5flash11enable_sm90INS1_16FlashAttnFwdSm90INS1_25CollectiveMainloopFwdSm90ILi2EN4cute5tupleIJNS5_1CILi2EEENS7_ILi1EEES9_EEENS6_IJNS7_ILi128EEENS7_ILi112EEENS7_ILi192EEEEEELi192ENS_6half_tEfNS_4arch4Sm90ELb0ELb0ELb0ELb0ELb0ELb0ELb0ELb1ELb1ELb0ELb0ELb0EEENS1_21CollectiveEpilogueFwdINS6_IJSB_SD_SC_EEESA_SF_SH_Li256ELb0ELb0ELb0ELb0EEENS1_29StaticPersistentTileSchedulerILb0EEEEEEEEEvNT_6ParamsE:
        .type           _ZN7cutlass13device_kernelIN5flash11enable_sm90INS1_16FlashAttnFwdSm90INS1_25CollectiveMainloopFwdSm90ILi2EN4cute5tupleIJNS5_1CILi2EEENS7_ILi1EEES9_EEENS6_IJNS7_ILi128EEENS7_ILi112EEENS7_ILi192EEEEEELi192ENS_6half_tEfNS_4arch4Sm90ELb0ELb0ELb0ELb0ELb0ELb0ELb0ELb1ELb1ELb0ELb0ELb0EEENS1_21CollectiveEpilogueFwdINS6_IJSB_SD_SC_EEESA_SF_SH_Li256ELb0ELb0ELb0ELb0EEENS1_29StaticPersistentTileSchedulerILb0EEEEEEEEEvNT_6ParamsE,@function
        .size           _ZN7cutlass13device_kernelIN5flash11enable_sm90INS1_16FlashAttnFwdSm90INS1_25CollectiveMainloopFwdSm90ILi2EN4cute5tupleIJNS5_1CILi2EEENS7_ILi1EEES9_EEENS6_IJNS7_ILi128EEENS7_ILi112EEENS7_ILi192EEEEEELi192ENS_6half_tEfNS_4arch4Sm90ELb0ELb0ELb0ELb0ELb0ELb0ELb0ELb1ELb1ELb0ELb0ELb0EEENS1_21CollectiveEpilogueFwdINS6_IJSB_SD_SC_EEESA_SF_SH_Li256ELb0ELb0ELb0ELb0EEENS1_29StaticPersistentTileSchedulerILb0EEEEEEEEEvNT_6ParamsE,(.L_x_59 - _ZN7cutlass13device_kernelIN5flash11enable_sm90INS1_16FlashAttnFwdSm90INS1_25CollectiveMainloopFwdSm90ILi2EN4cute5tupleIJNS5_1CILi2EEENS7_ILi1EEES9_EEENS6_IJNS7_ILi128EEENS7_ILi112EEENS7_ILi192EEEEEELi192ENS_6half_tEfNS_4arch4Sm90ELb0ELb0ELb0ELb0ELb0ELb0ELb0ELb1ELb1ELb0ELb0ELb0EEENS1_21CollectiveEpilogueFwdINS6_IJSB_SD_SC_EEESA_SF_SH_Li256ELb0ELb0ELb0ELb0EEENS1_29StaticPersistentTileSchedulerILb0EEEEEEEEEvNT_6ParamsE)
        .other          _ZN7cutlass13device_kernelIN5flash11enable_sm90INS1_16FlashAttnFwdSm90INS1_25CollectiveMainloopFwdSm90ILi2EN4cute5tupleIJNS5_1CILi2EEENS7_ILi1EEES9_EEENS6_IJNS7_ILi128EEENS7_ILi112EEENS7_ILi192EEEEEELi192ENS_6half_tEfNS_4arch4Sm90ELb0ELb0ELb0ELb0ELb0ELb0ELb0ELb1ELb1ELb0ELb0ELb0EEENS1_21CollectiveEpilogueFwdINS6_IJSB_SD_SC_EEESA_SF_SH_Li256ELb0ELb0ELb0ELb0EEENS1_29StaticPersistentTileSchedulerILb0EEEEEEEEEvNT_6ParamsE,@"STO_CUDA_ENTRY STV_DEFAULT"
_ZN7cutlass13device_kernelIN5flash11enable_sm90INS1_16FlashAttnFwdSm90INS1_25CollectiveMainloopFwdSm90ILi2EN4cute5tupleIJNS5_1CILi2EEENS7_ILi1EEES9_EEENS6_IJNS7_ILi128EEENS7_ILi112EEENS7_ILi192EEEEEELi192ENS_6half_tEfNS_4arch4Sm90ELb0ELb0ELb0ELb0ELb0ELb0ELb0ELb1ELb1ELb0ELb0ELb0EEENS1_21CollectiveEpilogueFwdINS6_IJSB_SD_SC_EEESA_SF_SH_Li256ELb0ELb0ELb0ELb0EEENS1_29StaticPersistentTileSchedulerILb0EEEEEEEEEvNT_6ParamsE:
[----:B------:R-:W-:Y:S01]  /*0000*/  LDC R1, c[0x0][0x37c] ;  /* 0x0000df00ff017b82 */ /* 0x000fe20000000800 */
[----:B------:R-:W-:Y:S05]  /*0010*/  EXIT ;  /* 0x000000000000794d */ /* 0x000fea0003800000 */
.L_x_11:
        /* <DEDUP_REMOVED lines=14> */
.L_x_59:


//--------------------- .text._ZN7cutlass13device_kernelIN5flash11enable_sm90INS1_16FlashAttnFwdSm90INS1_25CollectiveMainloopFwdSm90ILi2EN4cute5tupleIJNS5_1CILi1EEES8_S8_EEENS6_IJNS7_ILi128EEENS7_ILi112EEENS7_ILi192EEEEEELi192ENS_6half_tEfNS_4arch4Sm90ELb0ELb0ELb0ELb1ELb0ELb0ELb0ELb1ELb1ELb0ELb0ELb0EEENS1_21CollectiveEpilogueFwdINS6_IJSA_SC_SB_EEES9_SE_SG_Li256ELb1ELb0ELb0ELb0EEENS1_36VarlenDynamicPersistentTileSchedulerILi128ELi112ELi256ELi32ELb0ELb0ELb1ELb0ELb1ELb1EEEEEEEEEvNT_6ParamsE --------------------------
	.section	.text._ZN7cutlass13device_kernelIN5flash11enable_sm90INS1_16FlashAttnFwdSm90INS1_25CollectiveMainloopFwdSm90ILi2EN4cute5tupleIJNS5_1CILi1EEES8_S8_EEENS6_IJNS7_ILi128EEENS7_ILi112EEENS7_ILi192EEEEEELi192ENS_6half_tEfNS_4arch4Sm90ELb0ELb0ELb0ELb1ELb0ELb0ELb0ELb1ELb1ELb0ELb0ELb0EEENS1_21CollectiveEpilogueFwdINS6_IJSA_SC_SB_EEES9_SE_SG_Li256ELb1ELb0ELb0ELb0EEENS1_36VarlenDynamicPersistentTileSchedulerILi128ELi112ELi256ELi32ELb0ELb0ELb1ELb0ELb1ELb1EEEEEEEEEvNT_6ParamsE,"ax",@progbits
	.align	128
.text._ZN7cutlass13device_kernelIN5flash11enable_sm90INS1_16FlashAttnFwdSm90INS1_25CollectiveMainloopFwdSm90ILi2EN4cute5tupleIJNS5_1CILi1EEES8_S8_EEENS6_IJNS7_ILi128EEENS7_ILi112EEENS7_ILi192EEEEEELi192ENS_6half_tEfNS_4arch4Sm90ELb0ELb0ELb0ELb1ELb0ELb0ELb0ELb1ELb1ELb0ELb0ELb0EEENS1_21CollectiveEpilogueFwdINS6_IJSA_SC_SB_EEES9_SE_SG_Li256ELb1ELb0ELb0ELb0EEENS1_36VarlenDynamicPersistentTileSchedulerILi128ELi112ELi256ELi32ELb0ELb0ELb1ELb0ELb1ELb1EEEEEEEEEvNT_6ParamsE:
        .type           _ZN7cutlass13device_kernelIN5flash11enable_sm90INS1_16FlashAttnFwdSm90INS1_25CollectiveMainloopFwdSm90ILi2EN4cute5tupleIJNS5_1CILi1EEES8_S8_EEENS6_IJNS7_ILi128EEENS7_ILi112EEENS7_ILi192EEEEEELi192ENS_6half_tEfNS_4arch4Sm90ELb0ELb0ELb0ELb1ELb0ELb0ELb0ELb1ELb1ELb0ELb0ELb0EEENS1_21CollectiveEpilogueFwdINS6_IJSA_SC_SB_EEES9_SE_SG_Li256ELb1ELb0ELb0ELb0EEENS1_36VarlenDynamicPersistentTileSchedulerILi128ELi112ELi256ELi32ELb0ELb0ELb1ELb0ELb1ELb1EEEEEEEEEvNT_6ParamsE,@function
        .size           _ZN7cutlass13device_kernelIN5flash11enable_sm90INS1_16FlashAttnFwdSm90INS1_25CollectiveMainloopFwdSm90ILi2EN4cute5tupleIJNS5_1CILi1EEES8_S8_EEENS6_IJNS7_ILi128EEENS7_ILi112EEENS7_ILi192EEEEEELi192ENS_6half_tEfNS_4arch4Sm90ELb0ELb0ELb0ELb1ELb0ELb0ELb0ELb1ELb1ELb0ELb0ELb0EEENS1_21CollectiveEpilogueFwdINS6_IJSA_SC_SB_EEES9_SE_SG_Li256ELb1ELb0ELb0ELb0EEENS1_36VarlenDynamicPersistentTileSchedulerILi128ELi112ELi256ELi32ELb0ELb0ELb1ELb0ELb1ELb1EEEEEEEEEvNT_6ParamsE,(.L_x_60 - _ZN7cutlass13device_kernelIN5flash11enable_sm90INS1_16FlashAttnFwdSm90INS1_25CollectiveMainloopFwdSm90ILi2EN4cute5tupleIJNS5_1CILi1EEES8_S8_EEENS6_IJNS7_ILi128EEENS7_ILi112EEENS7_ILi192EEEEEELi192ENS_6half_tEfNS_4arch4Sm90ELb0ELb0ELb0ELb1ELb0ELb0ELb0ELb1ELb1ELb0ELb0ELb0EEENS1_21CollectiveEpilogueFwdINS6_IJSA_SC_SB_EEES9_SE_SG_Li256ELb1ELb0ELb0ELb0EEENS1_36VarlenDynamicPersistentTileSchedulerILi128ELi112ELi256ELi32ELb0ELb0ELb1ELb0ELb1ELb1EEEEEEEEEvNT_6ParamsE)
        .other          _ZN7cutlass13device_kernelIN5flash11enable_sm90INS1_16FlashAttnFwdSm90INS1_25CollectiveMainloopFwdSm90ILi2EN4cute5tupleIJNS5_1CILi1EEES8_S8_EEENS6_IJNS7_ILi128EEENS7_ILi112EEENS7_ILi192EEEEEELi192ENS_6half_tEfNS_4arch4Sm90ELb0ELb0ELb0ELb1ELb0ELb0ELb0ELb1ELb1ELb0ELb0ELb0EEENS1_21CollectiveEpilogueFwdINS6_IJSA_SC_SB_EEES9_SE_SG_Li256ELb1ELb0ELb0ELb0EEENS1_36VarlenDynamicPersistentTileSchedulerILi128ELi112ELi256ELi32ELb0ELb0ELb1ELb0ELb1ELb1EEEEEEEEEvNT_6ParamsE,@"STO_CUDA_ENTRY STV_DEFAULT"
_ZN7cutlass13device_kernelIN5flash11enable_sm90INS1_16FlashAttnFwdSm90INS1_25CollectiveMainloopFwdSm90ILi2EN4cute5tupleIJNS5_1CILi1EEES8_S8_EEENS6_IJNS7_ILi128EEENS7_ILi112EEENS7_ILi192EEEEEELi192ENS_6half_tEfNS_4arch4Sm90ELb0ELb0ELb0ELb1ELb0ELb0ELb0ELb1ELb1ELb0ELb0ELb0EEENS1_21CollectiveEpilogueFwdINS6_IJSA_SC_SB_EEES9_SE_SG_Li256ELb1ELb0ELb0ELb0EEENS1_36VarlenDynamicPersistentTileSchedulerILi128ELi112ELi256ELi32ELb0ELb0ELb1ELb0ELb1ELb1EEEEEEEEEvNT_6ParamsE:
[----:B------:R-:W-:Y:S01]  /*0000*/  LDC R1, c[0x0][0x37c] ;  /* 0x0000df00ff017b82 */ /* 0x000fe20000000800 */
[----:B------:R-:W-:Y:S05]  /*0010*/  EXIT ;  /* 0x000000000000794d */ /* 0x000fea0003800000 */
.L_x_12:
        /* <DEDUP_REMOVED lines=14> */
.L_x_60:


//--------------------- .text._ZN7cutlass13device_kernelIN5flash11enable_sm90INS1_16FlashAttnFwdSm90INS1_25CollectiveMainloopFwdSm90ILi2EN4cute5tupleIJNS5_1CILi1EEES8_S8_EEENS6_IJNS7_ILi128EEENS7_ILi112EEENS7_ILi192EEEEEELi192ENS_6half_tEfNS_4arch4Sm90ELb0ELb0ELb0ELb1ELb0ELb1ELb0ELb1ELb1ELb0ELb0ELb0EEENS1_21CollectiveEpilogueFwdINS6_IJSA_SC_SB_EEES9_SE_SG_Li256ELb1ELb0ELb0ELb0EEENS1_36VarlenDynamicPersistentTileSchedulerILi128ELi112ELi256ELi32ELb0ELb0ELb1ELb0ELb1ELb1EEEEEEEEEvNT_6ParamsE --------------------------
	.section	.text._ZN7cutlass13device_kernelIN5flash11enable_sm90INS1_16FlashAttnFwdSm90INS1_25CollectiveMainloopFwdSm90ILi2EN4cute5tupleIJNS5_1CILi1EEES8_S8_EEENS6_IJNS7_ILi128EEENS7_ILi112EEENS7_ILi192EEEEEELi192ENS_6half_tEfNS_4arch4Sm90ELb0ELb0ELb0ELb1ELb0ELb1ELb0ELb1ELb1ELb0ELb0ELb0EEENS1_21CollectiveEpilogueFwdINS6_IJSA_SC_SB_EEES9_SE_SG_Li256ELb1ELb0ELb0ELb0EEENS1_36VarlenDynamicPersistentTileSchedulerILi128ELi112ELi256ELi32ELb0ELb0ELb1ELb0ELb1ELb1EEEEEEEEEvNT_6ParamsE,"ax",@progbits
	.align	128
.text._ZN7cutlass13device_kernelIN5flash11enable_sm90INS1_16FlashAttnFwdSm90INS1_25CollectiveMainloopFwdSm90ILi2EN4cute5tupleIJNS5_1CILi1EEES8_S8_EEENS6_IJNS7_ILi128EEENS7_ILi112EEENS7_ILi192EEEEEELi192ENS_6half_tEfNS_4arch4Sm90ELb0ELb0ELb0ELb1ELb0ELb1ELb0ELb1ELb1ELb0ELb0ELb0EEENS1_21CollectiveEpilogueFwdINS6_IJSA_SC_SB_EEES9_SE_SG_Li256ELb1ELb0ELb0ELb0EEENS1_36VarlenDynamicPersistentTileSchedulerILi128ELi112ELi256ELi32ELb0ELb0ELb1ELb0ELb1ELb1EEEEEEEEEvNT_6ParamsE:
        .type           _ZN7cutlass13device_kernelIN5flash11enable_sm90INS1_16FlashAttnFwdSm90INS1_25CollectiveMainloopFwdSm90ILi2EN4cute5tupleIJNS5_1CILi1EEES8_S8_EEENS6_IJNS7_ILi128EEENS7_ILi112EEENS7_ILi192EEEEEELi192ENS_6half_tEfNS_4arch4Sm90ELb0ELb0ELb0ELb1ELb0ELb1ELb0ELb1ELb1ELb0ELb0ELb0EEENS1_21CollectiveEpilogueFwdINS6_IJSA_SC_SB_EEES9_SE_SG_Li256ELb1ELb0ELb0ELb0EEENS1_36VarlenDynamicPersistentTileSchedulerILi128ELi112ELi256ELi32ELb0ELb0ELb1ELb0ELb1ELb1EEEEEEEEEvNT_6ParamsE,@function
        .size           _ZN7cutlass13device_kernelIN5flash11enable_sm90INS1_16FlashAttnFwdSm90INS1_25CollectiveMainloopFwdSm90ILi2EN4cute5tupleIJNS5_1CILi1EEES8_S8_EEENS6_IJNS7_ILi128EEENS7_ILi112EEENS7_ILi192EEEEEELi192ENS_6half_tEfNS_4arch4Sm90ELb0ELb0ELb0ELb1ELb0ELb1ELb0ELb1ELb1ELb0ELb0ELb0EEENS1_21CollectiveEpilogueFwdINS6_IJSA_SC_SB_EEES9_SE_SG_Li256ELb1ELb0ELb0ELb0EEENS1_36VarlenDynamicPersistentTileSchedulerILi128ELi112ELi256ELi32ELb0ELb0ELb1ELb0ELb1ELb1EEEEEEEEEvNT_6ParamsE,(.L_x_61 - _ZN7cutlass13device_kernelIN5flash11enable_sm90INS1_16FlashAttnFwdSm90INS1_25CollectiveMainloopFwdSm90ILi2EN4cute5tupleIJNS5_1CILi1EEES8_S8_EEENS6_IJNS7_ILi128EEENS7_ILi112EEENS7_ILi192EEEEEELi192ENS_6half_tEfNS_4arch4Sm90ELb0ELb0ELb0ELb1ELb0ELb1ELb0ELb1ELb1ELb0ELb0ELb0EEENS1_21CollectiveEpilogueFwdINS6_IJSA_SC_SB_EEES9_SE_SG_Li256ELb1ELb0ELb0ELb0EEENS1_36VarlenDynamicPersistentTileSchedulerILi128ELi112ELi256ELi32ELb0ELb0ELb1ELb0ELb1ELb1EEEEEEEEEvNT_6ParamsE)
        .other          _ZN7cutlass13device_kernelIN5flash11enable_sm90INS1_16FlashAttnFwdSm90INS1_25CollectiveMainloopFwdSm90ILi2EN4cute5tupleIJNS5_1CILi1EEES8_S8_EEENS6_IJNS7_ILi128EEENS7_ILi112EEENS7_ILi192EEEEEELi192ENS_6half_tEfNS_4arch4Sm90ELb0ELb0ELb0ELb1ELb0ELb1ELb0ELb1ELb1ELb0ELb0ELb0EEENS1_21CollectiveEpilogueFwdINS6_IJSA_SC_SB_EEES9_SE_SG_Li256ELb1ELb0ELb0ELb0EEENS1_36VarlenDynamicPersistentTileSchedulerILi128ELi112ELi256ELi32ELb0ELb0ELb1ELb0ELb1ELb1EEEEEEEEEvNT_6ParamsE,@"STO_CUDA_ENTRY STV_DEFAULT"
_ZN7cutlass13device_kernelIN5flash11enable_sm90INS1_16FlashAttnFwdSm90INS1_25CollectiveMainloopFwdSm90ILi2EN4cute5tupleIJNS5_1CILi1EEES8_S8_EEENS6_IJNS7_ILi128EEENS7_ILi112EEENS7_ILi192EEEEEELi192ENS_6half_tEfNS_4arch4Sm90ELb0ELb0ELb0ELb1ELb0ELb1ELb0ELb1ELb1ELb0ELb0ELb0EEENS1_21CollectiveEpilogueFwdINS6_IJSA_SC_SB_EEES9_SE_SG_Li256ELb1ELb0ELb0ELb0EEENS1_36VarlenDynamicPersistentTileSchedulerILi128ELi112ELi256ELi32ELb0ELb0ELb1ELb0ELb1ELb1EEEEEEEEEvNT_6ParamsE:
[----:B------:R-:W-:Y:S01]  /*0000*/  LDC R1, c[0x0][0x37c] ;  /* 0x0000df00ff017b82 */ /* 0x000fe20000000800 */
[----:B------:R-:W-:Y:S05]  /*0010*/  EXIT ;  /* 0x000000000000794d */ /* 0x000fea0003800000 */
.L_x_13:
        /* <DEDUP_REMOVED lines=14> */
.L_x_61:


//--------------------- .text._ZN7cutlass13device_kernelIN5flash11enable_sm90INS1_16FlashAttnFwdSm90INS1_25CollectiveMainloopFwdSm90ILi2EN4cute5tupleIJNS5_1CILi1EEES8_S8_EEENS6_IJNS7_ILi128EEENS7_ILi96EEENS7_ILi192EEEEEELi192ENS_6half_tEfNS_4arch4Sm90ELb0ELb1ELb0ELb0ELb0ELb0ELb0ELb1ELb1ELb0ELb0ELb0EEENS1_21CollectiveEpilogueFwdINS6_IJSA_SC_SB_EEES9_SE_SG_Li256ELb0ELb0ELb0ELb0EEENS1_30DynamicPersistentTileSchedulerILi256ELi32ELb0ELb0ELb1EEEEEEEEEvNT_6ParamsE --------------------------
	.section	.text._ZN7cutlass13device_kernelIN5flash11enable_sm90INS1_16FlashAttnFwdSm90INS1_25CollectiveMainloopFwdSm90ILi2EN4cute5tupleIJNS5_1CILi1EEES8_S8_EEENS6_IJNS7_ILi128EEENS7_ILi96EEENS7_ILi192EEEEEELi192ENS_6half_tEfNS_4arch4Sm90ELb0ELb1ELb0ELb0ELb0ELb0ELb0ELb1ELb1ELb0ELb0ELb0EEENS1_21CollectiveEpilogueFwdINS6_IJSA_SC_SB_EEES9_SE_SG_Li256ELb0ELb0ELb0ELb0EEENS1_30DynamicPersistentTileSchedulerILi256ELi32ELb0ELb0ELb1EEEEEEEEEvNT_6ParamsE,"ax",@progbits
	.align	128
.text._ZN7cutlass13device_kernelIN5flash11enable_sm90INS1_16FlashAttnFwdSm90INS1_25CollectiveMainloopFwdSm90ILi2EN4cute5tupleIJNS5_1CILi1EEES8_S8_EEENS6_IJNS7_ILi128EEENS7_ILi96EEENS7_ILi192EEEEEELi192ENS_6half_tEfNS_4arch4Sm90ELb0ELb1ELb0ELb0ELb0ELb0ELb0ELb1ELb1ELb0ELb0ELb0EEENS1_21CollectiveEpilogueFwdINS6_IJSA_SC_SB_EEES9_SE_SG_Li256ELb0ELb0ELb0ELb0EEENS1_30DynamicPersistentTileSchedulerILi256ELi32ELb0ELb0ELb1EEEEEEEEEvNT_6ParamsE:
        .type           _ZN7cutlass13device_kernelIN5flash11enable_sm90INS1_16FlashAttnFwdSm90INS1_25CollectiveMainloopFwdSm90ILi2EN4cute5tupleIJNS5_1CILi1EEES8_S8_EEENS6_IJNS7_ILi128EEENS7_ILi96EEENS7_ILi192EEEEEELi192ENS_6half_tEfNS_4arch4Sm90ELb0ELb1ELb0ELb0ELb0ELb0ELb0ELb1ELb1ELb0ELb0ELb0EEENS1_21CollectiveEpilogueFwdINS6_IJSA_SC_SB_EEES9_SE_SG_Li256ELb0ELb0ELb0ELb0EEENS1_30DynamicPersistentTileSchedulerILi256ELi32ELb0ELb0ELb1EEEEEEEEEvNT_6ParamsE,@function
        .size           _ZN7cutlass13device_kernelIN5flash11enable_sm90INS1_16FlashAttnFwdSm90INS1_25CollectiveMainloopFwdSm90ILi2EN4cute5tupleIJNS5_1CILi1EEES8_S8_EEENS6_IJNS7_ILi128EEENS7_ILi96EEENS7_ILi192EEEEEELi192ENS_6half_tEfNS_4arch4Sm90ELb0ELb1ELb0ELb0ELb0ELb0ELb0ELb1ELb1ELb0ELb0ELb0EEENS1_21CollectiveEpilogueFwdINS6_IJSA_SC_SB_EEES9_SE_SG_Li256ELb0ELb0ELb0ELb0EEENS1_30DynamicPersistentTileSchedulerILi256ELi32ELb0ELb0ELb1EEEEEEEEEvNT_6ParamsE,(.L_x_62 - _ZN7cutlass13device_kernelIN5flash11enable_sm90INS1_16FlashAttnFwdSm90INS1_25CollectiveMainloopFwdSm90ILi2EN4cute5tupleIJNS5_1CILi1EEES8_S8_EEENS6_IJNS7_ILi128EEENS7_ILi96EEENS7_ILi192EEEEEELi192ENS_6half_tEfNS_4arch4Sm90ELb0ELb1ELb0ELb0ELb0ELb0ELb0ELb1ELb1ELb0ELb0ELb0EEENS1_21CollectiveEpilogueFwdINS6_IJSA_SC_SB_EEES9_SE_SG_Li256ELb0ELb0ELb0ELb0EEENS1_30DynamicPersistentTileSchedulerILi256ELi32ELb0ELb0ELb1EEEEEEEEEvNT_6ParamsE)
        .other          _ZN7cutlass13device_kernelIN5flash11enable_sm90INS1_16FlashAttnFwdSm90INS1_25CollectiveMainloopFwdSm90ILi2EN4cute5tupleIJNS5_1CILi1EEES8_S8_EEENS6_IJNS7_ILi128EEENS7_ILi96EEENS7_ILi192EEEEEELi192ENS_6half_tEfNS_4arch4Sm90ELb0ELb1ELb0ELb0ELb0ELb0ELb0ELb1ELb1ELb0ELb0ELb0EEENS1_21CollectiveEpilogueFwdINS6_IJSA_SC_SB_EEES9_SE_SG_Li256ELb0ELb0ELb0ELb0EEENS1_30DynamicPersistentTileSchedulerILi256ELi32ELb0ELb0ELb1EEEEEEEEEvNT_6ParamsE,@"STO_CUDA_ENTRY STV_DEFAULT"
_ZN7cutlass13device_kernelIN5flash11enable_sm90INS1_16FlashAttnFwdSm90INS1_25CollectiveMainloopFwdSm90ILi2EN4cute5tupleIJNS5_1CILi1EEES8_S8_EEENS6_IJNS7_ILi128EEENS7_ILi96EEENS7_ILi192EEEEEELi192ENS_6half_tEfNS_4arch4Sm90ELb0ELb1ELb0ELb0ELb0ELb0ELb0ELb1ELb1ELb0ELb0ELb0EEENS1_21CollectiveEpilogueFwdINS6_IJSA_SC_SB_EEES9_SE_SG_Li256ELb0ELb0ELb0ELb0EEENS1_30DynamicPersistentTileSchedulerILi256ELi32ELb0ELb0ELb1EEEEEEEEEvNT_6ParamsE:
[----:B------:R-:W-:Y:S01]  /*0000*/  LDC R1, c[0x0][0x37c] ;  /* 0x0000df00ff017b82 */ /* 0x000fe20000000800 */
[----:B------:R-:W-:Y:S05]  /*0010*/  EXIT ;  /* 0x000000000000794d */ /* 0x000fea0003800000 */
.L_x_14:
        /* <DEDUP_REMOVED lines=14> */
.L_x_62:


//--------------------- .text._ZN7cutlass13device_kernelIN5flash11enable_sm90INS1_16FlashAttnFwdSm90INS1_25CollectiveMainloopFwdSm90ILi2EN4cute5tupleIJNS5_1CILi1EEES8_S8_EEENS6_IJNS7_ILi128EEENS7_ILi96EEENS7_ILi192EEEEEELi192ENS_6half_tEfNS_4arch4Sm90ELb0ELb1ELb0ELb1ELb0ELb0ELb0ELb1ELb1ELb0ELb0ELb0EEENS1_21CollectiveEpilogueFwdINS6_IJSA_SC_SB_EEES9_SE_SG_Li256ELb1ELb0ELb0ELb0EEENS1_36VarlenDynamicPersistentTileSchedulerILi128ELi96ELi256ELi32ELb0ELb0ELb1ELb1ELb0ELb1EEEEEEEEEvNT_6ParamsE --------------------------
	.section	.text._ZN7cutlass13device_kernelIN5flash11enable_sm90INS1_16FlashAttnFwdSm90INS1_25CollectiveMainloopFwdSm90ILi2EN4cute5tupleIJNS5_1CILi1EEES8_S8_EEENS6_IJNS7_ILi128EEENS7_ILi96EEENS7_ILi192EEEEEELi192ENS_6half_tEfNS_4arch4Sm90ELb0ELb1ELb0ELb1ELb0ELb0ELb0ELb1ELb1ELb0ELb0ELb0EEENS1_21CollectiveEpilogueFwdINS6_IJSA_SC_SB_EEES9_SE_SG_Li256ELb1ELb0ELb0ELb0EEENS1_36VarlenDynamicPersistentTileSchedulerILi128ELi96ELi256ELi32ELb0ELb0ELb1ELb1ELb0ELb1EEEEEEEEEvNT_6ParamsE,"ax",@progbits
	.align	128
.text._ZN7cutlass13device_kernelIN5flash11enable_sm90INS1_16FlashAttnFwdSm90INS1_25CollectiveMainloopFwdSm90ILi2EN4cute5tupleIJNS5_1CILi1EEES8_S8_EEENS6_IJNS7_ILi128EEENS7_ILi96EEENS7_ILi192EEEEEELi192ENS_6half_tEfNS_4arch4Sm90ELb0ELb1ELb0ELb1ELb0ELb0ELb0ELb1ELb1ELb0ELb0ELb0EEENS1_21CollectiveEpilogueFwdINS6_IJSA_SC_SB_EEES9_SE_SG_Li256ELb1ELb0ELb0ELb0EEENS1_36VarlenDynamicPersistentTileSchedulerILi128ELi96ELi256ELi32ELb0ELb0ELb1ELb1ELb0ELb1EEEEEEEEEvNT_6ParamsE:
        .type           _ZN7cutlass13device_kernelIN5flash11enable_sm90INS1_16FlashAttnFwdSm90INS1_25CollectiveMainloopFwdSm90ILi2EN4cute5tupleIJNS5_1CILi1EEES8_S8_EEENS6_IJNS7_ILi128EEENS7_ILi96EEENS7_ILi192EEEEEELi192ENS_6half_tEfNS_4arch4Sm90ELb0ELb1ELb0ELb1ELb0ELb0ELb0ELb1ELb1ELb0ELb0ELb0EEENS1_21CollectiveEpilogueFwdINS6_IJSA_SC_SB_EEES9_SE_SG_Li256ELb1ELb0ELb0ELb0EEENS1_36VarlenDynamicPersistentTileSchedulerILi128ELi96ELi256ELi32ELb0ELb0ELb1ELb1ELb0ELb1EEEEEEEEEvNT_6ParamsE,@function
        .size           _ZN7cutlass13device_kernelIN5flash11enable_sm90INS1_16FlashAttnFwdSm90INS1_25CollectiveMainloopFwdSm90ILi2EN4cute5tupleIJNS5_1CILi1EEES8_S8_EEENS6_IJNS7_ILi128EEENS7_ILi96EEENS7_ILi192EEEEEELi192ENS_6half_tEfNS_4arch4Sm90ELb0ELb1ELb0ELb1ELb0ELb0ELb0ELb1ELb1ELb0ELb0ELb0EEENS1_21CollectiveEpilogueFwdINS6_IJSA_SC_SB_EEES9_SE_SG_Li256ELb1ELb0ELb0ELb0EEENS1_36VarlenDynamicPersistentTileSchedulerILi128ELi96ELi256ELi32ELb0ELb0ELb1ELb1ELb0ELb1EEEEEEEEEvNT_6ParamsE,(.L_x_63 - _ZN7cutlass13device_kernelIN5flash11enable_sm90INS1_16FlashAttnFwdSm90INS1_25CollectiveMainloopFwdSm90ILi2EN4cute5tupleIJNS5_1CILi1EEES8_S8_EEENS6_IJNS7_ILi128EEENS7_ILi96EEENS7_ILi192EEEEEELi192ENS_6half_tEfNS_4arch4Sm90ELb0ELb1ELb0ELb1ELb0ELb0ELb0ELb1ELb1ELb0ELb0ELb0EEENS1_21CollectiveEpilogueFwdINS6_IJSA_SC_SB_EEES9_SE_SG_Li256ELb1ELb0ELb0ELb0EEENS1_36VarlenDynamicPersistentTileSchedulerILi128ELi96ELi256ELi32ELb0ELb0ELb1ELb1ELb0ELb1EEEEEEEEEvNT_6ParamsE)
        .other          _ZN7cutlass13device_kernelIN5flash11enable_sm90INS1_16FlashAttnFwdSm90INS1_25CollectiveMainloopFwdSm90ILi2EN4cute5tupleIJNS5_1CILi1EEES8_S8_EEENS6_IJNS7_ILi128EEENS7_ILi96EEENS7_ILi192EEEEEELi192ENS_6half_tEfNS_4arch4Sm90ELb0ELb1ELb0ELb1ELb0ELb0ELb0ELb1ELb1ELb0ELb0ELb0EEENS1_21CollectiveEpilogueFwdINS6_IJSA_SC_SB_EEES9_SE_SG_Li256ELb1ELb0ELb0ELb0EEENS1_36VarlenDynamicPersistentTileSchedulerILi128ELi96ELi256ELi32ELb0ELb0ELb1ELb1ELb0ELb1EEEEEEEEEvNT_6ParamsE,@"STO_CUDA_ENTRY STV_DEFAULT"
_ZN7cutlass13device_kernelIN5flash11enable_sm90INS1_16FlashAttnFwdSm90INS1_25CollectiveMainloopFwdSm90ILi2EN4cute5tupleIJNS5_1CILi1EEES8_S8_EEENS6_IJNS7_ILi128EEENS7_ILi96EEENS7_ILi192EEEEEELi192ENS_6half_tEfNS_4arch4Sm90ELb0ELb1ELb0ELb1ELb0ELb0ELb0ELb1ELb1ELb0ELb0ELb0EEENS1_21CollectiveEpilogueFwdINS6_IJSA_SC_SB_EEES9_SE_SG_Li256ELb1ELb0ELb0ELb0EEENS1_36VarlenDynamicPersistentTileSchedulerILi128ELi96ELi256ELi32ELb0ELb0ELb1ELb1ELb0ELb1EEEEEEEEEvNT_6ParamsE:
[----:B------:R-:W-:Y:S01]  /*0000*/  LDC R1, c[0x0][0x37c] ;  /* 0x0000df00ff017b82 */ /* 0x000fe20000000800 */
[----:B------:R-:W-:Y:S05]  /*0010*/  EXIT ;  /* 0x000000000000794d */ /* 0x000fea0003800000 */
.L_x_15:
        /* <DEDUP_REMOVED lines=14> */
.L_x_63:


//--------------------- .text._ZN7cutlass13device_kernelIN5flash11enable_sm90INS1_16FlashAttnFwdSm90INS1_25CollectiveMainloopFwdSm90ILi2EN4cute5tupleIJNS5_1CILi1EEES8_S8_EEENS6_IJNS7_ILi128EEENS7_ILi96EEENS7_ILi192EEEEEELi192ENS_6half_tEfNS_4arch4Sm90ELb0ELb1ELb0ELb1ELb0ELb1ELb0ELb1ELb1ELb0ELb0ELb0EEENS1_21CollectiveEpilogueFwdINS6_IJSA_SC_SB_EEES9_SE_SG_Li256ELb1ELb0ELb0ELb0EEENS1_36VarlenDynamicPersistentTileSchedulerILi128ELi96ELi256ELi32ELb0ELb0ELb1ELb1ELb0ELb1EEEEEEEEEvNT_6ParamsE --------------------------
	.section	.text._ZN7cutlass13device_kernelIN5flash11enable_sm90INS1_16FlashAttnFwdSm90INS1_25CollectiveMainloopFwdSm90ILi2EN4cute5tupleIJNS5_1CILi1EEES8_S8_EEENS6_IJNS7_ILi128EEENS7_ILi96EEENS7_ILi192EEEEEELi192ENS_6half_tEfNS_4arch4Sm90ELb0ELb1ELb0ELb1ELb0ELb1ELb0ELb1ELb1ELb0ELb0ELb0EEENS1_21CollectiveEpilogueFwdINS6_IJSA_SC_SB_EEES9_SE_SG_Li256ELb1ELb0ELb0ELb0EEENS1_36VarlenDynamicPersistentTileSchedulerILi128ELi96ELi256ELi32ELb0ELb0ELb1ELb1ELb0ELb1EEEEEEEEEvNT_6ParamsE,"ax",@progbits
	.align	128
.text._ZN7cutlass13device_kernelIN5flash11enable_sm90INS1_16FlashAttnFwdSm90INS1_25CollectiveMainloopFwdSm90ILi2EN4cute5tupleIJNS5_1CILi1EEES8_S8_EEENS6_IJNS7_ILi128EEENS7_ILi96EEENS7_ILi192EEEEEELi192ENS_6half_tEfNS_4arch4Sm90ELb0ELb1ELb0ELb1ELb0ELb1ELb0ELb1ELb1ELb0ELb0ELb0EEENS1_21CollectiveEpilogueFwdINS6_IJSA_SC_SB_EEES9_SE_SG_Li256ELb1ELb0ELb0ELb0EEENS1_36VarlenDynamicPersistentTileSchedulerILi128ELi96ELi256ELi32ELb0ELb0ELb1ELb1ELb0ELb1EEEEEEEEEvNT_6ParamsE:
        .type           _ZN7cutlass13device_kernelIN5flash11enable_sm90INS1_16FlashAttnFwdSm90INS1_25CollectiveMainloopFwdSm90ILi2EN4cute5tupleIJNS5_1CILi1EEES8_S8_EEENS6_IJNS7_ILi128EEENS7_ILi96EEENS7_ILi192EEEEEELi192ENS_6half_tEfNS_4arch4Sm90ELb0ELb1ELb0ELb1ELb0ELb1ELb0ELb1ELb1ELb0ELb0ELb0EEENS1_21CollectiveEpilogueFwdINS6_IJSA_SC_SB_EEES9_SE_SG_Li256ELb1ELb0ELb0ELb0EEENS1_36VarlenDynamicPersistentTileSchedulerILi128ELi96ELi256ELi32ELb0ELb0ELb1ELb1ELb0ELb1EEEEEEEEEvNT_6ParamsE,@function
        .size           _ZN7cutlass13device_kernelIN5flash11enable_sm90INS1_16FlashAttnFwdSm90INS1_25CollectiveMainloopFwdSm90ILi2EN4cute5tupleIJNS5_1CILi1EEES8_S8_EEENS6_IJNS7_ILi128EEENS7_ILi96EEENS7_ILi192EEEEEELi192ENS_6half_tEfNS_4arch4Sm90ELb0ELb1ELb0ELb1ELb0ELb1ELb0ELb1ELb1ELb0ELb0ELb0EEENS1_21CollectiveEpilogueFwdINS6_IJSA_SC_SB_EEES9_SE_SG_Li256ELb1ELb0ELb0ELb0EEENS1_36VarlenDynamicPersistentTileSchedulerILi128ELi96ELi256ELi32ELb0ELb0ELb1ELb1ELb0ELb1EEEEEEEEEvNT_6ParamsE,(.L_x_64 - _ZN7cutlass13device_kernelIN5flash11enable_sm90INS1_16FlashAttnFwdSm90INS1_25CollectiveMainloopFwdSm90ILi2EN4cute5tupleIJNS5_1CILi1EEES8_S8_EEENS6_IJNS7_ILi128EEENS7_ILi96EEENS7_ILi192EEEEEELi192ENS_6half_tEfNS_4arch4Sm90ELb0ELb1ELb0ELb1ELb0ELb1ELb0ELb1ELb1ELb0ELb0ELb0EEENS1_21CollectiveEpilogueFwdINS6_IJSA_SC_SB_EEES9_SE_SG_Li256ELb1ELb0ELb0ELb0EEENS1_36VarlenDynamicPersistentTileSchedulerILi128ELi96ELi256ELi32ELb0ELb0ELb1ELb1ELb0ELb1EEEEEEEEEvNT_6ParamsE)
        .other          _ZN7cutlass13device_kernelIN5flash11enable_sm90INS1_16FlashAttnFwdSm90INS1_25CollectiveMainloopFwdSm90ILi2EN4cute5tupleIJNS5_1CILi1EEES8_S8_EEENS6_IJNS7_ILi128EEENS7_ILi96EEENS7_ILi192EEEEEELi192ENS_6half_tEfNS_4arch4Sm90ELb0ELb1ELb0ELb1ELb0ELb1ELb0ELb1ELb1ELb0ELb0ELb0EEENS1_21CollectiveEpilogueFwdINS6_IJSA_SC_SB_EEES9_SE_SG_Li256ELb1ELb0ELb0ELb0EEENS1_36VarlenDynamicPersistentTileSchedulerILi128ELi96ELi256ELi32ELb0ELb0ELb1ELb1ELb0ELb1EEEEEEEEEvNT_6ParamsE,@"STO_CUDA_ENTRY STV_DEFAULT"
_ZN7cutlass13device_kernelIN5flash11enable_sm90INS1_16FlashAttnFwdSm90INS1_25CollectiveMainloopFwdSm90ILi2EN4cute5tupleIJNS5_1CILi1EEES8_S8_EEENS6_IJNS7_ILi128EEENS7_ILi96EEENS7_ILi192EEEEEELi192ENS_6half_tEfNS_4arch4Sm90ELb0ELb1ELb0ELb1ELb0ELb1ELb0ELb1ELb1ELb0ELb0ELb0EEENS1_21CollectiveEpilogueFwdINS6_IJSA_SC_SB_EEES9_SE_SG_Li256ELb1ELb0ELb0ELb0EEENS1_36VarlenDynamicPersistentTileSchedulerILi128ELi96ELi256ELi32ELb0ELb0ELb1ELb1ELb0ELb1EEEEEEEEEvNT_6ParamsE:
[----:B------:R-:W-:Y:S01]  /*0000*/  LDC R1, c[0x0][0x37c] ;  /* 0x0000df00ff017b82 */ /* 0x000fe20000000800 */
[----:B------:R-:W-:Y:S05]  /*0010*/  EXIT ;  /* 0x000000000000794d */ /* 0x000fea0003800000 */
.L_x_16:
        /* <DEDUP_REMOVED lines=14> */
.L_x_64:


//--------------------- .text._ZN7cutlass13device_kernelIN5flash11enable_sm90INS1_16FlashAttnFwdSm90INS1_25CollectiveMainloopFwdSm90ILi2EN4cute5tupleIJNS5_1CILi1EEES8_S8_EEENS6_IJNS7_ILi128EEENS7_ILi112EEENS7_ILi192EEEEEELi192ENS_6half_tEfNS_4arch4Sm90ELb1ELb0ELb0ELb0ELb0ELb0ELb0ELb1ELb1ELb0ELb0ELb0EEENS1_21CollectiveEpilogueFwdINS6_IJSA_SC_SB_EEES9_SE_SG_Li256ELb0ELb0ELb0ELb0EEENS1_30DynamicPersistentTileSchedulerILi256ELi32ELb0ELb0ELb1EEEEEEEEEvNT_6ParamsE --------------------------
	.section	.text._ZN7cutlass13device_kernelIN5flash11enable_sm90INS1_16FlashAttnFwdSm90INS1_25CollectiveMainloopFwdSm90ILi2EN4cute5tupleIJNS5_1CILi1EEES8_S8_EEENS6_IJNS7_ILi128EEENS7_ILi112EEENS7_ILi192EEEEEELi192ENS_6half_tEfNS_4arch4Sm90ELb1ELb0ELb0ELb0ELb0ELb0ELb0ELb1ELb1ELb0ELb0ELb0EEENS1_21CollectiveEpilogueFwdINS6_IJSA_SC_SB_EEES9_SE_SG_Li256ELb0ELb0ELb0ELb0EEENS1_30DynamicPersistentTileSchedulerILi256ELi32ELb0ELb0ELb1EEEEEEEEEvNT_6ParamsE,"ax",@progbits
	.align	128
.text._ZN7cutlass13device_kernelIN5flash11enable_sm90INS1_16FlashAttnFwdSm90INS1_25CollectiveMainloopFwdSm90ILi2EN4cute5tupleIJNS5_1CILi1EEES8_S8_EEENS6_IJNS7_ILi128EEENS7_ILi112EEENS7_ILi192EEEEEELi192ENS_6half_tEfNS_4arch4Sm90ELb1ELb0ELb0ELb0ELb0ELb0ELb0ELb1ELb1ELb0ELb0ELb0EEENS1_21CollectiveEpilogueFwdINS6_IJSA_SC_SB_EEES9_SE_SG_Li256ELb0ELb0ELb0ELb0EEENS1_30DynamicPersistentTileSchedulerILi256ELi32ELb0ELb0ELb1EEEEEEEEEvNT_6ParamsE:
        .type           _ZN7cutlass13device_kernelIN5flash11enable_sm90INS1_16FlashAttnFwdSm90INS1_25CollectiveMainloopFwdSm90ILi2EN4cute5tupleIJNS5_1CILi1EEES8_S8_EEENS6_IJNS7_ILi128EEENS7_ILi112EEENS7_ILi192EEEEEELi192ENS_6half_tEfNS_4arch4Sm90ELb1ELb0ELb0ELb0ELb0ELb0ELb0ELb1ELb1ELb0ELb0ELb0EEENS1_21CollectiveEpilogueFwdINS6_IJSA_SC_SB_EEES9_SE_SG_Li256ELb0ELb0ELb0ELb0EEENS1_30DynamicPersistentTileSchedulerILi256ELi32ELb0ELb0ELb1EEEEEEEEEvNT_6ParamsE,@function
        .size           _ZN7cutlass13device_kernelIN5flash11enable_sm90INS1_16FlashAttnFwdSm90INS1_25CollectiveMainloopFwdSm90ILi2EN4cute5tupleIJNS5_1CILi1EEES8_S8_EEENS6_IJNS7_ILi128EEENS7_ILi112EEENS7_ILi192EEEEEELi192ENS_6half_tEfNS_4arch4Sm90ELb1ELb0ELb0ELb0ELb0ELb0ELb0ELb1ELb1ELb0ELb0ELb0EEENS1_21CollectiveEpilogueFwdINS6_IJSA_SC_SB_EEES9_SE_SG_Li256ELb0ELb0ELb0ELb0EEENS1_30DynamicPersistentTileSchedulerILi256ELi32ELb0ELb0ELb1EEEEEEEEEvNT_6ParamsE,(.L_x_65 - _ZN7cutlass13device_kernelIN5flash11enable_sm90INS1_16FlashAttnFwdSm90INS1_25CollectiveMainloopFwdSm90ILi2EN4cute5tupleIJNS5_1CILi1EEES8_S8_EEENS6_IJNS7_ILi128EEENS7_ILi112EEENS7_ILi192EEEEEELi192ENS_6half_tEfNS_4arch4Sm90ELb1ELb0ELb0ELb0ELb0ELb0ELb0ELb1ELb1ELb0ELb0ELb0EEENS1_21CollectiveEpilogueFwdINS6_IJSA_SC_SB_EEES9_SE_SG_Li256ELb0ELb0ELb0ELb0EEENS1_30DynamicPersistentTileSchedulerILi256ELi32ELb0ELb0ELb1EEEEEEEEEvNT_6ParamsE)
        .other          _ZN7cutlass13device_kernelIN5flash11enable_sm90INS1_16FlashAttnFwdSm90INS1_25CollectiveMainloopFwdSm90ILi2EN4cute5tupleIJNS5_1CILi1EEES8_S8_EEENS6_IJNS7_ILi128EEENS7_ILi112EEENS7_ILi192EEEEEELi192ENS_6half_tEfNS_4arch4Sm90ELb1ELb0ELb0ELb0ELb0ELb0ELb0ELb1ELb1ELb0ELb0ELb0EEENS1_21CollectiveEpilogueFwdINS6_IJSA_SC_SB_EEES9_SE_SG_Li256ELb0ELb0ELb0ELb0EEENS1_30DynamicPersistentTileSchedulerILi256ELi32ELb0ELb0ELb1EEEEEEEEEvNT_6ParamsE,@"STO_CUDA_ENTRY STV_DEFAULT"
_ZN7cutlass13device_kernelIN5flash11enable_sm90INS1_16FlashAttnFwdSm90INS1_25CollectiveMainloopFwdSm90ILi2EN4cute5tupleIJNS5_1CILi1EEES8_S8_EEENS6_IJNS7_ILi128EEENS7_ILi112EEENS7_ILi192EEEEEELi192ENS_6half_tEfNS_4arch4Sm90ELb1ELb0ELb0ELb0ELb0ELb0ELb0ELb1ELb1ELb0ELb0ELb0EEENS1_21CollectiveEpilogueFwdINS6_IJSA_SC_SB_EEES9_SE_SG_Li256ELb0ELb0ELb0ELb0EEENS1_30DynamicPersistentTileSchedulerILi256ELi32ELb0ELb0ELb1EEEEEEEEEvNT_6ParamsE:
[----:B------:R-:W-:Y:S01]  /*0000*/  LDC R1, c[0x0][0x37c] ;  /* 0x0000df00ff017b82 */ /* 0x000fe20000000800 */
[----:B------:R-:W-:Y:S05]  /*0010*/  EXIT ;  /* 0x000000000000794d */ /* 0x000fea0003800000 */
.L_x_17:
        /* <DEDUP_REMOVED lines=14> */
.L_x_65:


//--------------------- .text._ZN7cutlass13device_kernelIN5flash11enable_sm90INS1_16FlashAttnFwdSm90INS1_25CollectiveMainloopFwdSm90ILi2EN4cute5tupleIJNS5_1CILi1EEES8_S8_EEENS6_IJNS7_ILi128EEENS7_ILi112EEENS7_ILi192EEEEEELi192ENS_6half_tEfNS_4arch4Sm90ELb1ELb0ELb0ELb1ELb0ELb0ELb0ELb1ELb1ELb0ELb0ELb0EEENS1_21CollectiveEpilogueFwdINS6_IJSA_SC_SB_EEES9_SE_SG_Li256ELb1ELb0ELb0ELb0EEENS1_36VarlenDynamicPersistentTileSchedulerILi128ELi112ELi256ELi32ELb0ELb0ELb1ELb1ELb1ELb1EEEEEEEEEvNT_6ParamsE --------------------------
	.section	.text._ZN7cutlass13device_kernelIN5flash11enable_sm90INS1_16FlashAttnFwdSm90INS1_25CollectiveMainloopFwdSm90ILi2EN4cute5tupleIJNS5_1CILi1EEES8_S8_EEENS6_IJNS7_ILi128EEENS7_ILi112EEENS7_ILi192EEEEEELi192ENS_6half_tEfNS_4arch4Sm90ELb1ELb0ELb0ELb1ELb0ELb0ELb0ELb1ELb1ELb0ELb0ELb0EEENS1_21CollectiveEpilogueFwdINS6_IJSA_SC_SB_EEES9_SE_SG_Li256ELb1ELb0ELb0ELb0EEENS1_36VarlenDynamicPersistentTileSchedulerILi128ELi112ELi256ELi32ELb0ELb0ELb1ELb1ELb1ELb1EEEEEEEEEvNT_6ParamsE,"ax",@progbits
	.align	128
.text._ZN7cutlass13device_kernelIN5flash11enable_sm90INS1_16FlashAttnFwdSm90INS1_25CollectiveMainloopFwdSm90ILi2EN4cute5tupleIJNS5_1CILi1EEES8_S8_EEENS6_IJNS7_ILi128EEENS7_ILi112EEENS7_ILi192EEEEEELi192ENS_6half_tEfNS_4arch4Sm90ELb1ELb0ELb0ELb1ELb0ELb0ELb0ELb1ELb1ELb0ELb0ELb0EEENS1_21CollectiveEpilogueFwdINS6_IJSA_SC_SB_EEES9_SE_SG_Li256ELb1ELb0ELb0ELb0EEENS1_36VarlenDynamicPersistentTileSchedulerILi128ELi112ELi256ELi32ELb0ELb0ELb1ELb1ELb1ELb1EEEEEEEEEvNT_6ParamsE:
        .type           _ZN7cutlass13device_kernelIN5flash11enable_sm90INS1_16FlashAttnFwdSm90INS1_25CollectiveMainloopFwdSm90ILi2EN4cute5tupleIJNS5_1CILi1EEES8_S8_EEENS6_IJNS7_ILi128EEENS7_ILi112EEENS7_ILi192EEEEEELi192ENS_6half_tEfNS_4arch4Sm90ELb1ELb0ELb0ELb1ELb0ELb0ELb0ELb1ELb1ELb0ELb0ELb0EEENS1_21CollectiveEpilogueFwdINS6_IJSA_SC_SB_EEES9_SE_SG_Li256ELb1ELb0ELb0ELb0EEENS1_36VarlenDynamicPersistentTileSchedulerILi128ELi112ELi256ELi32ELb0ELb0ELb1ELb1ELb1ELb1EEEEEEEEEvNT_6ParamsE,@function
        .size           _ZN7cutlass13device_kernelIN5flash11enable_sm90INS1_16FlashAttnFwdSm90INS1_25CollectiveMainloopFwdSm90ILi2EN4cute5tupleIJNS5_1CILi1EEES8_S8_EEENS6_IJNS7_ILi128EEENS7_ILi112EEENS7_ILi192EEEEEELi192ENS_6half_tEfNS_4arch4Sm90ELb1ELb0ELb0ELb1ELb0ELb0ELb0ELb1ELb1ELb0ELb0ELb0EEENS1_21CollectiveEpilogueFwdINS6_IJSA_SC_SB_EEES9_SE_SG_Li256ELb1ELb0ELb0ELb0EEENS1_36VarlenDynamicPersistentTileSchedulerILi128ELi112ELi256ELi32ELb0ELb0ELb1ELb1ELb1ELb1EEEEEEEEEvNT_6ParamsE,(.L_x_66 - _ZN7cutlass13device_kernelIN5flash11enable_sm90INS1_16FlashAttnFwdSm90INS1_25CollectiveMainloopFwdSm90ILi2EN4cute5tupleIJNS5_1CILi1EEES8_S8_EEENS6_IJNS7_ILi128EEENS7_ILi112EEENS7_ILi192EEEEEELi192ENS_6half_tEfNS_4arch4Sm90ELb1ELb0ELb0ELb1ELb0ELb0ELb0ELb1ELb1ELb0ELb0ELb0EEENS1_21CollectiveEpilogueFwdINS6_IJSA_SC_SB_EEES9_SE_SG_Li256ELb1ELb0ELb0ELb0EEENS1_36VarlenDynamicPersistentTileSchedulerILi128ELi112ELi256ELi32ELb0ELb0ELb1ELb1ELb1ELb1EEEEEEEEEvNT_6ParamsE)
        .other          _ZN7cutlass13device_kernelIN5flash11enable_sm90INS1_16FlashAttnFwdSm90INS1_25CollectiveMainloopFwdSm90ILi2EN4cute5tupleIJNS5_1CILi1EEES8_S8_EEENS6_IJNS7_ILi128EEENS7_ILi112EEENS7_ILi192EEEEEELi192ENS_6half_tEfNS_4arch4Sm90ELb1ELb0ELb0ELb1ELb0ELb0ELb0ELb1ELb1ELb0ELb0ELb0EEENS1_21CollectiveEpilogueFwdINS6_IJSA_SC_SB_EEES9_SE_SG_Li256ELb1ELb0ELb0ELb0EEENS1_36VarlenDynamicPersistentTileSchedulerILi128ELi112ELi256ELi32ELb0ELb0ELb1ELb1ELb1ELb1EEEEEEEEEvNT_6ParamsE,@"STO_CUDA_ENTRY STV_DEFAULT"
_ZN7cutlass13device_kernelIN5flash11enable_sm90INS1_16FlashAttnFwdSm90INS1_25CollectiveMainloopFwdSm90ILi2EN4cute5tupleIJNS5_1CILi1EEES8_S8_EEENS6_IJNS7_ILi128EEENS7_ILi112EEENS7_ILi192EEEEEELi192ENS_6half_tEfNS_4arch4Sm90ELb1ELb0ELb0ELb1ELb0ELb0ELb0ELb1ELb1ELb0ELb0ELb0EEENS1_21CollectiveEpilogueFwdINS6_IJSA_SC_SB_EEES9_SE_SG_Li256ELb1ELb0ELb0ELb0EEENS1_36VarlenDynamicPersistentTileSchedulerILi128ELi112ELi256ELi32ELb0ELb0ELb1ELb1ELb1ELb1EEEEEEEEEvNT_6ParamsE:
[----:B------:R-:W-:Y:S01]  /*0000*/  LDC R1, c[0x0][0x37c] ;  /* 0x0000df00ff017b82 */ /* 0x000fe20000000800 */
[----:B------:R-:W-:Y:S05]  /*0010*/  EXIT ;  /* 0x000000000000794d */ /* 0x000fea0003800000 */
.L_x_18:
        /* <DEDUP_REMOVED lines=14> */
.L_x_66:


//--------------------- .text._ZN7cutlass13device_kernelIN5flash11enable_sm90INS1_16FlashAttnFwdSm90INS1_25CollectiveMainloopFwdSm90ILi2EN4cute5tupleIJNS5_1CILi1EEES8_S8_EEENS6_IJNS7_ILi128EEENS7_ILi112EEENS7_ILi192EEEEEELi192ENS_6half_tEfNS_4arch4Sm90ELb1ELb0ELb0ELb1ELb0ELb1ELb0ELb1ELb1ELb0ELb0ELb0EEENS1_21CollectiveEpilogueFwdINS6_IJSA_SC_SB_EEES9_SE_SG_Li256ELb1ELb0ELb0ELb0EEENS1_36VarlenDynamicPersistentTileSchedulerILi128ELi112ELi256ELi32ELb0ELb0ELb1ELb1ELb1ELb1EEEEEEEEEvNT_6ParamsE --------------------------
	.section	.text._ZN7cutlass13device_kernelIN5flash11enable_sm90INS1_16FlashAttnFwdSm90INS1_25CollectiveMainloopFwdSm90ILi2EN4cute5tupleIJNS5_1CILi1EEES8_S8_EEENS6_IJNS7_ILi128EEENS7_ILi112EEENS7_ILi192EEEEEELi192ENS_6half_tEfNS_4arch4Sm90ELb1ELb0ELb0ELb1ELb0ELb1ELb0ELb1ELb1ELb0ELb0ELb0EEENS1_21CollectiveEpilogueFwdINS6_IJSA_SC_SB_EEES9_SE_SG_Li256ELb1ELb0ELb0ELb0EEENS1_36VarlenDynamicPersistentTileSchedulerILi128ELi112ELi256ELi32ELb0ELb0ELb1ELb1ELb1ELb1EEEEEEEEEvNT_6ParamsE,"ax",@progbits
	.align	128
.text._ZN7cutlass13device_kernelIN5flash11enable_sm90INS1_16FlashAttnFwdSm90INS1_25CollectiveMainloopFwdSm90ILi2EN4cute5tupleIJNS5_1CILi1EEES8_S8_EEENS6_IJNS7_ILi128EEENS7_ILi112EEENS7_ILi192EEEEEELi192ENS_6half_tEfNS_4arch4Sm90ELb1ELb0ELb0ELb1ELb0ELb1ELb0ELb1ELb1ELb0ELb0ELb0EEENS1_21CollectiveEpilogueFwdINS6_IJSA_SC_SB_EEES9_SE_SG_Li256ELb1ELb0ELb0ELb0EEENS1_36VarlenDynamicPersistentTileSchedulerILi128ELi112ELi256ELi32ELb0ELb0ELb1ELb1ELb1ELb1EEEEEEEEEvNT_6ParamsE:
        .type           _ZN7cutlass13device_kernelIN5flash11enable_sm90INS1_16FlashAttnFwdSm90INS1_25CollectiveMainloopFwdSm90ILi2EN4cute5tupleIJNS5_1CILi1EEES8_S8_EEENS6_IJNS7_ILi128EEENS7_ILi112EEENS7_ILi192EEEEEELi192ENS_6half_tEfNS_4arch4Sm90ELb1ELb0ELb0ELb1ELb0ELb1ELb0ELb1ELb1ELb0ELb0ELb0EEENS1_21CollectiveEpilogueFwdINS6_IJSA_SC_SB_EEES9_SE_SG_Li256ELb1ELb0ELb0ELb0EEENS1_36VarlenDynamicPersistentTileSchedulerILi128ELi112ELi256ELi32ELb0ELb0ELb1ELb1ELb1ELb1EEEEEEEEEvNT_6ParamsE,@function
        .size           _ZN7cutlass13device_kernelIN5flash11enable_sm90INS1_16FlashAttnFwdSm90INS1_25CollectiveMainloopFwdSm90ILi2EN4cute5tupleIJNS5_1CILi1EEES8_S8_EEENS6_IJNS7_ILi128EEENS7_ILi112EEENS7_ILi192EEEEEELi192ENS_6half_tEfNS_4arch4Sm90ELb1ELb0ELb0ELb1ELb0ELb1ELb0ELb1ELb1ELb0ELb0ELb0EEENS1_21CollectiveEpilogueFwdINS6_IJSA_SC_SB_EEES9_SE_SG_Li256ELb1ELb0ELb0ELb0EEENS1_36VarlenDynamicPersistentTileSchedulerILi128ELi112ELi256ELi32ELb0ELb0ELb1ELb1ELb1ELb1EEEEEEEEEvNT_6ParamsE,(.L_x_67 - _ZN7cutlass13device_kernelIN5flash11enable_sm90INS1_16FlashAttnFwdSm90INS1_25CollectiveMainloopFwdSm90ILi2EN4cute5tupleIJNS5_1CILi1EEES8_S8_EEENS6_IJNS7_ILi128EEENS7_ILi112EEENS7_ILi192EEEEEELi192ENS_6half_tEfNS_4arch4Sm90ELb1ELb0ELb0ELb1ELb0ELb1ELb0ELb1ELb1ELb0ELb0ELb0EEENS1_21CollectiveEpilogueFwdINS6_IJSA_SC_SB_EEES9_SE_SG_Li256ELb1ELb0ELb0ELb0EEENS1_36VarlenDynamicPersistentTileSchedulerILi128ELi112ELi256ELi32ELb0ELb0ELb1ELb1ELb1ELb1EEEEEEEEEvNT_6ParamsE)
        .other          _ZN7cutlass13device_kernelIN5flash11enable_sm90INS1_16FlashAttnFwdSm90INS1_25CollectiveMainloopFwdSm90ILi2EN4cute5tupleIJNS5_1CILi1EEES8_S8_EEENS6_IJNS7_ILi128EEENS7_ILi112EEENS7_ILi192EEEEEELi192ENS_6half_tEfNS_4arch4Sm90ELb1ELb0ELb0ELb1ELb0ELb1ELb0ELb1ELb1ELb0ELb0ELb0EEENS1_21CollectiveEpilogueFwdINS6_IJSA_SC_SB_EEES9_SE_SG_Li256ELb1ELb0ELb0ELb0EEENS1_36VarlenDynamicPersistentTileSchedulerILi128ELi112ELi256ELi32ELb0ELb0ELb1ELb1ELb1ELb1EEEEEEEEEvNT_6ParamsE,@"STO_CUDA_ENTRY STV_DEFAULT"
_ZN7cutlass13device_kernelIN5flash11enable_sm90INS1_16FlashAttnFwdSm90INS1_25CollectiveMainloopFwdSm90ILi2EN4cute5tupleIJNS5_1CILi1EEES8_S8_EEENS6_IJNS7_ILi128EEENS7_ILi112EEENS7_ILi192EEEEEELi192ENS_6half_tEfNS_4arch4Sm90ELb1ELb0ELb0ELb1ELb0ELb1ELb0ELb1ELb1ELb0ELb0ELb0EEENS1_21CollectiveEpilogueFwdINS6_IJSA_SC_SB_EEES9_SE_SG_Li256ELb1ELb0ELb0ELb0EEENS1_36VarlenDynamicPersistentTileSchedulerILi128ELi112ELi256ELi32ELb0ELb0ELb1ELb1ELb1ELb1EEEEEEEEEvNT_6ParamsE:
[----:B------:R-:W-:Y:S01]  /*0000*/  LDC R1, c[0x0][0x37c] ;  /* 0x0000df00ff017b82 */ /* 0x000fe20000000800 */
[----:B------:R-:W-:Y:S05]  /*0010*/  EXIT ;  /* 0x000000000000794d */ /* 0x000fea0003800000 */
.L_x_19:
        /* <DEDUP_REMOVED lines=14> */
.L_x_67:


//--------------------- .text._ZN7cutlass13device_kernelIN5flash11enable_sm90INS1_16FlashAttnFwdSm90INS1_25CollectiveMainloopFwdSm90ILi2EN4cute5tupleIJNS5_1CILi1EEES8_S8_EEENS6_IJNS7_ILi128EEENS7_ILi176EEESA_EEELi128ENS_6half_tEfNS_4arch4Sm90ELb0ELb0ELb0ELb0ELb0ELb0ELb0ELb1ELb1ELb0ELb0ELb0EEENS1_21CollectiveEpilogueFwdINS6_IJSA_SA_SB_EEES9_SD_SF_Li256ELb0ELb0ELb0ELb0EEENS1_29StaticPersistentTileSchedulerILb0EEEEEEEEEvNT_6ParamsE --------------------------
	.section	.text._ZN7cutlass13device_kernelIN5flash11enable_sm90INS1_16FlashAttnFwdSm90INS1_25CollectiveMainloopFwdSm90ILi2EN4cute5tupleIJNS5_1CILi1EEES8_S8_EEENS6_IJNS7_ILi128EEENS7_ILi176EEESA_EEELi128ENS_6half_tEfNS_4arch4Sm90ELb0ELb0ELb0ELb0ELb0ELb0ELb0ELb1ELb1ELb0ELb0ELb0EEENS1_21CollectiveEpilogueFwdINS6_IJSA_SA_SB_EEES9_SD_SF_Li256ELb0ELb0ELb0ELb0EEENS1_29StaticPersistentTileSchedulerILb0EEEEEEEEEvNT_6ParamsE,"ax",@progbits
	.align	128
.text._ZN7cutlass13device_kernelIN5flash11enable_sm90INS1_16FlashAttnFwdSm90INS1_25CollectiveMainloopFwdSm90ILi2EN4cute5tupleIJNS5_1CILi1EEES8_S8_EEENS6_IJNS7_ILi128EEENS7_ILi176EEESA_EEELi128ENS_6half_tEfNS_4arch4Sm90ELb0ELb0ELb0ELb0ELb0ELb0ELb0ELb1ELb1ELb0ELb0ELb0EEENS1_21CollectiveEpilogueFwdINS6_IJSA_SA_SB_EEES9_SD_SF_Li256ELb0ELb0ELb0ELb0EEENS1_29StaticPersistentTileSchedulerILb0EEEEEEEEEvNT_6ParamsE:
        .type           _ZN7cutlass13device_kernelIN5flash11enable_sm90INS1_16FlashAttnFwdSm90INS1_25CollectiveMainloopFwdSm90ILi2EN4cute5tupleIJNS5_1CILi1EEES8_S8_EEENS6_IJNS7_ILi128EEENS7_ILi176EEESA_EEELi128ENS_6half_tEfNS_4arch4Sm90ELb0ELb0ELb0ELb0ELb0ELb0ELb0ELb1ELb1ELb0ELb0ELb0EEENS1_21CollectiveEpilogueFwdINS6_IJSA_SA_SB_EEES9_SD_SF_Li256ELb0ELb0ELb0ELb0EEENS1_29StaticPersistentTileSchedulerILb0EEEEEEEEEvNT_6ParamsE,@function
        .size           _ZN7cutlass13device_kernelIN5flash11enable_sm90INS1_16FlashAttnFwdSm90INS1_25CollectiveMainloopFwdSm90ILi2EN4cute5tupleIJNS5_1CILi1EEES8_S8_EEENS6_IJNS7_ILi128EEENS7_ILi176EEESA_EEELi128ENS_6half_tEfNS_4arch4Sm90ELb0ELb0ELb0ELb0ELb0ELb0ELb0ELb1ELb1ELb0ELb0ELb0EEENS1_21CollectiveEpilogueFwdINS6_IJSA_SA_SB_EEES9_SD_SF_Li256ELb0ELb0ELb0ELb0EEENS1_29StaticPersistentTileSchedulerILb0EEEEEEEEEvNT_6ParamsE,(.L_x_68 - _ZN7cutlass13device_kernelIN5flash11enable_sm90INS1_16FlashAttnFwdSm90INS1_25CollectiveMainloopFwdSm90ILi2EN4cute5tupleIJNS5_1CILi1EEES8_S8_EEENS6_IJNS7_ILi128EEENS7_ILi176EEESA_EEELi128ENS_6half_tEfNS_4arch4Sm90ELb0ELb0ELb0ELb0ELb0ELb0ELb0ELb1ELb1ELb0ELb0ELb0EEENS1_21CollectiveEpilogueFwdINS6_IJSA_SA_SB_EEES9_SD_SF_Li256ELb0ELb0ELb0ELb0EEENS1_29StaticPersistentTileSchedulerILb0EEEEEEEEEvNT_6ParamsE)
        .other          _ZN7cutlass13device_kernelIN5flash11enable_sm90INS1_16FlashAttnFwdSm90INS1_25CollectiveMainloopFwdSm90ILi2EN4cute5tupleIJNS5_1CILi1EEES8_S8_EEENS6_IJNS7_ILi128EEENS7_ILi176EEESA_EEELi128ENS_6half_tEfNS_4arch4Sm90ELb0ELb0ELb0ELb0ELb0ELb0ELb0ELb1ELb1ELb0ELb0ELb0EEENS1_21CollectiveEpilogueFwdINS6_IJSA_SA_SB_EEES9_SD_SF_Li256ELb0ELb0ELb0ELb0EEENS1_29StaticPersistentTileSchedulerILb0EEEEEEEEEvNT_6ParamsE,@"STO_CUDA_ENTRY STV_DEFAULT"
_ZN7cutlass13device_kernelIN5flash11enable_sm90INS1_16FlashAttnFwdSm90INS1_25CollectiveMainloopFwdSm90ILi2EN4cute5tupleIJNS5_1CILi1EEES8_S8_EEENS6_IJNS7_ILi128EEENS7_ILi176EEESA_EEELi128ENS_6half_tEfNS_4arch4Sm90ELb0ELb0ELb0ELb0ELb0ELb0ELb0ELb1ELb1ELb0ELb0ELb0EEENS1_21CollectiveEpilogueFwdINS6_IJSA_SA_SB_EEES9_SD_SF_Li256ELb0ELb0ELb0ELb0EEENS1_29StaticPersistentTileSchedulerILb0EEEEEEEEEvNT_6ParamsE:
[----:B------:R-:W-:Y:S01]  /*0000*/  LDC R1, c[0x0][0x37c] ;  /* 0x0000df00ff017b82 */ /* 0x000fe20000000800 */
[----:B------:R-:W-:Y:S05]  /*0010*/  EXIT ;  /* 0x000000000000794d */ /* 0x000fea0003800000 */
.L_x_20:
        /* <DEDUP_REMOVED lines=14> */
.L_x_68:


//--------------------- .text._ZN7cutlass13device_kernelIN5flash11enable_sm90INS1_16FlashAttnFwdSm90INS1_25CollectiveMainloopFwdSm90ILi2EN4cute5tupleIJNS5_1CILi2EEENS7_ILi1EEES9_EEENS6_IJNS7_ILi128EEENS7_ILi176EEESB_EEELi128ENS_6half_tEfNS_4arch4Sm90ELb0ELb0ELb0ELb0ELb0ELb0ELb0ELb1ELb1ELb0ELb0ELb0EEENS1_21CollectiveEpilogueFwdINS6_IJSB_SB_SC_EEESA_SE_SG_Li256ELb0ELb0ELb0ELb0EEENS1_29StaticPersistentTileSchedulerILb0EEEEEEEEEvNT_6ParamsE --------------------------
	.section	.text._ZN7cutlass13device_kernelIN5flash11enable_sm90INS1_16FlashAttnFwdSm90INS1_25CollectiveMainloopFwdSm90ILi2EN4cute5tupleIJNS5_1CILi2EEENS7_ILi1EEES9_EEENS6_IJNS7_ILi128EEENS7_ILi176EEESB_EEELi128ENS_6half_tEfNS_4arch4Sm90ELb0ELb0ELb0ELb0ELb0ELb0ELb0ELb1ELb1ELb0ELb0ELb0EEENS1_21CollectiveEpilogueFwdINS6_IJSB_SB_SC_EEESA_SE_SG_Li256ELb0ELb0ELb0ELb0EEENS1_29StaticPersistentTileSchedulerILb0EEEEEEEEEvNT_6ParamsE,"ax",@progbits
	.align	128
.text._ZN7cutlass13device_kernelIN5flash11enable_sm90INS1_16FlashAttnFwdSm90INS1_25CollectiveMainloopFwdSm90ILi2EN4cute5tupleIJNS5_1CILi2EEENS7_ILi1EEES9_EEENS6_IJNS7_ILi128EEENS7_ILi176EEESB_EEELi128ENS_6half_tEfNS_4arch4Sm90ELb0ELb0ELb0ELb0ELb0ELb0ELb0ELb1ELb1ELb0ELb0ELb0EEENS1_21CollectiveEpilogueFwdINS6_IJSB_SB_SC_EEESA_SE_SG_Li256ELb0ELb0ELb0ELb0EEENS1_29StaticPersistentTileSchedulerILb0EEEEEEEEEvNT_6ParamsE:
        .type           _ZN7cutlass13device_kernelIN5flash11enable_sm90INS1_16FlashAttnFwdSm90INS1_25CollectiveMainloopFwdSm90ILi2EN4cute5tupleIJNS5_1CILi2EEENS7_ILi1EEES9_EEENS6_IJNS7_ILi128EEENS7_ILi176EEESB_EEELi128ENS_6half_tEfNS_4arch4Sm90ELb0ELb0ELb0ELb0ELb0ELb0ELb0ELb1ELb1ELb0ELb0ELb0EEENS1_21CollectiveEpilogueFwdINS6_IJSB_SB_SC_EEESA_SE_SG_Li256ELb0ELb0ELb0ELb0EEENS1_29StaticPersistentTileSchedulerILb0EEEEEEEEEvNT_6ParamsE,@function
        .size           _ZN7cutlass13device_kernelIN5flash11enable_sm90INS1_16FlashAttnFwdSm90INS1_25CollectiveMainloopFwdSm90ILi2EN4cute5tupleIJNS5_1CILi2EEENS7_ILi1EEES9_EEENS6_IJNS7_ILi128EEENS7_ILi176EEESB_EEELi128ENS_6half_tEfNS_4arch4Sm90ELb0ELb0ELb0ELb0ELb0ELb0ELb0ELb1ELb1ELb0ELb0ELb0EEENS1_21CollectiveEpilogueFwdINS6_IJSB_SB_SC_EEESA_SE_SG_Li256ELb0ELb0ELb0ELb0EEENS1_29StaticPersistentTileSchedulerILb0EEEEEEEEEvNT_6ParamsE,(.L_x_69 - _ZN7cutlass13device_kernelIN5flash11enable_sm90INS1_16FlashAttnFwdSm90INS1_25CollectiveMainloopFwdSm90ILi2EN4cute5tupleIJNS5_1CILi2EEENS7_ILi1EEES9_EEENS6_IJNS7_ILi128EEENS7_ILi176EEESB_EEELi128ENS_6half_tEfNS_4arch4Sm90ELb0ELb0ELb0ELb0ELb0ELb0ELb0ELb1ELb1ELb0ELb0ELb0EEENS1_21CollectiveEpilogueFwdINS6_IJSB_SB_SC_EEESA_SE_SG_Li256ELb0ELb0ELb0ELb0EEENS1_29StaticPersistentTileSchedulerILb0EEEEEEEEEvNT_6ParamsE)
        .other          _ZN7cutlass13device_kernelIN5flash11enable_sm90INS1_16FlashAttnFwdSm90INS1_25CollectiveMainloopFwdSm90ILi2EN4cute5tupleIJNS5_1CILi2EEENS7_ILi1EEES9_EEENS6_IJNS7_ILi128EEENS7_ILi176EEESB_EEELi128ENS_6half_tEfNS_4arch4Sm90ELb0ELb0ELb0ELb0ELb0ELb0ELb0ELb1ELb1ELb0ELb0ELb0EEENS1_21CollectiveEpilogueFwdINS6_IJSB_SB_SC_EEESA_SE_SG_Li256ELb0ELb0ELb0ELb0EEENS1_29StaticPersistentTileSchedulerILb0EEEEEEEEEvNT_6ParamsE,@"STO_CUDA_ENTRY STV_DEFAULT"
_ZN7cutlass13device_kernelIN5flash11enable_sm90INS1_16FlashAttnFwdSm90INS1_25CollectiveMainloopFwdSm90ILi2EN4cute5tupleIJNS5_1CILi2EEENS7_ILi1EEES9_EEENS6_IJNS7_ILi128EEENS7_ILi176EEESB_EEELi128ENS_6half_tEfNS_4arch4Sm90ELb0ELb0ELb0ELb0ELb0ELb0ELb0ELb1ELb1ELb0ELb0ELb0EEENS1_21CollectiveEpilogueFwdINS6_IJSB_SB_SC_EEESA_SE_SG_Li256ELb0ELb0ELb0ELb0EEENS1_29StaticPersistentTileSchedulerILb0EEEEEEEEEvNT_6ParamsE:
[----:B------:R-:W-:Y:S01]  /*0000*/  LDC R1, c[0x0][0x37c] ;  /* 0x0000df00ff017b82 */ /* 0x000fe20000000800 */
[----:B------:R-:W-:Y:S05]  /*0010*/  EXIT ;  /* 0x000000000000794d */ /* 0x000fea0003800000 */
.L_x_21:
        /* <DEDUP_REMOVED lines=14> */
.L_x_69:


//--------------------- .text._ZN7cutlass13device_kernelIN5flash11enable_sm90INS1_16FlashAttnFwdSm90INS1_25CollectiveMainloopFwdSm90ILi2EN4cute5tupleIJNS5_1CILi1EEES8_S8_EEENS6_IJNS7_ILi128EEENS7_ILi176EEESA_EEELi128ENS_6half_tEfNS_4arch4Sm90ELb0ELb0ELb0ELb1ELb0ELb0ELb0ELb1ELb1ELb0ELb0ELb0EEENS1_21CollectiveEpilogueFwdINS6_IJSA_SA_SB_EEES9_SD_SF_Li256ELb1ELb0ELb0ELb0EEENS1_36VarlenDynamicPersistentTileSchedulerILi128ELi176ELi256ELi32ELb0ELb0ELb1ELb0ELb1ELb1EEEEEEEEEvNT_6ParamsE --------------------------
	.section	.text._ZN7cutlass13device_kernelIN5flash11enable_sm90INS1_16FlashAttnFwdSm90INS1_25CollectiveMainloopFwdSm90ILi2EN4cute5tupleIJNS5_1CILi1EEES8_S8_EEENS6_IJNS7_ILi128EEENS7_ILi176EEESA_EEELi128ENS_6half_tEfNS_4arch4Sm90ELb0ELb0ELb0ELb1ELb0ELb0ELb0ELb1ELb1ELb0ELb0ELb0EEENS1_21CollectiveEpilogueFwdINS6_IJSA_SA_SB_EEES9_SD_SF_Li256ELb1ELb0ELb0ELb0EEENS1_36VarlenDynamicPersistentTileSchedulerILi128ELi176ELi256ELi32ELb0ELb0ELb1ELb0ELb1ELb1EEEEEEEEEvNT_6ParamsE,"ax",@progbits
	.align	128
.text._ZN7cutlass13device_kernelIN5flash11enable_sm90INS1_16FlashAttnFwdSm90INS1_25CollectiveMainloopFwdSm90ILi2EN4cute5tupleIJNS5_1CILi1EEES8_S8_EEENS6_IJNS7_ILi128EEENS7_ILi176EEESA_EEELi128ENS_6half_tEfNS_4arch4Sm90ELb0ELb0ELb0ELb1ELb0ELb0ELb0ELb1ELb1ELb0ELb0ELb0EEENS1_21CollectiveEpilogueFwdINS6_IJSA_SA_SB_EEES9_SD_SF_Li256ELb1ELb0ELb0ELb0EEENS1_36VarlenDynamicPersistentTileSchedulerILi128ELi176ELi256ELi32ELb0ELb0ELb1ELb0ELb1ELb1EEEEEEEEEvNT_6ParamsE:
        .type           _ZN7cutlass13device_kernelIN5flash11enable_sm90INS1_16FlashAttnFwdSm90INS1_25CollectiveMainloopFwdSm90ILi2EN4cute5tupleIJNS5_1CILi1EEES8_S8_EEENS6_IJNS7_ILi128EEENS7_ILi176EEESA_EEELi128ENS_6half_tEfNS_4arch4Sm90ELb0ELb0ELb0ELb1ELb0ELb0ELb0ELb1ELb1ELb0ELb0ELb0EEENS1_21CollectiveEpilogueFwdINS6_IJSA_SA_SB_EEES9_SD_SF_Li256ELb1ELb0ELb0ELb0EEENS1_36VarlenDynamicPersistentTileSchedulerILi128ELi176ELi256ELi32ELb0ELb0ELb1ELb0ELb1ELb1EEEEEEEEEvNT_6ParamsE,@function
        .size           _ZN7cutlass13device_kernelIN5flash11enable_sm90INS1_16FlashAttnFwdSm90INS1_25CollectiveMainloopFwdSm90ILi2EN4cute5tupleIJNS5_1CILi1EEES8_S8_EEENS6_IJNS7_ILi128EEENS7_ILi176EEESA_EEELi128ENS_6half_tEfNS_4arch4Sm90ELb0ELb0ELb0ELb1ELb0ELb0ELb0ELb1ELb1ELb0ELb0ELb0EEENS1_21CollectiveEpilogueFwdINS6_IJSA_SA_SB_EEES9_SD_SF_Li256ELb1ELb0ELb0ELb0EEENS1_36VarlenDynamicPersistentTileSchedulerILi128ELi176ELi256ELi32ELb0ELb0ELb1ELb0ELb1ELb1EEEEEEEEEvNT_6ParamsE,(.L_x_70 - _ZN7cutlass13device_kernelIN5flash11enable_sm90INS1_16FlashAttnFwdSm90INS1_25CollectiveMainloopFwdSm90ILi2EN4cute5tupleIJNS5_1CILi1EEES8_S8_EEENS6_IJNS7_ILi128EEENS7_ILi176EEESA_EEELi128ENS_6half_tEfNS_4arch4Sm90ELb0ELb0ELb0ELb1ELb0ELb0ELb0ELb1ELb1ELb0ELb0ELb0EEENS1_21CollectiveEpilogueFwdINS6_IJSA_SA_SB_EEES9_SD_SF_Li256ELb1ELb0ELb0ELb0EEENS1_36VarlenDynamicPersistentTileSchedulerILi128ELi176ELi256ELi32ELb0ELb0ELb1ELb0ELb1ELb1EEEEEEEEEvNT_6ParamsE)
        .other          _ZN7cutlass13device_kernelIN5flash11enable_sm90INS1_16FlashAttnFwdSm90INS1_25CollectiveMainloopFwdSm90ILi2EN4cute5tupleIJNS5_1CILi1EEES8_S8_EEENS6_IJNS7_ILi128EEENS7_ILi176EEESA_EEELi128ENS_6half_tEfNS_4arch4Sm90ELb0ELb0ELb0ELb1ELb0ELb0ELb0ELb1ELb1ELb0ELb0ELb0EEENS1_21CollectiveEpilogueFwdINS6_IJSA_SA_SB_EEES9_SD_SF_Li256ELb1ELb0ELb0ELb0EEENS1_36VarlenDynamicPersistentTileSchedulerILi128ELi176ELi256ELi32ELb0ELb0ELb1ELb0ELb1ELb1EEEEEEEEEvNT_6ParamsE,@"STO_CUDA_ENTRY STV_DEFAULT"
_ZN7cutlass13device_kernelIN5flash11enable_sm90INS1_16FlashAttnFwdSm90INS1_25CollectiveMainloopFwdSm90ILi2EN4cute5tupleIJNS5_1CILi1EEES8_S8_EEENS6_IJNS7_ILi128EEENS7_ILi176EEESA_EEELi128ENS_6half_tEfNS_4arch4Sm90ELb0ELb0ELb0ELb1ELb0ELb0ELb0ELb1ELb1ELb0ELb0ELb0EEENS1_21CollectiveEpilogueFwdINS6_IJSA_SA_SB_EEES9_SD_SF_Li256ELb1ELb0ELb0ELb0EEENS1_36VarlenDynamicPersistentTileSchedulerILi128ELi176ELi256ELi32ELb0ELb0ELb1ELb0ELb1ELb1EEEEEEEEEvNT_6ParamsE:
[----:B------:R-:W-:Y:S01]  /*0000*/  LDC R1, c[0x0][0x37c] ;  /* 0x0000df00ff017b82 */ /* 0x000fe20000000800 */
[----:B------:R-:W-:Y:S05]  /*0010*/  EXIT ;  /* 0x000000000000794d */ /* 0x000fea0003800000 */
.L_x_22:
        /* <DEDUP_REMOVED lines=14> */
.L_x_70:


//--------------------- .text._ZN7cutlass13device_kernelIN5flash11enable_sm90INS1_16FlashAttnFwdSm90INS1_25CollectiveMainloopFwdSm90ILi2EN4cute5tupleIJNS5_1CILi1EEES8_S8_EEENS6_IJNS7_ILi128EEENS7_ILi176EEESA_EEELi128ENS_6half_tEfNS_4arch4Sm90ELb0ELb0ELb0ELb1ELb0ELb1ELb0ELb1ELb1ELb0ELb0ELb0EEENS1_21CollectiveEpilogueFwdINS6_IJSA_SA_SB_EEES9_SD_SF_Li256ELb1ELb0ELb0ELb0EEENS1_36VarlenDynamicPersistentTileSchedulerILi128ELi176ELi256ELi32ELb0ELb0ELb1ELb0ELb1ELb1EEEEEEEEEvNT_6ParamsE --------------------------
	.section	.text._ZN7cutlass13device_kernelIN5flash11enable_sm90INS1_16FlashAttnFwdSm90INS1_25CollectiveMainloopFwdSm90ILi2EN4cute5tupleIJNS5_1CILi1EEES8_S8_EEENS6_IJNS7_ILi128EEENS7_ILi176EEESA_EEELi128ENS_6half_tEfNS_4arch4Sm90ELb0ELb0ELb0ELb1ELb0ELb1ELb0ELb1ELb1ELb0ELb0ELb0EEENS1_21CollectiveEpilogueFwdINS6_IJSA_SA_SB_EEES9_SD_SF_Li256ELb1ELb0ELb0ELb0EEENS1_36VarlenDynamicPersistentTileSchedulerILi128ELi176ELi256ELi32ELb0ELb0ELb1ELb0ELb1ELb1EEEEEEEEEvNT_6ParamsE,"ax",@progbits
	.align	128
.text._ZN7cutlass13device_kernelIN5flash11enable_sm90INS1_16FlashAttnFwdSm90INS1_25CollectiveMainloopFwdSm90ILi2EN4cute5tupleIJNS5_1CILi1EEES8_S8_EEENS6_IJNS7_ILi128EEENS7_ILi176EEESA_EEELi128ENS_6half_tEfNS_4arch4Sm90ELb0ELb0ELb0ELb1ELb0ELb1ELb0ELb1ELb1ELb0ELb0ELb0EEENS1_21CollectiveEpilogueFwdINS6_IJSA_SA_SB_EEES9_SD_SF_Li256ELb1ELb0ELb0ELb0EEENS1_36VarlenDynamicPersistentTileSchedulerILi128ELi176ELi256ELi32ELb0ELb0ELb1ELb0ELb1ELb1EEEEEEEEEvNT_6ParamsE:
        .type           _ZN7cutlass13device_kernelIN5flash11enable_sm90INS1_16FlashAttnFwdSm90INS1_25CollectiveMainloopFwdSm90ILi2EN4cute5tupleIJNS5_1CILi1EEES8_S8_EEENS6_IJNS7_ILi128EEENS7_ILi176EEESA_EEELi128ENS_6half_tEfNS_4arch4Sm90ELb0ELb0ELb0ELb1ELb0ELb1ELb0ELb1ELb1ELb0ELb0ELb0EEENS1_21CollectiveEpilogueFwdINS6_IJSA_SA_SB_EEES9_SD_SF_Li256ELb1ELb0ELb0ELb0EEENS1_36VarlenDynamicPersistentTileSchedulerILi128ELi176ELi256ELi32ELb0ELb0ELb1ELb0ELb1ELb1EEEEEEEEEvNT_6ParamsE,@function
        .size           _ZN7cutlass13device_kernelIN5flash11enable_sm90INS1_16FlashAttnFwdSm90INS1_25CollectiveMainloopFwdSm90ILi2EN4cute5tupleIJNS5_1CILi1EEES8_S8_EEENS6_IJNS7_ILi128EEENS7_ILi176EEESA_EEELi128ENS_6half_tEfNS_4arch4Sm90ELb0ELb0ELb0ELb1ELb0ELb1ELb0ELb1ELb1ELb0ELb0ELb0EEENS1_21CollectiveEpilogueFwdINS6_IJSA_SA_SB_EEES9_SD_SF_Li256ELb1ELb0ELb0ELb0EEENS1_36VarlenDynamicPersistentTileSchedulerILi128ELi176ELi256ELi32ELb0ELb0ELb1ELb0ELb1ELb1EEEEEEEEEvNT_6ParamsE,(.L_x_71 - _ZN7cutlass13device_kernelIN5flash11enable_sm90INS1_16FlashAttnFwdSm90INS1_25CollectiveMainloopFwdSm90ILi2EN4cute5tupleIJNS5_1CILi1EEES8_S8_EEENS6_IJNS7_ILi128EEENS7_ILi176EEESA_EEELi128ENS_6half_tEfNS_4arch4Sm90ELb0ELb0ELb0ELb1ELb0ELb1ELb0ELb1ELb1ELb0ELb0ELb0EEENS1_21CollectiveEpilogueFwdINS6_IJSA_SA_SB_EEES9_SD_SF_Li256ELb1ELb0ELb0ELb0EEENS1_36VarlenDynamicPersistentTileSchedulerILi128ELi176ELi256ELi32ELb0ELb0ELb1ELb0ELb1ELb1EEEEEEEEEvNT_6ParamsE)
        .other          _ZN7cutlass13device_kernelIN5flash11enable_sm90INS1_16FlashAttnFwdSm90INS1_25CollectiveMainloopFwdSm90ILi2EN4cute5tupleIJNS5_1CILi1EEES8_S8_EEENS6_IJNS7_ILi128EEENS7_ILi176EEESA_EEELi128ENS_6half_tEfNS_4arch4Sm90ELb0ELb0ELb0ELb1ELb0ELb1ELb0ELb1ELb1ELb0ELb0ELb0EEENS1_21CollectiveEpilogueFwdINS6_IJSA_SA_SB_EEES9_SD_SF_Li256ELb1ELb0ELb0ELb0EEENS1_36VarlenDynamicPersistentTileSchedulerILi128ELi176ELi256ELi32ELb0ELb0ELb1ELb0ELb1ELb1EEEEEEEEEvNT_6ParamsE,@"STO_CUDA_ENTRY STV_DEFAULT"
_ZN7cutlass13device_kernelIN5flash11enable_sm90INS1_16FlashAttnFwdSm90INS1_25CollectiveMainloopFwdSm90ILi2EN4cute5tupleIJNS5_1CILi1EEES8_S8_EEENS6_IJNS7_ILi128EEENS7_ILi176EEESA_EEELi128ENS_6half_tEfNS_4arch4Sm90ELb0ELb0ELb0ELb1ELb0ELb1ELb0ELb1ELb1ELb0ELb0ELb0EEENS1_21CollectiveEpilogueFwdINS6_IJSA_SA_SB_EEES9_SD_SF_Li256ELb1ELb0ELb0ELb0EEENS1_36VarlenDynamicPersistentTileSchedulerILi128ELi176ELi256ELi32ELb0ELb0ELb1ELb0ELb1ELb1EEEEEEEEEvNT_6ParamsE:
[----:B------:R-:W-:Y:S01]  /*0000*/  LDC R1, c[0x0][0x37c] ;  /* 0x0000df00ff017b82 */ /* 0x000fe20000000800 */
[----:B------:R-:W-:Y:S05]  /*0010*/  EXIT ;  /* 0x000000000000794d */ /* 0x000fea0003800000 */
.L_x_23:
        /* <DEDUP_REMOVED lines=14> */
.L_x_71:


//--------------------- .text._ZN7cutlass13device_kernelIN5flash11enable_sm90INS1_16FlashAttnFwdSm90INS1_25CollectiveMainloopFwdSm90ILi2EN4cute5tupleIJNS5_1CILi1EEES8_S8_EEENS6_IJNS7_ILi128EEESA_SA_EEELi128ENS_6half_tEfNS_4arch4Sm90ELb0ELb1ELb0ELb0ELb0ELb0ELb0ELb1ELb1ELb0ELb0ELb0EEENS1_21CollectiveEpilogueFwdISB_S9_SC_SE_Li256ELb0ELb0ELb0ELb0EEENS1_30DynamicPersistentTileSchedulerILi256ELi32ELb0ELb0ELb1EEEEEEEEEvNT_6ParamsE --------------------------
	.section	.text._ZN7cutlass13device_kernelIN5flash11enable_sm90INS1_16FlashAttnFwdSm90INS1_25CollectiveMainloopFwdSm90ILi2EN4cute5tupleIJNS5_1CILi1EEES8_S8_EEENS6_IJNS7_ILi128EEESA_SA_EEELi128ENS_6half_tEfNS_4arch4Sm90ELb0ELb1ELb0ELb0ELb0ELb0ELb0ELb1ELb1ELb0ELb0ELb0EEENS1_21CollectiveEpilogueFwdISB_S9_SC_SE_Li256ELb0ELb0ELb0ELb0EEENS1_30DynamicPersistentTileSchedulerILi256ELi32ELb0ELb0ELb1EEEEEEEEEvNT_6ParamsE,"ax",@progbits
	.align	128
.text._ZN7cutlass13device_kernelIN5flash11enable_sm90INS1_16FlashAttnFwdSm90INS1_25CollectiveMainloopFwdSm90ILi2EN4cute5tupleIJNS5_1CILi1EEES8_S8_EEENS6_IJNS7_ILi128EEESA_SA_EEELi128ENS_6half_tEfNS_4arch4Sm90ELb0ELb1ELb0ELb0ELb0ELb0ELb0ELb1ELb1ELb0ELb0ELb0EEENS1_21CollectiveEpilogueFwdISB_S9_SC_SE_Li256ELb0ELb0ELb0ELb0EEENS1_30DynamicPersistentTileSchedulerILi256ELi32ELb0ELb0ELb1EEEEEEEEEvNT_6ParamsE:
        .type           _ZN7cutlass13device_kernelIN5flash11enable_sm90INS1_16FlashAttnFwdSm90INS1_25CollectiveMainloopFwdSm90ILi2EN4cute5tupleIJNS5_1CILi1EEES8_S8_EEENS6_IJNS7_ILi128EEESA_SA_EEELi128ENS_6half_tEfNS_4arch4Sm90ELb0ELb1ELb0ELb0ELb0ELb0ELb0ELb1ELb1ELb0ELb0ELb0EEENS1_21CollectiveEpilogueFwdISB_S9_SC_SE_Li256ELb0ELb0ELb0ELb0EEENS1_30DynamicPersistentTileSchedulerILi256ELi32ELb0ELb0ELb1EEEEEEEEEvNT_6ParamsE,@function
        .size           _ZN7cutlass13device_kernelIN5flash11enable_sm90INS1_16FlashAttnFwdSm90INS1_25CollectiveMainloopFwdSm90ILi2EN4cute5tupleIJNS5_1CILi1EEES8_S8_EEENS6_IJNS7_ILi128EEESA_SA_EEELi128ENS_6half_tEfNS_4arch4Sm90ELb0ELb1ELb0ELb0ELb0ELb0ELb0ELb1ELb1ELb0ELb0ELb0EEENS1_21CollectiveEpilogueFwdISB_S9_SC_SE_Li256ELb0ELb0ELb0ELb0EEENS1_30DynamicPersistentTileSchedulerILi256ELi32ELb0ELb0ELb1EEEEEEEEEvNT_6ParamsE,(.L_x_72 - _ZN7cutlass13device_kernelIN5flash11enable_sm90INS1_16FlashAttnFwdSm90INS1_25CollectiveMainloopFwdSm90ILi2EN4cute5tupleIJNS5_1CILi1EEES8_S8_EEENS6_IJNS7_ILi128EEESA_SA_EEELi128ENS_6half_tEfNS_4arch4Sm90ELb0ELb1ELb0ELb0ELb0ELb0ELb0ELb1ELb1ELb0ELb0ELb0EEENS1_21CollectiveEpilogueFwdISB_S9_SC_SE_Li256ELb0ELb0ELb0ELb0EEENS1_30DynamicPersistentTileSchedulerILi256ELi32ELb0ELb0ELb1EEEEEEEEEvNT_6ParamsE)
        .other          _ZN7cutlass13device_kernelIN5flash11enable_sm90INS1_16FlashAttnFwdSm90INS1_25CollectiveMainloopFwdSm90ILi2EN4cute5tupleIJNS5_1CILi1EEES8_S8_EEENS6_IJNS7_ILi128EEESA_SA_EEELi128ENS_6half_tEfNS_4arch4Sm90ELb0ELb1ELb0ELb0ELb0ELb0ELb0ELb1ELb1ELb0ELb0ELb0EEENS1_21CollectiveEpilogueFwdISB_S9_SC_SE_Li256ELb0ELb0ELb0ELb0EEENS1_30DynamicPersistentTileSchedulerILi256ELi32ELb0ELb0ELb1EEEEEEEEEvNT_6ParamsE,@"STO_CUDA_ENTRY STV_DEFAULT"
_ZN7cutlass13device_kernelIN5flash11enable_sm90INS1_16FlashAttnFwdSm90INS1_25CollectiveMainloopFwdSm90ILi2EN4cute5tupleIJNS5_1CILi1EEES8_S8_EEENS6_IJNS7_ILi128EEESA_SA_EEELi128ENS_6half_tEfNS_4arch4Sm90ELb0ELb1ELb0ELb0ELb0ELb0ELb0ELb1ELb1ELb0ELb0ELb0EEENS1_21CollectiveEpilogueFwdISB_S9_SC_SE_Li256ELb0ELb0ELb0ELb0EEENS1_30DynamicPersistentTileSchedulerILi256ELi32ELb0ELb0ELb1EEEEEEEEEvNT_6ParamsE:
[----:B------:R-:W-:Y:S01]  /*0000*/  LDC R1, c[0x0][0x37c] ;  /* 0x0000df00ff017b82 */ /* 0x000fe20000000800 */
[----:B------:R-:W-:Y:S05]  /*0010*/  EXIT ;  /* 0x000000000000794d */ /* 0x000fea0003800000 */
.L_x_24:
        /* <DEDUP_REMOVED lines=14> */
.L_x_72:


//--------------------- .text._ZN7cutlass13device_kernelIN5flash11enable_sm90INS1_16FlashAttnFwdSm90INS1_25CollectiveMainloopFwdSm90ILi2EN4cute5tupleIJNS5_1CILi1EEES8_S8_EEENS6_IJNS7_ILi128EEESA_SA_EEELi128ENS_6half_tEfNS_4arch4Sm90ELb0ELb1ELb0ELb1ELb0ELb0ELb0ELb1ELb1ELb0ELb0ELb0EEENS1_21CollectiveEpilogueFwdISB_S9_SC_SE_Li256ELb1ELb0ELb0ELb0EEENS1_36VarlenDynamicPersistentTileSchedulerILi128ELi128ELi256ELi32ELb0ELb0ELb1ELb1ELb0ELb1EEEEEEEEEvNT_6ParamsE --------------------------
	.section	.text._ZN7cutlass13device_kernelIN5flash11enable_sm90INS1_16FlashAttnFwdSm90INS1_25CollectiveMainloopFwdSm90ILi2EN4cute5tupleIJNS5_1CILi1EEES8_S8_EEENS6_IJNS7_ILi128EEESA_SA_EEELi128ENS_6half_tEfNS_4arch4Sm90ELb0ELb1ELb0ELb1ELb0ELb0ELb0ELb1ELb1ELb0ELb0ELb0EEENS1_21CollectiveEpilogueFwdISB_S9_SC_SE_Li256ELb1ELb0ELb0ELb0EEENS1_36VarlenDynamicPersistentTileSchedulerILi128ELi128ELi256ELi32ELb0ELb0ELb1ELb1ELb0ELb1EEEEEEEEEvNT_6ParamsE,"ax",@progbits
	.align	128
.text._ZN7cutlass13device_kernelIN5flash11enable_sm90INS1_16FlashAttnFwdSm90INS1_25CollectiveMainloopFwdSm90ILi2EN4cute5tupleIJNS5_1CILi1EEES8_S8_EEENS6_IJNS7_ILi128EEESA_SA_EEELi128ENS_6half_tEfNS_4arch4Sm90ELb0ELb1ELb0ELb1ELb0ELb0ELb0ELb1ELb1ELb0ELb0ELb0EEENS1_21CollectiveEpilogueFwdISB_S9_SC_SE_Li256ELb1ELb0ELb0ELb0EEENS1_36VarlenDynamicPersistentTileSchedulerILi128ELi128ELi256ELi32ELb0ELb0ELb1ELb1ELb0ELb1EEEEEEEEEvNT_6ParamsE:
        .type           _ZN7cutlass13device_kernelIN5flash11enable_sm90INS1_16FlashAttnFwdSm90INS1_25CollectiveMainloopFwdSm90ILi2EN4cute5tupleIJNS5_1CILi1EEES8_S8_EEENS6_IJNS7_ILi128EEESA_SA_EEELi128ENS_6half_tEfNS_4arch4Sm90ELb0ELb1ELb0ELb1ELb0ELb0ELb0ELb1ELb1ELb0ELb0ELb0EEENS1_21CollectiveEpilogueFwdISB_S9_SC_SE_Li256ELb1ELb0ELb0ELb0EEENS1_36VarlenDynamicPersistentTileSchedulerILi128ELi128ELi256ELi32ELb0ELb0ELb1ELb1ELb0ELb1EEEEEEEEEvNT_6ParamsE,@function
        .size           _ZN7cutlass13device_kernelIN5flash11enable_sm90INS1_16FlashAttnFwdSm90INS1_25CollectiveMainloopFwdSm90ILi2EN4cute5tupleIJNS5_1CILi1EEES8_S8_EEENS6_IJNS7_ILi128EEESA_SA_EEELi128ENS_6half_tEfNS_4arch4Sm90ELb0ELb1ELb0ELb1ELb0ELb0ELb0ELb1ELb1ELb0ELb0ELb0EEENS1_21CollectiveEpilogueFwdISB_S9_SC_SE_Li256ELb1ELb0ELb0ELb0EEENS1_36VarlenDynamicPersistentTileSchedulerILi128ELi128ELi256ELi32ELb0ELb0ELb1ELb1ELb0ELb1EEEEEEEEEvNT_6ParamsE,(.L_x_73 - _ZN7cutlass13device_kernelIN5flash11enable_sm90INS1_16FlashAttnFwdSm90INS1_25CollectiveMainloopFwdSm90ILi2EN4cute5tupleIJNS5_1CILi1EEES8_S8_EEENS6_IJNS7_ILi128EEESA_SA_EEELi128ENS_6half_tEfNS_4arch4Sm90ELb0ELb1ELb0ELb1ELb0ELb0ELb0ELb1ELb1ELb0ELb0ELb0EEENS1_21CollectiveEpilogueFwdISB_S9_SC_SE_Li256ELb1ELb0ELb0ELb0EEENS1_36VarlenDynamicPersistentTileSchedulerILi128ELi128ELi256ELi32ELb0ELb0ELb1ELb1ELb0ELb1EEEEEEEEEvNT_6ParamsE)
        .other          _ZN7cutlass13device_kernelIN5flash11enable_sm90INS1_16FlashAttnFwdSm90INS1_25CollectiveMainloopFwdSm90ILi2EN4cute5tupleIJNS5_1CILi1EEES8_S8_EEENS6_IJNS7_ILi128EEESA_SA_EEELi128ENS_6half_tEfNS_4arch4Sm90ELb0ELb1ELb0ELb1ELb0ELb0ELb0ELb1ELb1ELb0ELb0ELb0EEENS1_21CollectiveEpilogueFwdISB_S9_SC_SE_Li256ELb1ELb0ELb0ELb0EEENS1_36VarlenDynamicPersistentTileSchedulerILi128ELi128ELi256ELi32ELb0ELb0ELb1ELb1ELb0ELb1EEEEEEEEEvNT_6ParamsE,@"STO_CUDA_ENTRY STV_DEFAULT"
_ZN7cutlass13device_kernelIN5flash11enable_sm90INS1_16FlashAttnFwdSm90INS1_25CollectiveMainloopFwdSm90ILi2EN4cute5tupleIJNS5_1CILi1EEES8_S8_EEENS6_IJNS7_ILi128EEESA_SA_EEELi128ENS_6half_tEfNS_4arch4Sm90ELb0ELb1ELb0ELb1ELb0ELb0ELb0ELb1ELb1ELb0ELb0ELb0EEENS1_21CollectiveEpilogueFwdISB_S9_SC_SE_Li256ELb1ELb0ELb0ELb0EEENS1_36VarlenDynamicPersistentTileSchedulerILi128ELi128ELi256ELi32ELb0ELb0ELb1ELb1ELb0ELb1EEEEEEEEEvNT_6ParamsE:
[----:B------:R-:W-:Y:S01]  /*0000*/  LDC R1, c[0x0][0x37c] ;  /* 0x0000df00ff017b82 */ /* 0x000fe20000000800 */
[----:B------:R-:W-:Y:S05]  /*0010*/  EXIT ;  /* 0x000000000000794d */ /* 0x000fea0003800000 */
.L_x_25:
        /* <DEDUP_REMOVED lines=14> */
.L_x_73:


//--------------------- .text._ZN7cutlass13device_kernelIN5flash11enable_sm90INS1_16FlashAttnFwdSm90INS1_25CollectiveMainloopFwdSm90ILi2EN4cute5tupleIJNS5_1CILi1EEES8_S8_EEENS6_IJNS7_ILi128EEESA_SA_EEELi128ENS_6half_tEfNS_4arch4Sm90ELb0ELb1ELb0ELb1ELb0ELb1ELb0ELb1ELb1ELb0ELb0ELb0EEENS1_21CollectiveEpilogueFwdISB_S9_SC_SE_Li256ELb1ELb0ELb0ELb0EEENS1_36VarlenDynamicPersistentTileSchedulerILi128ELi128ELi256ELi32ELb0ELb0ELb1ELb1ELb0ELb1EEEEEEEEEvNT_6ParamsE --------------------------
	.section	.text._ZN7cutlass13device_kernelIN5flash11enable_sm90INS1_16FlashAttnFwdSm90INS1_25CollectiveMainloopFwdSm90ILi2EN4cute5tupleIJNS5_1CILi1EEES8_S8_EEENS6_IJNS7_ILi128EEESA_SA_EEELi128ENS_6half_tEfNS_4arch4Sm90ELb0ELb1ELb0ELb1ELb0ELb1ELb0ELb1ELb1ELb0ELb0ELb0EEENS1_21CollectiveEpilogueFwdISB_S9_SC_SE_Li256ELb1ELb0ELb0ELb0EEENS1_36VarlenDynamicPersistentTileSchedulerILi128ELi128ELi256ELi32ELb0ELb0ELb1ELb1ELb0ELb1EEEEEEEEEvNT_6ParamsE,"ax",@progbits
	.align	128
.text._ZN7cutlass13device_kernelIN5flash11enable_sm90INS1_16FlashAttnFwdSm90INS1_25CollectiveMainloopFwdSm90ILi2EN4cute5tupleIJNS5_1CILi1EEES8_S8_EEENS6_IJNS7_ILi128EEESA_SA_EEELi128ENS_6half_tEfNS_4arch4Sm90ELb0ELb1ELb0ELb1ELb0ELb1ELb0ELb1ELb1ELb0ELb0ELb0EEENS1_21CollectiveEpilogueFwdISB_S9_SC_SE_Li256ELb1ELb0ELb0ELb0EEENS1_36VarlenDynamicPersistentTileSchedulerILi128ELi128ELi256ELi32ELb0ELb0ELb1ELb1ELb0ELb1EEEEEEEEEvNT_6ParamsE:
        .type           _ZN7cutlass13device_kernelIN5flash11enable_sm90INS1_16FlashAttnFwdSm90INS1_25CollectiveMainloopFwdSm90ILi2EN4cute5tupleIJNS5_1CILi1EEES8_S8_EEENS6_IJNS7_ILi128EEESA_SA_EEELi128ENS_6half_tEfNS_4arch4Sm90ELb0ELb1ELb0ELb1ELb0ELb1ELb0ELb1ELb1ELb0ELb0ELb0EEENS1_21CollectiveEpilogueFwdISB_S9_SC_SE_Li256ELb1ELb0ELb0ELb0EEENS1_36VarlenDynamicPersistentTileSchedulerILi128ELi128ELi256ELi32ELb0ELb0ELb1ELb1ELb0ELb1EEEEEEEEEvNT_6ParamsE,@function
        .size           _ZN7cutlass13device_kernelIN5flash11enable_sm90INS1_16FlashAttnFwdSm90INS1_25CollectiveMainloopFwdSm90ILi2EN4cute5tupleIJNS5_1CILi1EEES8_S8_EEENS6_IJNS7_ILi128EEESA_SA_EEELi128ENS_6half_tEfNS_4arch4Sm90ELb0ELb1ELb0ELb1ELb0ELb1ELb0ELb1ELb1ELb0ELb0ELb0EEENS1_21CollectiveEpilogueFwdISB_S9_SC_SE_Li256ELb1ELb0ELb0ELb0EEENS1_36VarlenDynamicPersistentTileSchedulerILi128ELi128ELi256ELi32ELb0ELb0ELb1ELb1ELb0ELb1EEEEEEEEEvNT_6ParamsE,(.L_x_74 - _ZN7cutlass13device_kernelIN5flash11enable_sm90INS1_16FlashAttnFwdSm90INS1_25CollectiveMainloopFwdSm90ILi2EN4cute5tupleIJNS5_1CILi1EEES8_S8_EEENS6_IJNS7_ILi128EEESA_SA_EEELi128ENS_6half_tEfNS_4arch4Sm90ELb0ELb1ELb0ELb1ELb0ELb1ELb0ELb1ELb1ELb0ELb0ELb0EEENS1_21CollectiveEpilogueFwdISB_S9_SC_SE_Li256ELb1ELb0ELb0ELb0EEENS1_36VarlenDynamicPersistentTileSchedulerILi128ELi128ELi256ELi32ELb0ELb0ELb1ELb1ELb0ELb1EEEEEEEEEvNT_6ParamsE)
        .other          _ZN7cutlass13device_kernelIN5flash11enable_sm90INS1_16FlashAttnFwdSm90INS1_25CollectiveMainloopFwdSm90ILi2EN4cute5tupleIJNS5_1CILi1EEES8_S8_EEENS6_IJNS7_ILi128EEESA_SA_EEELi128ENS_6half_tEfNS_4arch4Sm90ELb0ELb1ELb0ELb1ELb0ELb1ELb0ELb1ELb1ELb0ELb0ELb0EEENS1_21CollectiveEpilogueFwdISB_S9_SC_SE_Li256ELb1ELb0ELb0ELb0EEENS1_36VarlenDynamicPersistentTileSchedulerILi128ELi128ELi256ELi32ELb0ELb0ELb1ELb1ELb0ELb1EEEEEEEEEvNT_6ParamsE,@"STO_CUDA_ENTRY STV_DEFAULT"
_ZN7cutlass13device_kernelIN5flash11enable_sm90INS1_16FlashAttnFwdSm90INS1_25CollectiveMainloopFwdSm90ILi2EN4cute5tupleIJNS5_1CILi1EEES8_S8_EEENS6_IJNS7_ILi128EEESA_SA_EEELi128ENS_6half_tEfNS_4arch4Sm90ELb0ELb1ELb0ELb1ELb0ELb1ELb0ELb1ELb1ELb0ELb0ELb0EEENS1_21CollectiveEpilogueFwdISB_S9_SC_SE_Li256ELb1ELb0ELb0ELb0EEENS1_36VarlenDynamicPersistentTileSchedulerILi128ELi128ELi256ELi32ELb0ELb0ELb1ELb1ELb0ELb1EEEEEEEEEvNT_6ParamsE:
[----:B------:R-:W-:Y:S01]  /*0000*/  LDC R1, c[0x0][0x37c] ;  /* 0x0000df00ff017b82 */ /* 0x000fe20000000800 */
[----:B------:R-:W-:Y:S05]  /*0010*/  EXIT ;  /* 0x000000000000794d */ /* 0x000fea0003800000 */
.L_x_26:
        /* <DEDUP_REMOVED lines=14> */
.L_x_74:


//--------------------- .text._ZN7cutlass13device_kernelIN5flash11enable_sm90INS1_16FlashAttnFwdSm90INS1_25CollectiveMainloopFwdSm90ILi2EN4cute5tupleIJNS5_1CILi1EEES8_S8_EEENS6_IJNS7_ILi128EEESA_SA_EEELi128ENS_6half_tEfNS_4arch4Sm90ELb1ELb0ELb0ELb0ELb0ELb0ELb0ELb1ELb1ELb0ELb0ELb0EEENS1_21CollectiveEpilogueFwdISB_S9_SC_SE_Li256ELb0ELb0ELb0ELb0EEENS1_30DynamicPersistentTileSchedulerILi256ELi32ELb0ELb0ELb1EEEEEEEEEvNT_6ParamsE --------------------------
	.section	.text._ZN7cutlass13device_kernelIN5flash11enable_sm90INS1_16FlashAttnFwdSm90INS1_25CollectiveMainloopFwdSm90ILi2EN4cute5tupleIJNS5_1CILi1EEES8_S8_EEENS6_IJNS7_ILi128EEESA_SA_EEELi128ENS_6half_tEfNS_4arch4Sm90ELb1ELb0ELb0ELb0ELb0ELb0ELb0ELb1ELb1ELb0ELb0ELb0EEENS1_21CollectiveEpilogueFwdISB_S9_SC_SE_Li256ELb0ELb0ELb0ELb0EEENS1_30DynamicPersistentTileSchedulerILi256ELi32ELb0ELb0ELb1EEEEEEEEEvNT_6ParamsE,"ax",@progbits
	.align	128
.text._ZN7cutlass13device_kernelIN5flash11enable_sm90INS1_16FlashAttnFwdSm90INS1_25CollectiveMainloopFwdSm90ILi2EN4cute5tupleIJNS5_1CILi1EEES8_S8_EEENS6_IJNS7_ILi128EEESA_SA_EEELi128ENS_6half_tEfNS_4arch4Sm90ELb1ELb0ELb0ELb0ELb0ELb0ELb0ELb1ELb1ELb0ELb0ELb0EEENS1_21CollectiveEpilogueFwdISB_S9_SC_SE_Li256ELb0ELb0ELb0ELb0EEENS1_30DynamicPersistentTileSchedulerILi256ELi32ELb0ELb0ELb1EEEEEEEEEvNT_6ParamsE:
        .type           _ZN7cutlass13device_kernelIN5flash11enable_sm90INS1_16FlashAttnFwdSm90INS1_25CollectiveMainloopFwdSm90ILi2EN4cute5tupleIJNS5_1CILi1EEES8_S8_EEENS6_IJNS7_ILi128EEESA_SA_EEELi128ENS_6half_tEfNS_4arch4Sm90ELb1ELb0ELb0ELb0ELb0ELb0ELb0ELb1ELb1ELb0ELb0ELb0EEENS1_21CollectiveEpilogueFwdISB_S9_SC_SE_Li256ELb0ELb0ELb0ELb0EEENS1_30DynamicPersistentTileSchedulerILi256ELi32ELb0ELb0ELb1EEEEEEEEEvNT_6ParamsE,@function
        .size           _ZN7cutlass13device_kernelIN5flash11enable_sm90INS1_16FlashAttnFwdSm90INS1_25CollectiveMainloopFwdSm90ILi2EN4cute5tupleIJNS5_1CILi1EEES8_S8_EEENS6_IJNS7_ILi128EEESA_SA_EEELi128ENS_6half_tEfNS_4arch4Sm90ELb1ELb0ELb0ELb0ELb0ELb0ELb0ELb1ELb1ELb0ELb0ELb0EEENS1_21CollectiveEpilogueFwdISB_S9_SC_SE_Li256ELb0ELb0ELb0ELb0EEENS1_30DynamicPersistentTileSchedulerILi256ELi32ELb0ELb0ELb1EEEEEEEEEvNT_6ParamsE,(.L_x_75 - _ZN7cutlass13device_kernelIN5flash11enable_sm90INS1_16FlashAttnFwdSm90INS1_25CollectiveMainloopFwdSm90ILi2EN4cute5tupleIJNS5_1CILi1EEES8_S8_EEENS6_IJNS7_ILi128EEESA_SA_EEELi128ENS_6half_tEfNS_4arch4Sm90ELb1ELb0ELb0ELb0ELb0ELb0ELb0ELb1ELb1ELb0ELb0ELb0EEENS1_21CollectiveEpilogueFwdISB_S9_SC_SE_Li256ELb0ELb0ELb0ELb0EEENS1_30DynamicPersistentTileSchedulerILi256ELi32ELb0ELb0ELb1EEEEEEEEEvNT_6ParamsE)
        .other          _ZN7cutlass13device_kernelIN5flash11enable_sm90INS1_16FlashAttnFwdSm90INS1_25CollectiveMainloopFwdSm90ILi2EN4cute5tupleIJNS5_1CILi1EEES8_S8_EEENS6_IJNS7_ILi128EEESA_SA_EEELi128ENS_6half_tEfNS_4arch4Sm90ELb1ELb0ELb0ELb0ELb0ELb0ELb0ELb1ELb1ELb0ELb0ELb0EEENS1_21CollectiveEpilogueFwdISB_S9_SC_SE_Li256ELb0ELb0ELb0ELb0EEENS1_30DynamicPersistentTileSchedulerILi256ELi32ELb0ELb0ELb1EEEEEEEEEvNT_6ParamsE,@"STO_CUDA_ENTRY STV_DEFAULT"
_ZN7cutlass13device_kernelIN5flash11enable_sm90INS1_16FlashAttnFwdSm90INS1_25CollectiveMainloopFwdSm90ILi2EN4cute5tupleIJNS5_1CILi1EEES8_S8_EEENS6_IJNS7_ILi128EEESA_SA_EEELi128ENS_6half_tEfNS_4arch4Sm90ELb1ELb0ELb0ELb0ELb0ELb0ELb0ELb1ELb1ELb0ELb0ELb0EEENS1_21CollectiveEpilogueFwdISB_S9_SC_SE_Li256ELb0ELb0ELb0ELb0EEENS1_30DynamicPersistentTileSchedulerILi256ELi32ELb0ELb0ELb1EEEEEEEEEvNT_6ParamsE:
[----:B------:R-:W-:Y:S01]  /*0000*/  LDC R1, c[0x0][0x37c] ;  /* 0x0000df00ff017b82 */ /* 0x000fe20000000800 */
[----:B------:R-:W-:Y:S05]  /*0010*/  EXIT ;  /* 0x000000000000794d */ /* 0x000fea0003800000 */
.L_x_27:
        /* <DEDUP_REMOVED lines=14> */
.L_x_75:


//--------------------- .text._ZN7cutlass13device_kernelIN5flash11enable_sm90INS1_16FlashAttnFwdSm90INS1_25CollectiveMainloopFwdSm90ILi2EN4cute5tupleIJNS5_1CILi1EEES8_S8_EEENS6_IJNS7_ILi128EEESA_SA_EEELi128ENS_6half_tEfNS_4arch4Sm90ELb1ELb0ELb0ELb1ELb0ELb0ELb0ELb1ELb1ELb0ELb0ELb0EEENS1_21CollectiveEpilogueFwdISB_S9_SC_SE_Li256ELb1ELb0ELb0ELb0EEENS1_36VarlenDynamicPersistentTileSchedulerILi128ELi128ELi256ELi32ELb0ELb0ELb1ELb1ELb1ELb1EEEEEEEEEvNT_6ParamsE --------------------------
	.section	.text._ZN7cutlass13device_kernelIN5flash11enable_sm90INS1_16FlashAttnFwdSm90INS1_25CollectiveMainloopFwdSm90ILi2EN4cute5tupleIJNS5_1CILi1EEES8_S8_EEENS6_IJNS7_ILi128EEESA_SA_EEELi128ENS_6half_tEfNS_4arch4Sm90ELb1ELb0ELb0ELb1ELb0ELb0ELb0ELb1ELb1ELb0ELb0ELb0EEENS1_21CollectiveEpilogueFwdISB_S9_SC_SE_Li256ELb1ELb0ELb0ELb0EEENS1_36VarlenDynamicPersistentTileSchedulerILi128ELi128ELi256ELi32ELb0ELb0ELb1ELb1ELb1ELb1EEEEEEEEEvNT_6ParamsE,"ax",@progbits
	.align	128
.text._ZN7cutlass13device_kernelIN5flash11enable_sm90INS1_16FlashAttnFwdSm90INS1_25CollectiveMainloopFwdSm90ILi2EN4cute5tupleIJNS5_1CILi1EEES8_S8_EEENS6_IJNS7_ILi128EEESA_SA_EEELi128ENS_6half_tEfNS_4arch4Sm90ELb1ELb0ELb0ELb1ELb0ELb0ELb0ELb1ELb1ELb0ELb0ELb0EEENS1_21CollectiveEpilogueFwdISB_S9_SC_SE_Li256ELb1ELb0ELb0ELb0EEENS1_36VarlenDynamicPersistentTileSchedulerILi128ELi128ELi256ELi32ELb0ELb0ELb1ELb1ELb1ELb1EEEEEEEEEvNT_6ParamsE:
        .type           _ZN7cutlass13device_kernelIN5flash11enable_sm90INS1_16FlashAttnFwdSm90INS1_25CollectiveMainloopFwdSm90ILi2EN4cute5tupleIJNS5_1CILi1EEES8_S8_EEENS6_IJNS7_ILi128EEESA_SA_EEELi128ENS_6half_tEfNS_4arch4Sm90ELb1ELb0ELb0ELb1ELb0ELb0ELb0ELb1ELb1ELb0ELb0ELb0EEENS1_21CollectiveEpilogueFwdISB_S9_SC_SE_Li256ELb1ELb0ELb0ELb0EEENS1_36VarlenDynamicPersistentTileSchedulerILi128ELi128ELi256ELi32ELb0ELb0ELb1ELb1ELb1ELb1EEEEEEEEEvNT_6ParamsE,@function
        .size           _ZN7cutlass13device_kernelIN5flash11enable_sm90INS1_16FlashAttnFwdSm90INS1_25CollectiveMainloopFwdSm90ILi2EN4cute5tupleIJNS5_1CILi1EEES8_S8_EEENS6_IJNS7_ILi128EEESA_SA_EEELi128ENS_6half_tEfNS_4arch4Sm90ELb1ELb0ELb0ELb1ELb0ELb0ELb0ELb1ELb1ELb0ELb0ELb0EEENS1_21CollectiveEpilogueFwdISB_S9_SC_SE_Li256ELb1ELb0ELb0ELb0EEENS1_36VarlenDynamicPersistentTileSchedulerILi128ELi128ELi256ELi32ELb0ELb0ELb1ELb1ELb1ELb1EEEEEEEEEvNT_6ParamsE,(.L_x_76 - _ZN7cutlass13device_kernelIN5flash11enable_sm90INS1_16FlashAttnFwdSm90INS1_25CollectiveMainloopFwdSm90ILi2EN4cute5tupleIJNS5_1CILi1EEES8_S8_EEENS6_IJNS7_ILi128EEESA_SA_EEELi128ENS_6half_tEfNS_4arch4Sm90ELb1ELb0ELb0ELb1ELb0ELb0ELb0ELb1ELb1ELb0ELb0ELb0EEENS1_21CollectiveEpilogueFwdISB_S9_SC_SE_Li256ELb1ELb0ELb0ELb0EEENS1_36VarlenDynamicPersistentTileSchedulerILi128ELi128ELi256ELi32ELb0ELb0ELb1ELb1ELb1ELb1EEEEEEEEEvNT_6ParamsE)
        .other          _ZN7cutlass13device_kernelIN5flash11enable_sm90INS1_16FlashAttnFwdSm90INS1_25CollectiveMainloopFwdSm90ILi2EN4cute5tupleIJNS5_1CILi1EEES8_S8_EEENS6_IJNS7_ILi128EEESA_SA_EEELi128ENS_6half_tEfNS_4arch4Sm90ELb1ELb0ELb0ELb1ELb0ELb0ELb0ELb1ELb1ELb0ELb0ELb0EEENS1_21CollectiveEpilogueFwdISB_S9_SC_SE_Li256ELb1ELb0ELb0ELb0EEENS1_36VarlenDynamicPersistentTileSchedulerILi128ELi128ELi256ELi32ELb0ELb0ELb1ELb1ELb1ELb1EEEEEEEEEvNT_6ParamsE,@"STO_CUDA_ENTRY STV_DEFAULT"
_ZN7cutlass13device_kernelIN5flash11enable_sm90INS1_16FlashAttnFwdSm90INS1_25CollectiveMainloopFwdSm90ILi2EN4cute5tupleIJNS5_1CILi1EEES8_S8_EEENS6_IJNS7_ILi128EEESA_SA_EEELi128ENS_6half_tEfNS_4arch4Sm90ELb1ELb0ELb0ELb1ELb0ELb0ELb0ELb1ELb1ELb0ELb0ELb0EEENS1_21CollectiveEpilogueFwdISB_S9_SC_SE_Li256ELb1ELb0ELb0ELb0EEENS1_36VarlenDynamicPersistentTileSchedulerILi128ELi128ELi256ELi32ELb0ELb0ELb1ELb1ELb1ELb1EEEEEEEEEvNT_6ParamsE:
[----:B------:R-:W-:Y:S01]  /*0000*/  LDC R1, c[0x0][0x37c] ;  /* 0x0000df00ff017b82 */ /* 0x000fe20000000800 */
[----:B------:R-:W-:Y:S05]  /*0010*/  EXIT ;  /* 0x000000000000794d */ /* 0x000fea0003800000 */
.L_x_28:
        /* <DEDUP_REMOVED lines=14> */
.L_x_76:


//--------------------- .text._ZN7cutlass13device_kernelIN5flash11enable_sm90INS1_16FlashAttnFwdSm90INS1_25CollectiveMainloopFwdSm90ILi2EN4cute5tupleIJNS5_1CILi1EEES8_S8_EEENS6_IJNS7_ILi128EEESA_SA_EEELi128ENS_6half_tEfNS_4arch4Sm90ELb1ELb0ELb0ELb1ELb0ELb1ELb0ELb1ELb1ELb0ELb0ELb0EEENS1_21CollectiveEpilogueFwdISB_S9_SC_SE_Li256ELb1ELb0ELb0ELb0EEENS1_36VarlenDynamicPersistentTileSchedulerILi128ELi128ELi256ELi32ELb0ELb0ELb1ELb1ELb1ELb1EEEEEEEEEvNT_6ParamsE --------------------------
	.section	.text._ZN7cutlass13device_kernelIN5flash11enable_sm90INS1_16FlashAttnFwdSm90INS1_25CollectiveMainloopFwdSm90ILi2EN4cute5tupleIJNS5_1CILi1EEES8_S8_EEENS6_IJNS7_ILi128EEESA_SA_EEELi128ENS_6half_tEfNS_4arch4Sm90ELb1ELb0ELb0ELb1ELb0ELb1ELb0ELb1ELb1ELb0ELb0ELb0EEENS1_21CollectiveEpilogueFwdISB_S9_SC_SE_Li256ELb1ELb0ELb0ELb0EEENS1_36VarlenDynamicPersistentTileSchedulerILi128ELi128ELi256ELi32ELb0ELb0ELb1ELb1ELb1ELb1EEEEEEEEEvNT_6ParamsE,"ax",@progbits
	.align	128
.text._ZN7cutlass13device_kernelIN5flash11enable_sm90INS1_16FlashAttnFwdSm90INS1_25CollectiveMainloopFwdSm90ILi2EN4cute5tupleIJNS5_1CILi1EEES8_S8_EEENS6_IJNS7_ILi128EEESA_SA_EEELi128ENS_6half_tEfNS_4arch4Sm90ELb1ELb0ELb0ELb1ELb0ELb1ELb0ELb1ELb1ELb0ELb0ELb0EEENS1_21CollectiveEpilogueFwdISB_S9_SC_SE_Li256ELb1ELb0ELb0ELb0EEENS1_36VarlenDynamicPersistentTileSchedulerILi128ELi128ELi256ELi32ELb0ELb0ELb1ELb1ELb1ELb1EEEEEEEEEvNT_6ParamsE:
        .type           _ZN7cutlass13device_kernelIN5flash11enable_sm90INS1_16FlashAttnFwdSm90INS1_25CollectiveMainloopFwdSm90ILi2EN4cute5tupleIJNS5_1CILi1EEES8_S8_EEENS6_IJNS7_ILi128EEESA_SA_EEELi128ENS_6half_tEfNS_4arch4Sm90ELb1ELb0ELb0ELb1ELb0ELb1ELb0ELb1ELb1ELb0ELb0ELb0EEENS1_21CollectiveEpilogueFwdISB_S9_SC_SE_Li256ELb1ELb0ELb0ELb0EEENS1_36VarlenDynamicPersistentTileSchedulerILi128ELi128ELi256ELi32ELb0ELb0ELb1ELb1ELb1ELb1EEEEEEEEEvNT_6ParamsE,@function
        .size           _ZN7cutlass13device_kernelIN5flash11enable_sm90INS1_16FlashAttnFwdSm90INS1_25CollectiveMainloopFwdSm90ILi2EN4cute5tupleIJNS5_1CILi1EEES8_S8_EEENS6_IJNS7_ILi128EEESA_SA_EEELi128ENS_6half_tEfNS_4arch4Sm90ELb1ELb0ELb0ELb1ELb0ELb1ELb0ELb1ELb1ELb0ELb0ELb0EEENS1_21CollectiveEpilogueFwdISB_S9_SC_SE_Li256ELb1ELb0ELb0ELb0EEENS1_36VarlenDynamicPersistentTileSchedulerILi128ELi128ELi256ELi32ELb0ELb0ELb1ELb1ELb1ELb1EEEEEEEEEvNT_6ParamsE,(.L_x_77 - _ZN7cutlass13device_kernelIN5flash11enable_sm90INS1_16FlashAttnFwdSm90INS1_25CollectiveMainloopFwdSm90ILi2EN4cute5tupleIJNS5_1CILi1EEES8_S8_EEENS6_IJNS7_ILi128EEESA_SA_EEELi128ENS_6half_tEfNS_4arch4Sm90ELb1ELb0ELb0ELb1ELb0ELb1ELb0ELb1ELb1ELb0ELb0ELb0EEENS1_21CollectiveEpilogueFwdISB_S9_SC_SE_Li256ELb1ELb0ELb0ELb0EEENS1_36VarlenDynamicPersistentTileSchedulerILi128ELi128ELi256ELi32ELb0ELb0ELb1ELb1ELb1ELb1EEEEEEEEEvNT_6ParamsE)
        .other          _ZN7cutlass13device_kernelIN5flash11enable_sm90INS1_16FlashAttnFwdSm90INS1_25CollectiveMainloopFwdSm90ILi2EN4cute5tupleIJNS5_1CILi1EEES8_S8_EEENS6_IJNS7_ILi128EEESA_SA_EEELi128ENS_6half_tEfNS_4arch4Sm90ELb1ELb0ELb0ELb1ELb0ELb1ELb0ELb1ELb1ELb0ELb0ELb0EEENS1_21CollectiveEpilogueFwdISB_S9_SC_SE_Li256ELb1ELb0ELb0ELb0EEENS1_36VarlenDynamicPersistentTileSchedulerILi128ELi128ELi256ELi32ELb0ELb0ELb1ELb1ELb1ELb1EEEEEEEEEvNT_6ParamsE,@"STO_CUDA_ENTRY STV_DEFAULT"
_ZN7cutlass13device_kernelIN5flash11enable_sm90INS1_16FlashAttnFwdSm90INS1_25CollectiveMainloopFwdSm90ILi2EN4cute5tupleIJNS5_1CILi1EEES8_S8_EEENS6_IJNS7_ILi128EEESA_SA_EEELi128ENS_6half_tEfNS_4arch4Sm90ELb1ELb0ELb0ELb1ELb0ELb1ELb0ELb1ELb1ELb0ELb0ELb0EEENS1_21CollectiveEpilogueFwdISB_S9_SC_SE_Li256ELb1ELb0ELb0ELb0EEENS1_36VarlenDynamicPersistentTileSchedulerILi128ELi128ELi256ELi32ELb0ELb0ELb1ELb1ELb1ELb1EEEEEEEEEvNT_6ParamsE:
[----:B------:R-:W-:Y:S01]  /*0000*/  LDC R1, c[0x0][0x37c] ;  /* 0x0000df00ff017b82 */ /* 0x000fe20000000800 */
[----:B------:R-:W-:Y:S05]  /*0010*/  EXIT ;  /* 0x000000000000794d */ /* 0x000fea0003800000 */
.L_x_29:
        /* <DEDUP_REMOVED lines=14> */
.L_x_77:


//--------------------- .text._ZN7cutlass13device_kernelIN5flash11enable_sm90INS1_16FlashAttnFwdSm90INS1_25CollectiveMainloopFwdSm90ILi2EN4cute5tupleIJNS5_1CILi1EEES8_S8_EEENS6_IJNS7_ILi192EEENS7_ILi144EEENS7_ILi96EEEEEELi96ENS_6half_tEfNS_4arch4Sm90ELb0ELb0ELb0ELb0ELb0ELb0ELb0ELb0ELb1ELb0ELb0ELb0EEENS1_21CollectiveEpilogueFwdINS6_IJSA_SC_SB_EEES9_SE_SG_Li384ELb0ELb0ELb0ELb0EEENS1_29StaticPersistentTileSchedulerILb0EEEEEEEEEvNT_6ParamsE --------------------------
	.section	.text._ZN7cutlass13device_kernelIN5flash11enable_sm90INS1_16FlashAttnFwdSm90INS1_25CollectiveMainloopFwdSm90ILi2EN4cute5tupleIJNS5_1CILi1EEES8_S8_EEENS6_IJNS7_ILi192EEENS7_ILi144EEENS7_ILi96EEEEEELi96ENS_6half_tEfNS_4arch4Sm90ELb0ELb0ELb0ELb0ELb0ELb0ELb0ELb0ELb1ELb0ELb0ELb0EEENS1_21CollectiveEpilogueFwdINS6_IJSA_SC_SB_EEES9_SE_SG_Li384ELb0ELb0ELb0ELb0EEENS1_29StaticPersistentTileSchedulerILb0EEEEEEEEEvNT_6ParamsE,"ax",@progbits
	.align	128
.text._ZN7cutlass13device_kernelIN5flash11enable_sm90INS1_16FlashAttnFwdSm90INS1_25CollectiveMainloopFwdSm90ILi2EN4cute5tupleIJNS5_1CILi1EEES8_S8_EEENS6_IJNS7_ILi192EEENS7_ILi144EEENS7_ILi96EEEEEELi96ENS_6half_tEfNS_4arch4Sm90ELb0ELb0ELb0ELb0ELb0ELb0ELb0ELb0ELb1ELb0ELb0ELb0EEENS1_21CollectiveEpilogueFwdINS6_IJSA_SC_SB_EEES9_SE_SG_Li384ELb0ELb0ELb0ELb0EEENS1_29StaticPersistentTileSchedulerILb0EEEEEEEEEvNT_6ParamsE:
        .type           _ZN7cutlass13device_kernelIN5flash11enable_sm90INS1_16FlashAttnFwdSm90INS1_25CollectiveMainloopFwdSm90ILi2EN4cute5tupleIJNS5_1CILi1EEES8_S8_EEENS6_IJNS7_ILi192EEENS7_ILi144EEENS7_ILi96EEEEEELi96ENS_6half_tEfNS_4arch4Sm90ELb0ELb0ELb0ELb0ELb0ELb0ELb0ELb0ELb1ELb0ELb0ELb0EEENS1_21CollectiveEpilogueFwdINS6_IJSA_SC_SB_EEES9_SE_SG_Li384ELb0ELb0ELb0ELb0EEENS1_29StaticPersistentTileSchedulerILb0EEEEEEEEEvNT_6ParamsE,@function
        .size           _ZN7cutlass13device_kernelIN5flash11enable_sm90INS1_16FlashAttnFwdSm90INS1_25CollectiveMainloopFwdSm90ILi2EN4cute5tupleIJNS5_1CILi1EEES8_S8_EEENS6_IJNS7_ILi192EEENS7_ILi144EEENS7_ILi96EEEEEELi96ENS_6half_tEfNS_4arch4Sm90ELb0ELb0ELb0ELb0ELb0ELb0ELb0ELb0ELb1ELb0ELb0ELb0EEENS1_21CollectiveEpilogueFwdINS6_IJSA_SC_SB_EEES9_SE_SG_Li384ELb0ELb0ELb0ELb0EEENS1_29StaticPersistentTileSchedulerILb0EEEEEEEEEvNT_6ParamsE,(.L_x_78 - _ZN7cutlass13device_kernelIN5flash11enable_sm90INS1_16FlashAttnFwdSm90INS1_25CollectiveMainloopFwdSm90ILi2EN4cute5tupleIJNS5_1CILi1EEES8_S8_EEENS6_IJNS7_ILi192EEENS7_ILi144EEENS7_ILi96EEEEEELi96ENS_6half_tEfNS_4arch4Sm90ELb0ELb0ELb0ELb0ELb0ELb0ELb0ELb0ELb1ELb0ELb0ELb0EEENS1_21CollectiveEpilogueFwdINS6_IJSA_SC_SB_EEES9_SE_SG_Li384ELb0ELb0ELb0ELb0EEENS1_29StaticPersistentTileSchedulerILb0EEEEEEEEEvNT_6ParamsE)
        .other          _ZN7cutlass13device_kernelIN5flash11enable_sm90INS1_16FlashAttnFwdSm90INS1_25CollectiveMainloopFwdSm90ILi2EN4cute5tupleIJNS5_1CILi1EEES8_S8_EEENS6_IJNS7_ILi192EEENS7_ILi144EEENS7_ILi96EEEEEELi96ENS_6half_tEfNS_4arch4Sm90ELb0ELb0ELb0ELb0ELb0ELb0ELb0ELb0ELb1ELb0ELb0ELb0EEENS1_21CollectiveEpilogueFwdINS6_IJSA_SC_SB_EEES9_SE_SG_Li384ELb0ELb0ELb0ELb0EEENS1_29StaticPersistentTileSchedulerILb0EEEEEEEEEvNT_6ParamsE,@"STO_CUDA_ENTRY STV_DEFAULT"
_ZN7cutlass13device_kernelIN5flash11enable_sm90INS1_16FlashAttnFwdSm90INS1_25CollectiveMainloopFwdSm90ILi2EN4cute5tupleIJNS5_1CILi1EEES8_S8_EEENS6_IJNS7_ILi192EEENS7_ILi144EEENS7_ILi96EEEEEELi96ENS_6half_tEfNS_4arch4Sm90ELb0ELb0ELb0ELb0ELb0ELb0ELb0ELb0ELb1ELb0ELb0ELb0EEENS1_21CollectiveEpilogueFwdINS6_IJSA_SC_SB_EEES9_SE_SG_Li384ELb0ELb0ELb0ELb0EEENS1_29StaticPersistentTileSchedulerILb0EEEEEEEEEvNT_6ParamsE:
[----:B------:R-:W-:Y:S01]  /*0000*/  LDC R1, c[0x0][0x37c] ;  /* 0x0000df00ff017b82 */ /* 0x000fe20000000800 */
[----:B------:R-:W-:Y:S05]  /*0010*/  EXIT ;  /* 0x000000000000794d */ /* 0x000fea0003800000 */
.L_x_30:
        /* <DEDUP_REMOVED lines=14> */
.L_x_78:


//--------------------- .text._ZN7cutlass13device_kernelIN5flash11enable_sm90INS1_16FlashAttnFwdSm90INS1_25CollectiveMainloopFwdSm90ILi2EN4cute5tupleIJNS5_1CILi1EEES8_S8_EEENS6_IJNS7_ILi192EEENS7_ILi144EEENS7_ILi96EEEEEELi96ENS_6half_tEfNS_4arch4Sm90ELb0ELb0ELb0ELb1ELb0ELb0ELb0ELb0ELb1ELb0ELb0ELb0EEENS1_21CollectiveEpilogueFwdINS6_IJSA_SC_SB_EEES9_SE_SG_Li384ELb1ELb0ELb0ELb0EEENS1_36VarlenDynamicPersistentTileSchedulerILi192ELi144ELi384ELi32ELb0ELb0ELb1ELb0ELb1ELb1EEEEEEEEEvNT_6ParamsE --------------------------
	.section	.text._ZN7cutlass13device_kernelIN5flash11enable_sm90INS1_16FlashAttnFwdSm90INS1_25CollectiveMainloopFwdSm90ILi2EN4cute5tupleIJNS5_1CILi1EEES8_S8_EEENS6_IJNS7_ILi192EEENS7_ILi144EEENS7_ILi96EEEEEELi96ENS_6half_tEfNS_4arch4Sm90ELb0ELb0ELb0ELb1ELb0ELb0ELb0ELb0ELb1ELb0ELb0ELb0EEENS1_21CollectiveEpilogueFwdINS6_IJSA_SC_SB_EEES9_SE_SG_Li384ELb1ELb0ELb0ELb0EEENS1_36VarlenDynamicPersistentTileSchedulerILi192ELi144ELi384ELi32ELb0ELb0ELb1ELb0ELb1ELb1EEEEEEEEEvNT_6ParamsE,"ax",@progbits
	.align	128
.text._ZN7cutlass13device_kernelIN5flash11enable_sm90INS1_16FlashAttnFwdSm90INS1_25CollectiveMainloopFwdSm90ILi2EN4cute5tupleIJNS5_1CILi1EEES8_S8_EEENS6_IJNS7_ILi192EEENS7_ILi144EEENS7_ILi96EEEEEELi96ENS_6half_tEfNS_4arch4Sm90ELb0ELb0ELb0ELb1ELb0ELb0ELb0ELb0ELb1ELb0ELb0ELb0EEENS1_21CollectiveEpilogueFwdINS6_IJSA_SC_SB_EEES9_SE_SG_Li384ELb1ELb0ELb0ELb0EEENS1_36VarlenDynamicPersistentTileSchedulerILi192ELi144ELi384ELi32ELb0ELb0ELb1ELb0ELb1ELb1EEEEEEEEEvNT_6ParamsE:
        .type           _ZN7cutlass13device_kernelIN5flash11enable_sm90INS1_16FlashAttnFwdSm90INS1_25CollectiveMainloopFwdSm90ILi2EN4cute5tupleIJNS5_1CILi1EEES8_S8_EEENS6_IJNS7_ILi192EEENS7_ILi144EEENS7_ILi96EEEEEELi96ENS_6half_tEfNS_4arch4Sm90ELb0ELb0ELb0ELb1ELb0ELb0ELb0ELb0ELb1ELb0ELb0ELb0EEENS1_21CollectiveEpilogueFwdINS6_IJSA_SC_SB_EEES9_SE_SG_Li384ELb1ELb0ELb0ELb0EEENS1_36VarlenDynamicPersistentTileSchedulerILi192ELi144ELi384ELi32ELb0ELb0ELb1ELb0ELb1ELb1EEEEEEEEEvNT_6ParamsE,@function
        .size           _ZN7cutlass13device_kernelIN5flash11enable_sm90INS1_16FlashAttnFwdSm90INS1_25CollectiveMainloopFwdSm90ILi2EN4cute5tupleIJNS5_1CILi1EEES8_S8_EEENS6_IJNS7_ILi192EEENS7_ILi144EEENS7_ILi96EEEEEELi96ENS_6half_tEfNS_4arch4Sm90ELb0ELb0ELb0ELb1ELb0ELb0ELb0ELb0ELb1ELb0ELb0ELb0EEENS1_21CollectiveEpilogueFwdINS6_IJSA_SC_SB_EEES9_SE_SG_Li384ELb1ELb0ELb0ELb0EEENS1_36VarlenDynamicPersistentTileSchedulerILi192ELi144ELi384ELi32ELb0ELb0ELb1ELb0ELb1ELb1EEEEEEEEEvNT_6ParamsE,(.L_x_79 - _ZN7cutlass13device_kernelIN5flash11enable_sm90INS1_16FlashAttnFwdSm90INS1_25CollectiveMainloopFwdSm90ILi2EN4cute5tupleIJNS5_1CILi1EEES8_S8_EEENS6_IJNS7_ILi192EEENS7_ILi144EEENS7_ILi96EEEEEELi96ENS_6half_tEfNS_4arch4Sm90ELb0ELb0ELb0ELb1ELb0ELb0ELb0ELb0ELb1ELb0ELb0ELb0EEENS1_21CollectiveEpilogueFwdINS6_IJSA_SC_SB_EEES9_SE_SG_Li384ELb1ELb0ELb0ELb0EEENS1_36VarlenDynamicPersistentTileSchedulerILi192ELi144ELi384ELi32ELb0ELb0ELb1ELb0ELb1ELb1EEEEEEEEEvNT_6ParamsE)
        .other          _ZN7cutlass13device_kernelIN5flash11enable_sm90INS1_16FlashAttnFwdSm90INS1_25CollectiveMainloopFwdSm90ILi2EN4cute5tupleIJNS5_1CILi1EEES8_S8_EEENS6_IJNS7_ILi192EEENS7_ILi144EEENS7_ILi96EEEEEELi96ENS_6half_tEfNS_4arch4Sm90ELb0ELb0ELb0ELb1ELb0ELb0ELb0ELb0ELb1ELb0ELb0ELb0EEENS1_21CollectiveEpilogueFwdINS6_IJSA_SC_SB_EEES9_SE_SG_Li384ELb1ELb0ELb0ELb0EEENS1_36VarlenDynamicPersistentTileSchedulerILi192ELi144ELi384ELi32ELb0ELb0ELb1ELb0ELb1ELb1EEEEEEEEEvNT_6ParamsE,@"STO_CUDA_ENTRY STV_DEFAULT"
_ZN7cutlass13device_kernelIN5flash11enable_sm90INS1_16FlashAttnFwdSm90INS1_25CollectiveMainloopFwdSm90ILi2EN4cute5tupleIJNS5_1CILi1EEES8_S8_EEENS6_IJNS7_ILi192EEENS7_ILi144EEENS7_ILi96EEEEEELi96ENS_6half_tEfNS_4arch4Sm90ELb0ELb0ELb0ELb1ELb0ELb0ELb0ELb0ELb1ELb0ELb0ELb0EEENS1_21CollectiveEpilogueFwdINS6_IJSA_SC_SB_EEES9_SE_SG_Li384ELb1ELb0ELb0ELb0EEENS1_36VarlenDynamicPersistentTileSchedulerILi192ELi144ELi384ELi32ELb0ELb0ELb1ELb0ELb1ELb1EEEEEEEEEvNT_6ParamsE:
[----:B------:R-:W-:Y:S01]  /*0000*/  LDC R1, c[0x0][0x37c] ;  /* 0x0000df00ff017b82 */ /* 0x000fe20000000800 */
[----:B------:R-:W-:Y:S05]  /*0010*/  EXIT ;  /* 0x000000000000794d */ /* 0x000fea0003800000 */
.L_x_31:
        /* <DEDUP_REMOVED lines=14> */
.L_x_79:


//--------------------- .text._ZN7cutlass13device_kernelIN5flash11enable_sm90INS1_16FlashAttnFwdSm90INS1_25CollectiveMainloopFwdSm90ILi2EN4cute5tupleIJNS5_1CILi1EEES8_S8_EEENS6_IJNS7_ILi192EEENS7_ILi144EEENS7_ILi96EEEEEELi96ENS_6half_tEfNS_4arch4Sm90ELb0ELb0ELb0ELb1ELb0ELb1ELb0ELb0ELb1ELb0ELb0ELb0EEENS1_21CollectiveEpilogueFwdINS6_IJSA_SC_SB_EEES9_SE_SG_Li384ELb1ELb0ELb0ELb0EEENS1_36VarlenDynamicPersistentTileSchedulerILi192ELi144ELi384ELi32ELb0ELb0ELb1ELb0ELb1ELb1EEEEEEEEEvNT_6ParamsE --------------------------
	.section	.text._ZN7cutlass13device_kernelIN5flash11enable_sm90INS1_16FlashAttnFwdSm90INS1_25CollectiveMainloopFwdSm90ILi2EN4cute5tupleIJNS5_1CILi1EEES8_S8_EEENS6_IJNS7_ILi192EEENS7_ILi144EEENS7_ILi96EEEEEELi96ENS_6half_tEfNS_4arch4Sm90ELb0ELb0ELb0ELb1ELb0ELb1ELb0ELb0ELb1ELb0ELb0ELb0EEENS1_21CollectiveEpilogueFwdINS6_IJSA_SC_SB_EEES9_SE_SG_Li384ELb1ELb0ELb0ELb0EEENS1_36VarlenDynamicPersistentTileSchedulerILi192ELi144ELi384ELi32ELb0ELb0ELb1ELb0ELb1ELb1EEEEEEEEEvNT_6ParamsE,"ax",@progbits
	.align	128
.text._ZN7cutlass13device_kernelIN5flash11enable_sm90INS1_16FlashAttnFwdSm90INS1_25CollectiveMainloopFwdSm90ILi2EN4cute5tupleIJNS5_1CILi1EEES8_S8_EEENS6_IJNS7_ILi192EEENS7_ILi144EEENS7_ILi96EEEEEELi96ENS_6half_tEfNS_4arch4Sm90ELb0ELb0ELb0ELb1ELb0ELb1ELb0ELb0ELb1ELb0ELb0ELb0EEENS1_21CollectiveEpilogueFwdINS6_IJSA_SC_SB_EEES9_SE_SG_Li384ELb1ELb0ELb0ELb0EEENS1_36VarlenDynamicPersistentTileSchedulerILi192ELi144ELi384ELi32ELb0ELb0ELb1ELb0ELb1ELb1EEEEEEEEEvNT_6ParamsE:
        .type           _ZN7cutlass13device_kernelIN5flash11enable_sm90INS1_16FlashAttnFwdSm90INS1_25CollectiveMainloopFwdSm90ILi2EN4cute5tupleIJNS5_1CILi1EEES8_S8_EEENS6_IJNS7_ILi192EEENS7_ILi144EEENS7_ILi96EEEEEELi96ENS_6half_tEfNS_4arch4Sm90ELb0ELb0ELb0ELb1ELb0ELb1ELb0ELb0ELb1ELb0ELb0ELb0EEENS1_21CollectiveEpilogueFwdINS6_IJSA_SC_SB_EEES9_SE_SG_Li384ELb1ELb0ELb0ELb0EEENS1_36VarlenDynamicPersistentTileSchedulerILi192ELi144ELi384ELi32ELb0ELb0ELb1ELb0ELb1ELb1EEEEEEEEEvNT_6ParamsE,@function
        .size           _ZN7cutlass13device_kernelIN5flash11enable_sm90INS1_16FlashAttnFwdSm90INS1_25CollectiveMainloopFwdSm90ILi2EN4cute5tupleIJNS5_1CILi1EEES8_S8_EEENS6_IJNS7_ILi192EEENS7_ILi144EEENS7_ILi96EEEEEELi96ENS_6half_tEfNS_4arch4Sm90ELb0ELb0ELb0ELb1ELb0ELb1ELb0ELb0ELb1ELb0ELb0ELb0EEENS1_21CollectiveEpilogueFwdINS6_IJSA_SC_SB_EEES9_SE_SG_Li384ELb1ELb0ELb0ELb0EEENS1_36VarlenDynamicPersistentTileSchedulerILi192ELi144ELi384ELi32ELb0ELb0ELb1ELb0ELb1ELb1EEEEEEEEEvNT_6ParamsE,(.L_x_80 - _ZN7cutlass13device_kernelIN5flash11enable_sm90INS1_16FlashAttnFwdSm90INS1_25CollectiveMainloopFwdSm90ILi2EN4cute5tupleIJNS5_1CILi1EEES8_S8_EEENS6_IJNS7_ILi192EEENS7_ILi144EEENS7_ILi96EEEEEELi96ENS_6half_tEfNS_4arch4Sm90ELb0ELb0ELb0ELb1ELb0ELb1ELb0ELb0ELb1ELb0ELb0ELb0EEENS1_21CollectiveEpilogueFwdINS6_IJSA_SC_SB_EEES9_SE_SG_Li384ELb1ELb0ELb0ELb0EEENS1_36VarlenDynamicPersistentTileSchedulerILi192ELi144ELi384ELi32ELb0ELb0ELb1ELb0ELb1ELb1EEEEEEEEEvNT_6ParamsE)
        .other          _ZN7cutlass13device_kernelIN5flash11enable_sm90INS1_16FlashAttnFwdSm90INS1_25CollectiveMainloopFwdSm90ILi2EN4cute5tupleIJNS5_1CILi1EEES8_S8_EEENS6_IJNS7_ILi192EEENS7_ILi144EEENS7_ILi96EEEEEELi96ENS_6half_tEfNS_4arch4Sm90ELb0ELb0ELb0ELb1ELb0ELb1ELb0ELb0ELb1ELb0ELb0ELb0EEENS1_21CollectiveEpilogueFwdINS6_IJSA_SC_SB_EEES9_SE_SG_Li384ELb1ELb0ELb0ELb0EEENS1_36VarlenDynamicPersistentTileSchedulerILi192ELi144ELi384ELi32ELb0ELb0ELb1ELb0ELb1ELb1EEEEEEEEEvNT_6ParamsE,@"STO_CUDA_ENTRY STV_DEFAULT"
_ZN7cutlass13device_kernelIN5flash11enable_sm90INS1_16FlashAttnFwdSm90INS1_25CollectiveMainloopFwdSm90ILi2EN4cute5tupleIJNS5_1CILi1EEES8_S8_EEENS6_IJNS7_ILi192EEENS7_ILi144EEENS7_ILi96EEEEEELi96ENS_6half_tEfNS_4arch4Sm90ELb0ELb0ELb0ELb1ELb0ELb1ELb0ELb0ELb1ELb0ELb0ELb0EEENS1_21CollectiveEpilogueFwdINS6_IJSA_SC_SB_EEES9_SE_SG_Li384ELb1ELb0ELb0ELb0EEENS1_36VarlenDynamicPersistentTileSchedulerILi192ELi144ELi384ELi32ELb0ELb0ELb1ELb0ELb1ELb1EEEEEEEEEvNT_6ParamsE:
[----:B------:R-:W-:Y:S01]  /*0000*/  LDC R1, c[0x0][0x37c] ;  /* 0x0000df00ff017b82 */ /* 0x000fe20000000800 */
[----:B------:R-:W-:Y:S05]  /*0010*/  EXIT ;  /* 0x000000000000794d */ /* 0x000fea0003800000 */
.L_x_32:
        /* <DEDUP_REMOVED lines=14> */
.L_x_80:


//--------------------- .text._ZN7cutlass13device_kernelIN5flash11enable_sm90INS1_16FlashAttnFwdSm90INS1_25CollectiveMainloopFwdSm90ILi2EN4cute5tupleIJNS5_1CILi1EEES8_S8_EEENS6_IJNS7_ILi192EEENS7_ILi128EEENS7_ILi96EEEEEELi96ENS_6half_tEfNS_4arch4Sm90ELb0ELb1ELb0ELb0ELb0ELb0ELb0ELb0ELb1ELb0ELb0ELb0EEENS1_21CollectiveEpilogueFwdINS6_IJSA_SC_SB_EEES9_SE_SG_Li384ELb0ELb0ELb0ELb0EEENS1_30DynamicPersistentTileSchedulerILi384ELi32ELb0ELb0ELb1EEEEEEEEEvNT_6ParamsE --------------------------
	.section	.text._ZN7cutlass13device_kernelIN5flash11enable_sm90INS1_16FlashAttnFwdSm90INS1_25CollectiveMainloopFwdSm90ILi2EN4cute5tupleIJNS5_1CILi1EEES8_S8_EEENS6_IJNS7_ILi192EEENS7_ILi128EEENS7_ILi96EEEEEELi96ENS_6half_tEfNS_4arch4Sm90ELb0ELb1ELb0ELb0ELb0ELb0ELb0ELb0ELb1ELb0ELb0ELb0EEENS1_21CollectiveEpilogueFwdINS6_IJSA_SC_SB_EEES9_SE_SG_Li384ELb0ELb0ELb0ELb0EEENS1_30DynamicPersistentTileSchedulerILi384ELi32ELb0ELb0ELb1EEEEEEEEEvNT_6ParamsE,"ax",@progbits
	.align	128
.text._ZN7cutlass13device_kernelIN5flash11enable_sm90INS1_16FlashAttnFwdSm90INS1_25CollectiveMainloopFwdSm90ILi2EN4cute5tupleIJNS5_1CILi1EEES8_S8_EEENS6_IJNS7_ILi192EEENS7_ILi128EEENS7_ILi96EEEEEELi96ENS_6half_tEfNS_4arch4Sm90ELb0ELb1ELb0ELb0ELb0ELb0ELb0ELb0ELb1ELb0ELb0ELb0EEENS1_21CollectiveEpilogueFwdINS6_IJSA_SC_SB_EEES9_SE_SG_Li384ELb0ELb0ELb0ELb0EEENS1_30DynamicPersistentTileSchedulerILi384ELi32ELb0ELb0ELb1EEEEEEEEEvNT_6ParamsE:
        .type           _ZN7cutlass13device_kernelIN5flash11enable_sm90INS1_16FlashAttnFwdSm90INS1_25CollectiveMainloopFwdSm90ILi2EN4cute5tupleIJNS5_1CILi1EEES8_S8_EEENS6_IJNS7_ILi192EEENS7_ILi128EEENS7_ILi96EEEEEELi96ENS_6half_tEfNS_4arch4Sm90ELb0ELb1ELb0ELb0ELb0ELb0ELb0ELb0ELb1ELb0ELb0ELb0EEENS1_21CollectiveEpilogueFwdINS6_IJSA_SC_SB_EEES9_SE_SG_Li384ELb0ELb0ELb0ELb0EEENS1_30DynamicPersistentTileSchedulerILi384ELi32ELb0ELb0ELb1EEEEEEEEEvNT_6ParamsE,@function
        .size           _ZN7cutlass13device_kernelIN5flash11enable_sm90INS1_16FlashAttnFwdSm90INS1_25CollectiveMainloopFwdSm90ILi2EN4cute5tupleIJNS5_1CILi1EEES8_S8_EEENS6_IJNS7_ILi192EEENS7_ILi128EEENS7_ILi96EEEEEELi96ENS_6half_tEfNS_4arch4Sm90ELb0ELb1ELb0ELb0ELb0ELb0ELb0ELb0ELb1ELb0ELb0ELb0EEENS1_21CollectiveEpilogueFwdINS6_IJSA_SC_SB_EEES9_SE_SG_Li384ELb0ELb0ELb0ELb0EEENS1_30DynamicPersistentTileSchedulerILi384ELi32ELb0ELb0ELb1EEEEEEEEEvNT_6ParamsE,(.L_x_81 - _ZN7cutlass13device_kernelIN5flash11enable_sm90INS1_16FlashAttnFwdSm90INS1_25CollectiveMainloopFwdSm90ILi2EN4cute5tupleIJNS5_1CILi1EEES8_S8_EEENS6_IJNS7_ILi192EEENS7_ILi128EEENS7_ILi96EEEEEELi96ENS_6half_tEfNS_4arch4Sm90ELb0ELb1ELb0ELb0ELb0ELb0ELb0ELb0ELb1ELb0ELb0ELb0EEENS1_21CollectiveEpilogueFwdINS6_IJSA_SC_SB_EEES9_SE_SG_Li384ELb0ELb0ELb0ELb0EEENS1_30DynamicPersistentTileSchedulerILi384ELi32ELb0ELb0ELb1EEEEEEEEEvNT_6ParamsE)
        .other          _ZN7cutlass13device_kernelIN5flash11enable_sm90INS1_16FlashAttnFwdSm90INS1_25CollectiveMainloopFwdSm90ILi2EN4cute5tupleIJNS5_1CILi1EEES8_S8_EEENS6_IJNS7_ILi192EEENS7_ILi128EEENS7_ILi96EEEEEELi96ENS_6half_tEfNS_4arch4Sm90ELb0ELb1ELb0ELb0ELb0ELb0ELb0ELb0ELb1ELb0ELb0ELb0EEENS1_21CollectiveEpilogueFwdINS6_IJSA_SC_SB_EEES9_SE_SG_Li384ELb0ELb0ELb0ELb0EEENS1_30DynamicPersistentTileSchedulerILi384ELi32ELb0ELb0ELb1EEEEEEEEEvNT_6ParamsE,@"STO_CUDA_ENTRY STV_DEFAULT"
_ZN7cutlass13device_kernelIN5flash11enable_sm90INS1_16FlashAttnFwdSm90INS1_25CollectiveMainloopFwdSm90ILi2EN4cute5tupleIJNS5_1CILi1EEES8_S8_EEENS6_IJNS7_ILi192EEENS7_ILi128EEENS7_ILi96EEEEEELi96ENS_6half_tEfNS_4arch4Sm90ELb0ELb1ELb0ELb0ELb0ELb0ELb0ELb0ELb1ELb0ELb0ELb0EEENS1_21CollectiveEpilogueFwdINS6_IJSA_SC_SB_EEES9_SE_SG_Li384ELb0ELb0ELb0ELb0EEENS1_30DynamicPersistentTileSchedulerILi384ELi32ELb0ELb0ELb1EEEEEEEEEvNT_6ParamsE:
[----:B------:R-:W-:Y:S01]  /*0000*/  LDC R1, c[0x0][0x37c] ;  /* 0x0000df00ff017b82 */ /* 0x000fe20000000800 */
[----:B------:R-:W-:Y:S05]  /*0010*/  EXIT ;  /* 0x000000000000794d */ /* 0x000fea0003800000 */
.L_x_33:
        /* <DEDUP_REMOVED lines=14> */
.L_x_81:


//--------------------- .text._ZN7cutlass13device_kernelIN5flash11enable_sm90INS1_16FlashAttnFwdSm90INS1_25CollectiveMainloopFwdSm90ILi2EN4cute5tupleIJNS5_1CILi1EEES8_S8_EEENS6_IJNS7_ILi192EEENS7_ILi128EEENS7_ILi96EEEEEELi96ENS_6half_tEfNS_4arch4Sm90ELb0ELb1ELb0ELb1ELb0ELb0ELb0ELb0ELb1ELb0ELb0ELb0EEENS1_21CollectiveEpilogueFwdINS6_IJSA_SC_SB_EEES9_SE_SG_Li384ELb1ELb0ELb0ELb0EEENS1_36VarlenDynamicPersistentTileSchedulerILi192ELi128ELi384ELi32ELb0ELb0ELb1ELb1ELb0ELb1EEEEEEEEEvNT_6ParamsE --------------------------
	.section	.text._ZN7cutlass13device_kernelIN5flash11enable_sm90INS1_16FlashAttnFwdSm90INS1_25CollectiveMainloopFwdSm90ILi2EN4cute5tupleIJNS5_1CILi1EEES8_S8_EEENS6_IJNS7_ILi192EEENS7_ILi128EEENS7_ILi96EEEEEELi96ENS_6half_tEfNS_4arch4Sm90ELb0ELb1ELb0ELb1ELb0ELb0ELb0ELb0ELb1ELb0ELb0ELb0EEENS1_21CollectiveEpilogueFwdINS6_IJSA_SC_SB_EEES9_SE_SG_Li384ELb1ELb0ELb0ELb0EEENS1_36VarlenDynamicPersistentTileSchedulerILi192ELi128ELi384ELi32ELb0ELb0ELb1ELb1ELb0ELb1EEEEEEEEEvNT_6ParamsE,"ax",@progbits
	.align	128
.text._ZN7cutlass13device_kernelIN5flash11enable_sm90INS1_16FlashAttnFwdSm90INS1_25CollectiveMainloopFwdSm90ILi2EN4cute5tupleIJNS5_1CILi1EEES8_S8_EEENS6_IJNS7_ILi192EEENS7_ILi128EEENS7_ILi96EEEEEELi96ENS_6half_tEfNS_4arch4Sm90ELb0ELb1ELb0ELb1ELb0ELb0ELb0ELb0ELb1ELb0ELb0ELb0EEENS1_21CollectiveEpilogueFwdINS6_IJSA_SC_SB_EEES9_SE_SG_Li384ELb1ELb0ELb0ELb0EEENS1_36VarlenDynamicPersistentTileSchedulerILi192ELi128ELi384ELi32ELb0ELb0ELb1ELb1ELb0ELb1EEEEEEEEEvNT_6ParamsE:
        .type           _ZN7cutlass13device_kernelIN5flash11enable_sm90INS1_16FlashAttnFwdSm90INS1_25CollectiveMainloopFwdSm90ILi2EN4cute5tupleIJNS5_1CILi1EEES8_S8_EEENS6_IJNS7_ILi192EEENS7_ILi128EEENS7_ILi96EEEEEELi96ENS_6half_tEfNS_4arch4Sm90ELb0ELb1ELb0ELb1ELb0ELb0ELb0ELb0ELb1ELb0ELb0ELb0EEENS1_21CollectiveEpilogueFwdINS6_IJSA_SC_SB_EEES9_SE_SG_Li384ELb1ELb0ELb0ELb0EEENS1_36VarlenDynamicPersistentTileSchedulerILi192ELi128ELi384ELi32ELb0ELb0ELb1ELb1ELb0ELb1EEEEEEEEEvNT_6ParamsE,@function
        .size           _ZN7cutlass13device_kernelIN5flash11enable_sm90INS1_16FlashAttnFwdSm90INS1_25CollectiveMainloopFwdSm90ILi2EN4cute5tupleIJNS5_1CILi1EEES8_S8_EEENS6_IJNS7_ILi192EEENS7_ILi128EEENS7_ILi96EEEEEELi96ENS_6half_tEfNS_4arch4Sm90ELb0ELb1ELb0ELb1ELb0ELb0ELb0ELb0ELb1ELb0ELb0ELb0EEENS1_21CollectiveEpilogueFwdINS6_IJSA_SC_SB_EEES9_SE_SG_Li384ELb1ELb0ELb0ELb0EEENS1_36VarlenDynamicPersistentTileSchedulerILi192ELi128ELi384ELi32ELb0ELb0ELb1ELb1ELb0ELb1EEEEEEEEEvNT_6ParamsE,(.L_x_82 - _ZN7cutlass13device_kernelIN5flash11enable_sm90INS1_16FlashAttnFwdSm90INS1_25CollectiveMainloopFwdSm90ILi2EN4cute5tupleIJNS5_1CILi1EEES8_S8_EEENS6_IJNS7_ILi192EEENS7_ILi128EEENS7_ILi96EEEEEELi96ENS_6half_tEfNS_4arch4Sm90ELb0ELb1ELb0ELb1ELb0ELb0ELb0ELb0ELb1ELb0ELb0ELb0EEENS1_21CollectiveEpilogueFwdINS6_IJSA_SC_SB_EEES9_SE_SG_Li384ELb1ELb0ELb0ELb0EEENS1_36VarlenDynamicPersistentTileSchedulerILi192ELi128ELi384ELi32ELb0ELb0ELb1ELb1ELb0ELb1EEEEEEEEEvNT_6ParamsE)
        .other          _ZN7cutlass13device_kernelIN5flash11enable_sm90INS1_16FlashAttnFwdSm90INS1_25CollectiveMainloopFwdSm90ILi2EN4cute5tupleIJNS5_1CILi1EEES8_S8_EEENS6_IJNS7_ILi192EEENS7_ILi128EEENS7_ILi96EEEEEELi96ENS_6half_tEfNS_4arch4Sm90ELb0ELb1ELb0ELb1ELb0ELb0ELb0ELb0ELb1ELb0ELb0ELb0EEENS1_21CollectiveEpilogueFwdINS6_IJSA_SC_SB_EEES9_SE_SG_Li384ELb1ELb0ELb0ELb0EEENS1_36VarlenDynamicPersistentTileSchedulerILi192ELi128ELi384ELi32ELb0ELb0ELb1ELb1ELb0ELb1EEEEEEEEEvNT_6ParamsE,@"STO_CUDA_ENTRY STV_DEFAULT"
_ZN7cutlass13device_kernelIN5flash11enable_sm90INS1_16FlashAttnFwdSm90INS1_25CollectiveMainloopFwdSm90ILi2EN4cute5tupleIJNS5_1CILi1EEES8_S8_EEENS6_IJNS7_ILi192EEENS7_ILi128EEENS7_ILi96EEEEEELi96ENS_6half_tEfNS_4arch4Sm90ELb0ELb1ELb0ELb1ELb0ELb0ELb0ELb0ELb1ELb0ELb0ELb0EEENS1_21CollectiveEpilogueFwdINS6_IJSA_SC_SB_EEES9_SE_SG_Li384ELb1ELb0ELb0ELb0EEENS1_36VarlenDynamicPersistentTileSchedulerILi192ELi128ELi384ELi32ELb0ELb0ELb1ELb1ELb0ELb1EEEEEEEEEvNT_6ParamsE:
[----:B------:R-:W-:Y:S01]  /*0000*/  LDC R1, c[0x0][0x37c] ;  /* 0x0000df00ff017b82 */ /* 0x000fe20000000800 */
[----:B------:R-:W-:Y:S05]  /*0010*/  EXIT ;  /* 0x000000000000794d */ /* 0x000fea0003800000 */
.L_x_34:
        /* <DEDUP_REMOVED lines=14> */
.L_x_82:


//--------------------- .text._ZN7cutlass13device_kernelIN5flash11enable_sm90INS1_16FlashAttnFwdSm90INS1_25CollectiveMainloopFwdSm90ILi2EN4cute5tupleIJNS5_1CILi1EEES8_S8_EEENS6_IJNS7_ILi192EEENS7_ILi128EEENS7_ILi96EEEEEELi96ENS_6half_tEfNS_4arch4Sm90ELb0ELb1ELb0ELb1ELb0ELb1ELb0ELb0ELb1ELb0ELb0ELb0EEENS1_21CollectiveEpilogueFwdINS6_IJSA_SC_SB_EEES9_SE_SG_Li384ELb1ELb0ELb0ELb0EEENS1_36VarlenDynamicPersistentTileSchedulerILi192ELi128ELi384ELi32ELb0ELb0ELb1ELb1ELb0ELb1EEEEEEEEEvNT_6ParamsE --------------------------
	.section	.text._ZN7cutlass13device_kernelIN5flash11enable_sm90INS1_16FlashAttnFwdSm90INS1_25CollectiveMainloopFwdSm90ILi2EN4cute5tupleIJNS5_1CILi1EEES8_S8_EEENS6_IJNS7_ILi192EEENS7_ILi128EEENS7_ILi96EEEEEELi96ENS_6half_tEfNS_4arch4Sm90ELb0ELb1ELb0ELb1ELb0ELb1ELb0ELb0ELb1ELb0ELb0ELb0EEENS1_21CollectiveEpilogueFwdINS6_IJSA_SC_SB_EEES9_SE_SG_Li384ELb1ELb0ELb0ELb0EEENS1_36VarlenDynamicPersistentTileSchedulerILi192ELi128ELi384ELi32ELb0ELb0ELb1ELb1ELb0ELb1EEEEEEEEEvNT_6ParamsE,"ax",@progbits
	.align	128
.text._ZN7cutlass13device_kernelIN5flash11enable_sm90INS1_16FlashAttnFwdSm90INS1_25CollectiveMainloopFwdSm90ILi2EN4cute5tupleIJNS5_1CILi1EEES8_S8_EEENS6_IJNS7_ILi192EEENS7_ILi128EEENS7_ILi96EEEEEELi96ENS_6half_tEfNS_4arch4Sm90ELb0ELb1ELb0ELb1ELb0ELb1ELb0ELb0ELb1ELb0ELb0ELb0EEENS1_21CollectiveEpilogueFwdINS6_IJSA_SC_SB_EEES9_SE_SG_Li384ELb1ELb0ELb0ELb0EEENS1_36VarlenDynamicPersistentTileSchedulerILi192ELi128ELi384ELi32ELb0ELb0ELb1ELb1ELb0ELb1EEEEEEEEEvNT_6ParamsE:
        .type           _ZN7cutlass13device_kernelIN5flash11enable_sm90INS1_16FlashAttnFwdSm90INS1_25CollectiveMainloopFwdSm90ILi2EN4cute5tupleIJNS5_1CILi1EEES8_S8_EEENS6_IJNS7_ILi192EEENS7_ILi128EEENS7_ILi96EEEEEELi96ENS_6half_tEfNS_4arch4Sm90ELb0ELb1ELb0ELb1ELb0ELb1ELb0ELb0ELb1ELb0ELb0ELb0EEENS1_21CollectiveEpilogueFwdINS6_IJSA_SC_SB_EEES9_SE_SG_Li384ELb1ELb0ELb0ELb0EEENS1_36VarlenDynamicPersistentTileSchedulerILi192ELi128ELi384ELi32ELb0ELb0ELb1ELb1ELb0ELb1EEEEEEEEEvNT_6ParamsE,@function
        .size           _ZN7cutlass13device_kernelIN5flash11enable_sm90INS1_16FlashAttnFwdSm90INS1_25CollectiveMainloopFwdSm90ILi2EN4cute5tupleIJNS5_1CILi1EEES8_S8_EEENS6_IJNS7_ILi192EEENS7_ILi128EEENS7_ILi96EEEEEELi96ENS_6half_tEfNS_4arch4Sm90ELb0ELb1ELb0ELb1ELb0ELb1ELb0ELb0ELb1ELb0ELb0ELb0EEENS1_21CollectiveEpilogueFwdINS6_IJSA_SC_SB_EEES9_SE_SG_Li384ELb1ELb0ELb0ELb0EEENS1_36VarlenDynamicPersistentTileSchedulerILi192ELi128ELi384ELi32ELb0ELb0ELb1ELb1ELb0ELb1EEEEEEEEEvNT_6ParamsE,(.L_x_83 - _ZN7cutlass13device_kernelIN5flash11enable_sm90INS1_16FlashAttnFwdSm90INS1_25CollectiveMainloopFwdSm90ILi2EN4cute5tupleIJNS5_1CILi1EEES8_S8_EEENS6_IJNS7_ILi192EEENS7_ILi128EEENS7_ILi96EEEEEELi96ENS_6half_tEfNS_4arch4Sm90ELb0ELb1ELb0ELb1ELb0ELb1ELb0ELb0ELb1ELb0ELb0ELb0EEENS1_21CollectiveEpilogueFwdINS6_IJSA_SC_SB_EEES9_SE_SG_Li384ELb1ELb0ELb0ELb0EEENS1_36VarlenDynamicPersistentTileSchedulerILi192ELi128ELi384ELi32ELb0ELb0ELb1ELb1ELb0ELb1EEEEEEEEEvNT_6ParamsE)
        .other          _ZN7cutlass13device_kernelIN5flash11enable_sm90INS1_16FlashAttnFwdSm90INS1_25CollectiveMainloopFwdSm90ILi2EN4cute5tupleIJNS5_1CILi1EEES8_S8_EEENS6_IJNS7_ILi192EEENS7_ILi128EEENS7_ILi96EEEEEELi96ENS_6half_tEfNS_4arch4Sm90ELb0ELb1ELb0ELb1ELb0ELb1ELb0ELb0ELb1ELb0ELb0ELb0EEENS1_21CollectiveEpilogueFwdINS6_IJSA_SC_SB_EEES9_SE_SG_Li384ELb1ELb0ELb0ELb0EEENS1_36VarlenDynamicPersistentTileSchedulerILi192ELi128ELi384ELi32ELb0ELb0ELb1ELb1ELb0ELb1EEEEEEEEEvNT_6ParamsE,@"STO_CUDA_ENTRY STV_DEFAULT"
_ZN7cutlass13device_kernelIN5flash11enable_sm90INS1_16FlashAttnFwdSm90INS1_25CollectiveMainloopFwdSm90ILi2EN4cute5tupleIJNS5_1CILi1EEES8_S8_EEENS6_IJNS7_ILi192EEENS7_ILi128EEENS7_ILi96EEEEEELi96ENS_6half_tEfNS_4arch4Sm90ELb0ELb1ELb0ELb1ELb0ELb1ELb0ELb0ELb1ELb0ELb0ELb0EEENS1_21CollectiveEpilogueFwdINS6_IJSA_SC_SB_EEES9_SE_SG_Li384ELb1ELb0ELb0ELb0EEENS1_36VarlenDynamicPersistentTileSchedulerILi192ELi128ELi384ELi32ELb0ELb0ELb1ELb1ELb0ELb1EEEEEEEEEvNT_6ParamsE:
[----:B------:R-:W-:Y:S01]  /*0000*/  LDC R1, c[0x0][0x37c] ;  /* 0x0000df00ff017b82 */ /* 0x000fe20000000800 */
[----:B------:R-:W-:Y:S05]  /*0010*/  EXIT ;  /* 0x000000000000794d */ /* 0x000fea0003800000 */
.L_x_35:
        /* <DEDUP_REMOVED lines=14> */
.L_x_83:


//--------------------- .text._ZN7cutlass13device_kernelIN5flash11enable_sm90INS1_16FlashAttnFwdSm90INS1_25CollectiveMainloopFwdSm90ILi2EN4cute5tupleIJNS5_1CILi1EEES8_S8_EEENS6_IJNS7_ILi192EEENS7_ILi144EEENS7_ILi96EEEEEELi96ENS_6half_tEfNS_4arch4Sm90ELb1ELb0ELb0ELb0ELb0ELb0ELb0ELb0ELb1ELb0ELb0ELb0EEENS1_21CollectiveEpilogueFwdINS6_IJSA_SC_SB_EEES9_SE_SG_Li384ELb0ELb0ELb0ELb0EEENS1_30DynamicPersistentTileSchedulerILi384ELi32ELb0ELb0ELb1EEEEEEEEEvNT_6ParamsE --------------------------
	.section	.text._ZN7cutlass13device_kernelIN5flash11enable_sm90INS1_16FlashAttnFwdSm90INS1_25CollectiveMainloopFwdSm90ILi2EN4cute5tupleIJNS5_1CILi1EEES8_S8_EEENS6_IJNS7_ILi192EEENS7_ILi144EEENS7_ILi96EEEEEELi96ENS_6half_tEfNS_4arch4Sm90ELb1ELb0ELb0ELb0ELb0ELb0ELb0ELb0ELb1ELb0ELb0ELb0EEENS1_21CollectiveEpilogueFwdINS6_IJSA_SC_SB_EEES9_SE_SG_Li384ELb0ELb0ELb0ELb0EEENS1_30DynamicPersistentTileSchedulerILi384ELi32ELb0ELb0ELb1EEEEEEEEEvNT_6ParamsE,"ax",@progbits
	.align	128
.text._ZN7cutlass13device_kernelIN5flash11enable_sm90INS1_16FlashAttnFwdSm90INS1_25CollectiveMainloopFwdSm90ILi2EN4cute5tupleIJNS5_1CILi1EEES8_S8_EEENS6_IJNS7_ILi192EEENS7_ILi144EEENS7_ILi96EEEEEELi96ENS_6half_tEfNS_4arch4Sm90ELb1ELb0ELb0ELb0ELb0ELb0ELb0ELb0ELb1ELb0ELb0ELb0EEENS1_21CollectiveEpilogueFwdINS6_IJSA_SC_SB_EEES9_SE_SG_Li384ELb0ELb0ELb0ELb0EEENS1_30DynamicPersistentTileSchedulerILi384ELi32ELb0ELb0ELb1EEEEEEEEEvNT_6ParamsE:
        .type           _ZN7cutlass13device_kernelIN5flash11enable_sm90INS1_16FlashAttnFwdSm90INS1_25CollectiveMainloopFwdSm90ILi2EN4cute5tupleIJNS5_1CILi1EEES8_S8_EEENS6_IJNS7_ILi192EEENS7_ILi144EEENS7_ILi96EEEEEELi96ENS_6half_tEfNS_4arch4Sm90ELb1ELb0ELb0ELb0ELb0ELb0ELb0ELb0ELb1ELb0ELb0ELb0EEENS1_21CollectiveEpilogueFwdINS6_IJSA_SC_SB_EEES9_SE_SG_Li384ELb0ELb0ELb0ELb0EEENS1_30DynamicPersistentTileSchedulerILi384ELi32ELb0ELb0ELb1EEEEEEEEEvNT_6ParamsE,@function
        .size           _ZN7cutlass13device_kernelIN5flash11enable_sm90INS1_16FlashAttnFwdSm90INS1_25CollectiveMainloopFwdSm90ILi2EN4cute5tupleIJNS5_1CILi1EEES8_S8_EEENS6_IJNS7_ILi192EEENS7_ILi144EEENS7_ILi96EEEEEELi96ENS_6half_tEfNS_4arch4Sm90ELb1ELb0ELb0ELb0ELb0ELb0ELb0ELb0ELb1ELb0ELb0ELb0EEENS1_21CollectiveEpilogueFwdINS6_IJSA_SC_SB_EEES9_SE_SG_Li384ELb0ELb0ELb0ELb0EEENS1_30DynamicPersistentTileSchedulerILi384ELi32ELb0ELb0ELb1EEEEEEEEEvNT_6ParamsE,(.L_x_84 - _ZN7cutlass13device_kernelIN5flash11enable_sm90INS1_16FlashAttnFwdSm90INS1_25CollectiveMainloopFwdSm90ILi2EN4cute5tupleIJNS5_1CILi1EEES8_S8_EEENS6_IJNS7_ILi192EEENS7_ILi144EEENS7_ILi96EEEEEELi96ENS_6half_tEfNS_4arch4Sm90ELb1ELb0ELb0ELb0ELb0ELb0ELb0ELb0ELb1ELb0ELb0ELb0EEENS1_21CollectiveEpilogueFwdINS6_IJSA_SC_SB_EEES9_SE_SG_Li384ELb0ELb0ELb0ELb0EEENS1_30DynamicPersistentTileSchedulerILi384ELi32ELb0ELb0ELb1EEEEEEEEEvNT_6ParamsE)
        .other          _ZN7cutlass13device_kernelIN5flash11enable_sm90INS1_16FlashAttnFwdSm90INS1_25CollectiveMainloopFwdSm90ILi2EN4cute5tupleIJNS5_1CILi1EEES8_S8_EEENS6_IJNS7_ILi192EEENS7_ILi144EEENS7_ILi96EEEEEELi96ENS_6half_tEfNS_4arch4Sm90ELb1ELb0ELb0ELb0ELb0ELb0ELb0ELb0ELb1ELb0ELb0ELb0EEENS1_21CollectiveEpilogueFwdINS6_IJSA_SC_SB_EEES9_SE_SG_Li384ELb0ELb0ELb0ELb0EEENS1_30DynamicPersistentTileSchedulerILi384ELi32ELb0ELb0ELb1EEEEEEEEEvNT_6ParamsE,@"STO_CUDA_ENTRY STV_DEFAULT"
_ZN7cutlass13device_kernelIN5flash11enable_sm90INS1_16FlashAttnFwdSm90INS1_25CollectiveMainloopFwdSm90ILi2EN4cute5tupleIJNS5_1CILi1EEES8_S8_EEENS6_IJNS7_ILi192EEENS7_ILi144EEENS7_ILi96EEEEEELi96ENS_6half_tEfNS_4arch4Sm90ELb1ELb0ELb0ELb0ELb0ELb0ELb0ELb0ELb1ELb0ELb0ELb0EEENS1_21CollectiveEpilogueFwdINS6_IJSA_SC_SB_EEES9_SE_SG_Li384ELb0ELb0ELb0ELb0EEENS1_30DynamicPersistentTileSchedulerILi384ELi32ELb0ELb0ELb1EEEEEEEEEvNT_6ParamsE:
[----:B------:R-:W-:Y:S01]  /*0000*/  LDC R1, c[0x0][0x37c] ;  /* 0x0000df00ff017b82 */ /* 0x000fe20000000800 */
[----:B------:R-:W-:Y:S05]  /*0010*/  EXIT ;  /* 0x000000000000794d */ /* 0x000fea0003800000 */
.L_x_36:
        /* <DEDUP_REMOVED lines=14> */
.L_x_84:


//--------------------- .text._ZN7cutlass13device_kernelIN5flash11enable_sm90INS1_16FlashAttnFwdSm90INS1_25CollectiveMainloopFwdSm90ILi2EN4cute5tupleIJNS5_1CILi1EEES8_S8_EEENS6_IJNS7_ILi192EEENS7_ILi144EEENS7_ILi96EEEEEELi96ENS_6half_tEfNS_4arch4Sm90ELb1ELb0ELb0ELb1ELb0ELb0ELb0ELb0ELb1ELb0ELb0ELb0EEENS1_21CollectiveEpilogueFwdINS6_IJSA_SC_SB_EEES9_SE_SG_Li384ELb1ELb0ELb0ELb0EEENS1_36VarlenDynamicPersistentTileSchedulerILi192ELi144ELi384ELi32ELb0ELb0ELb1ELb1ELb1ELb1EEEEEEEEEvNT_6ParamsE --------------------------
	.section	.text._ZN7cutlass13device_kernelIN5flash11enable_sm90INS1_16FlashAttnFwdSm90INS1_25CollectiveMainloopFwdSm90ILi2EN4cute5tupleIJNS5_1CILi1EEES8_S8_EEENS6_IJNS7_ILi192EEENS7_ILi144EEENS7_ILi96EEEEEELi96ENS_6half_tEfNS_4arch4Sm90ELb1ELb0ELb0ELb1ELb0ELb0ELb0ELb0ELb1ELb0ELb0ELb0EEENS1_21CollectiveEpilogueFwdINS6_IJSA_SC_SB_EEES9_SE_SG_Li384ELb1ELb0ELb0ELb0EEENS1_36VarlenDynamicPersistentTileSchedulerILi192ELi144ELi384ELi32ELb0ELb0ELb1ELb1ELb1ELb1EEEEEEEEEvNT_6ParamsE,"ax",@progbits
	.align	128
.text._ZN7cutlass13device_kernelIN5flash11enable_sm90INS1_16FlashAttnFwdSm90INS1_25CollectiveMainloopFwdSm90ILi2EN4cute5tupleIJNS5_1CILi1EEES8_S8_EEENS6_IJNS7_ILi192EEENS7_ILi144EEENS7_ILi96EEEEEELi96ENS_6half_tEfNS_4arch4Sm90ELb1ELb0ELb0ELb1ELb0ELb0ELb0ELb0ELb1ELb0ELb0ELb0EEENS1_21CollectiveEpilogueFwdINS6_IJSA_SC_SB_EEES9_SE_SG_Li384ELb1ELb0ELb0ELb0EEENS1_36VarlenDynamicPersistentTileSchedulerILi192ELi144ELi384ELi32ELb0ELb0ELb1ELb1ELb1ELb1EEEEEEEEEvNT_6ParamsE:
        .type           _ZN7cutlass13device_kernelIN5flash11enable_sm90INS1_16FlashAttnFwdSm90INS1_25CollectiveMainloopFwdSm90ILi2EN4cute5tupleIJNS5_1CILi1EEES8_S8_EEENS6_IJNS7_ILi192EEENS7_ILi144EEENS7_ILi96EEEEEELi96ENS_6half_tEfNS_4arch4Sm90ELb1ELb0ELb0ELb1ELb0ELb0ELb0ELb0ELb1ELb0ELb0ELb0EEENS1_21CollectiveEpilogueFwdINS6_IJSA_SC_SB_EEES9_SE_SG_Li384ELb1ELb0ELb0ELb0EEENS1_36VarlenDynamicPersistentTileSchedulerILi192ELi144ELi384ELi32ELb0ELb0ELb1ELb1ELb1ELb1EEEEEEEEEvNT_6ParamsE,@function
        .size           _ZN7cutlass13device_kernelIN5flash11enable_sm90INS1_16FlashAttnFwdSm90INS1_25CollectiveMainloopFwdSm90ILi2EN4cute5tupleIJNS5_1CILi1EEES8_S8_EEENS6_IJNS7_ILi192EEENS7_ILi144EEENS7_ILi96EEEEEELi96ENS_6half_tEfNS_4arch4Sm90ELb1ELb0ELb0ELb1ELb0ELb0ELb0ELb0ELb1ELb0ELb0ELb0EEENS1_21CollectiveEpilogueFwdINS6_IJSA_SC_SB_EEES9_SE_SG_Li384ELb1ELb0ELb0ELb0EEENS1_36VarlenDynamicPersistentTileSchedulerILi192ELi144ELi384ELi32ELb0ELb0ELb1ELb1ELb1ELb1EEEEEEEEEvNT_6ParamsE,(.L_x_85 - _ZN7cutlass13device_kernelIN5flash11enable_sm90INS1_16FlashAttnFwdSm90INS1_25CollectiveMainloopFwdSm90ILi2EN4cute5tupleIJNS5_1CILi1EEES8_S8_EEENS6_IJNS7_ILi192EEENS7_ILi144EEENS7_ILi96EEEEEELi96ENS_6half_tEfNS_4arch4Sm90ELb1ELb0ELb0ELb1ELb0ELb0ELb0ELb0ELb1ELb0ELb0ELb0EEENS1_21CollectiveEpilogueFwdINS6_IJSA_SC_SB_EEES9_SE_SG_Li384ELb1ELb0ELb0ELb0EEENS1_36VarlenDynamicPersistentTileSchedulerILi192ELi144ELi384ELi32ELb0ELb0ELb1ELb1ELb1ELb1EEEEEEEEEvNT_6ParamsE)
        .other          _ZN7cutlass13device_kernelIN5flash11enable_sm90INS1_16FlashAttnFwdSm90INS1_25CollectiveMainloopFwdSm90ILi2EN4cute5tupleIJNS5_1CILi1EEES8_S8_EEENS6_IJNS7_ILi192EEENS7_ILi144EEENS7_ILi96EEEEEELi96ENS_6half_tEfNS_4arch4Sm90ELb1ELb0ELb0ELb1ELb0ELb0ELb0ELb0ELb1ELb0ELb0ELb0EEENS1_21CollectiveEpilogueFwdINS6_IJSA_SC_SB_EEES9_SE_SG_Li384ELb1ELb0ELb0ELb0EEENS1_36VarlenDynamicPersistentTileSchedulerILi192ELi144ELi384ELi32ELb0ELb0ELb1ELb1ELb1ELb1EEEEEEEEEvNT_6ParamsE,@"STO_CUDA_ENTRY STV_DEFAULT"
_ZN7cutlass13device_kernelIN5flash11enable_sm90INS1_16FlashAttnFwdSm90INS1_25CollectiveMainloopFwdSm90ILi2EN4cute5tupleIJNS5_1CILi1EEES8_S8_EEENS6_IJNS7_ILi192EEENS7_ILi144EEENS7_ILi96EEEEEELi96ENS_6half_tEfNS_4arch4Sm90ELb1ELb0ELb0ELb1ELb0ELb0ELb0ELb0ELb1ELb0ELb0ELb0EEENS1_21CollectiveEpilogueFwdINS6_IJSA_SC_SB_EEES9_SE_SG_Li384ELb1ELb0ELb0ELb0EEENS1_36VarlenDynamicPersistentTileSchedulerILi192ELi144ELi384ELi32ELb0ELb0ELb1ELb1ELb1ELb1EEEEEEEEEvNT_6ParamsE:
[----:B------:R-:W-:Y:S01]  /*0000*/  LDC R1, c[0x0][0x37c] ;  /* 0x0000df00ff017b82 */ /* 0x000fe20000000800 */
[----:B------:R-:W-:Y:S05]  /*0010*/  EXIT ;  /* 0x000000000000794d */ /* 0x000fea0003800000 */
.L_x_37:
        /* <DEDUP_REMOVED lines=14> */
.L_x_85:


//--------------------- .text._ZN7cutlass13device_kernelIN5flash11enable_sm90INS1_16FlashAttnFwdSm90INS1_25CollectiveMainloopFwdSm90ILi2EN4cute5tupleIJNS5_1CILi1EEES8_S8_EEENS6_IJNS7_ILi192EEENS7_ILi144EEENS7_ILi96EEEEEELi96ENS_6half_tEfNS_4arch4Sm90ELb1ELb0ELb0ELb1ELb0ELb1ELb0ELb0ELb1ELb0ELb0ELb0EEENS1_21CollectiveEpilogueFwdINS6_IJSA_SC_SB_EEES9_SE_SG_Li384ELb1ELb0ELb0ELb0EEENS1_36VarlenDynamicPersistentTileSchedulerILi192ELi144ELi384ELi32ELb0ELb0ELb1ELb1ELb1ELb1EEEEEEEEEvNT_6ParamsE --------------------------
	.section	.text._ZN7cutlass13device_kernelIN5flash11enable_sm90INS1_16FlashAttnFwdSm90INS1_25CollectiveMainloopFwdSm90ILi2EN4cute5tupleIJNS5_1CILi1EEES8_S8_EEENS6_IJNS7_ILi192EEENS7_ILi144EEENS7_ILi96EEEEEELi96ENS_6half_tEfNS_4arch4Sm90ELb1ELb0ELb0ELb1ELb0ELb1ELb0ELb0ELb1ELb0ELb0ELb0EEENS1_21CollectiveEpilogueFwdINS6_IJSA_SC_SB_EEES9_SE_SG_Li384ELb1ELb0ELb0ELb0EEENS1_36VarlenDynamicPersistentTileSchedulerILi192ELi144ELi384ELi32ELb0ELb0ELb1ELb1ELb1ELb1EEEEEEEEEvNT_6ParamsE,"ax",@progbits
	.align	128
.text._ZN7cutlass13device_kernelIN5flash11enable_sm90INS1_16FlashAttnFwdSm90INS1_25CollectiveMainloopFwdSm90ILi2EN4cute5tupleIJNS5_1CILi1EEES8_S8_EEENS6_IJNS7_ILi192EEENS7_ILi144EEENS7_ILi96EEEEEELi96ENS_6half_tEfNS_4arch4Sm90ELb1ELb0ELb0ELb1ELb0ELb1ELb0ELb0ELb1ELb0ELb0ELb0EEENS1_21CollectiveEpilogueFwdINS6_IJSA_SC_SB_EEES9_SE_SG_Li384ELb1ELb0ELb0ELb0EEENS1_36VarlenDynamicPersistentTileSchedulerILi192ELi144ELi384ELi32ELb0ELb0ELb1ELb1ELb1ELb1EEEEEEEEEvNT_6ParamsE:
        .type           _ZN7cutlass13device_kernelIN5flash11enable_sm90INS1_16FlashAttnFwdSm90INS1_25CollectiveMainloopFwdSm90ILi2EN4cute5tupleIJNS5_1CILi1EEES8_S8_EEENS6_IJNS7_ILi192EEENS7_ILi144EEENS7_ILi96EEEEEELi96ENS_6half_tEfNS_4arch4Sm90ELb1ELb0ELb0ELb1ELb0ELb1ELb0ELb0ELb1ELb0ELb0ELb0EEENS1_21CollectiveEpilogueFwdINS6_IJSA_SC_SB_EEES9_SE_SG_Li384ELb1ELb0ELb0ELb0EEENS1_36VarlenDynamicPersistentTileSchedulerILi192ELi144ELi384ELi32ELb0ELb0ELb1ELb1ELb1ELb1EEEEEEEEEvNT_6ParamsE,@function
        .size           _ZN7cutlass13device_kernelIN5flash11enable_sm90INS1_16FlashAttnFwdSm90INS1_25CollectiveMainloopFwdSm90ILi2EN4cute5tupleIJNS5_1CILi1EEES8_S8_EEENS6_IJNS7_ILi192EEENS7_ILi144EEENS7_ILi96EEEEEELi96ENS_6half_tEfNS_4arch4Sm90ELb1ELb0ELb0ELb1ELb0ELb1ELb0ELb0ELb1ELb0ELb0ELb0EEENS1_21CollectiveEpilogueFwdINS6_IJSA_SC_SB_EEES9_SE_SG_Li384ELb1ELb0ELb0ELb0EEENS1_36VarlenDynamicPersistentTileSchedulerILi192ELi144ELi384ELi32ELb0ELb0ELb1ELb1ELb1ELb1EEEEEEEEEvNT_6ParamsE,(.L_x_86 - _ZN7cutlass13device_kernelIN5flash11enable_sm90INS1_16FlashAttnFwdSm90INS1_25CollectiveMainloopFwdSm90ILi2EN4cute5tupleIJNS5_1CILi1EEES8_S8_EEENS6_IJNS7_ILi192EEENS7_ILi144EEENS7_ILi96EEEEEELi96ENS_6half_tEfNS_4arch4Sm90ELb1ELb0ELb0ELb1ELb0ELb1ELb0ELb0ELb1ELb0ELb0ELb0EEENS1_21CollectiveEpilogueFwdINS6_IJSA_SC_SB_EEES9_SE_SG_Li384ELb1ELb0ELb0ELb0EEENS1_36VarlenDynamicPersistentTileSchedulerILi192ELi144ELi384ELi32ELb0ELb0ELb1ELb1ELb1ELb1EEEEEEEEEvNT_6ParamsE)
        .other          _ZN7cutlass13device_kernelIN5flash11enable_sm90INS1_16FlashAttnFwdSm90INS1_25CollectiveMainloopFwdSm90ILi2EN4cute5tupleIJNS5_1CILi1EEES8_S8_EEENS6_IJNS7_ILi192EEENS7_ILi144EEENS7_ILi96EEEEEELi96ENS_6half_tEfNS_4arch4Sm90ELb1ELb0ELb0ELb1ELb0ELb1ELb0ELb0ELb1ELb0ELb0ELb0EEENS1_21CollectiveEpilogueFwdINS6_IJSA_SC_SB_EEES9_SE_SG_Li384ELb1ELb0ELb0ELb0EEENS1_36VarlenDynamicPersistentTileSchedulerILi192ELi144ELi384ELi32ELb0ELb0ELb1ELb1ELb1ELb1EEEEEEEEEvNT_6ParamsE,@"STO_CUDA_ENTRY STV_DEFAULT"
_ZN7cutlass13device_kernelIN5flash11enable_sm90INS1_16FlashAttnFwdSm90INS1_25CollectiveMainloopFwdSm90ILi2EN4cute5tupleIJNS5_1CILi1EEES8_S8_EEENS6_IJNS7_ILi192EEENS7_ILi144EEENS7_ILi96EEEEEELi96ENS_6half_tEfNS_4arch4Sm90ELb1ELb0ELb0ELb1ELb0ELb1ELb0ELb0ELb1ELb0ELb0ELb0EEENS1_21CollectiveEpilogueFwdINS6_IJSA_SC_SB_EEES9_SE_SG_Li384ELb1ELb0ELb0ELb0EEENS1_36VarlenDynamicPersistentTileSchedulerILi192ELi144ELi384ELi32ELb0ELb0ELb1ELb1ELb1ELb1EEEEEEEEEvNT_6ParamsE:
[----:B------:R-:W-:Y:S01]  /*0000*/  LDC R1, c[0x0][0x37c] ;  /* 0x0000df00ff017b82 */ /* 0x000fe20000000800 */
[----:B------:R-:W-:Y:S05]  /*0010*/  EXIT ;  /* 0x000000000000794d */ /* 0x000fea0003800000 */
.L_x_38:
        /* <DEDUP_REMOVED lines=14> */
.L_x_86:


//--------------------- .text._ZN7cutlass13device_kernelIN5flash11enable_sm90INS1_16FlashAttnFwdSm90INS1_25CollectiveMainloopFwdSm90ILi2EN4cute5tupleIJNS5_1CILi1EEES8_S8_EEENS6_IJNS7_ILi192EEESA_NS7_ILi64EEEEEELi64ENS_6half_tEfNS_4arch4Sm90ELb0ELb0ELb0ELb0ELb0ELb0ELb0ELb0ELb1ELb0ELb0ELb0EEENS1_21CollectiveEpilogueFwdINS6_IJSA_SB_SA_EEES9_SD_SF_Li384ELb0ELb0ELb0ELb0EEENS1_29StaticPersistentTileSchedulerILb0EEEEEEEEEvNT_6ParamsE --------------------------
	.section	.text._ZN7cutlass13device_kernelIN5flash11enable_sm90INS1_16FlashAttnFwdSm90INS1_25CollectiveMainloopFwdSm90ILi2EN4cute5tupleIJNS5_1CILi1EEES8_S8_EEENS6_IJNS7_ILi192EEESA_NS7_ILi64EEEEEELi64ENS_6half_tEfNS_4arch4Sm90ELb0ELb0ELb0ELb0ELb0ELb0ELb0ELb0ELb1ELb0ELb0ELb0EEENS1_21CollectiveEpilogueFwdINS6_IJSA_SB_SA_EEES9_SD_SF_Li384ELb0ELb0ELb0ELb0EEENS1_29StaticPersistentTileSchedulerILb0EEEEEEEEEvNT_6ParamsE,"ax",@progbits
	.align	128
.text._ZN7cutlass13device_kernelIN5flash11enable_sm90INS1_16FlashAttnFwdSm90INS1_25CollectiveMainloopFwdSm90ILi2EN4cute5tupleIJNS5_1CILi1EEES8_S8_EEENS6_IJNS7_ILi192EEESA_NS7_ILi64EEEEEELi64ENS_6half_tEfNS_4arch4Sm90ELb0ELb0ELb0ELb0ELb0ELb0ELb0ELb0ELb1ELb0ELb0ELb0EEENS1_21CollectiveEpilogueFwdINS6_IJSA_SB_SA_EEES9_SD_SF_Li384ELb0ELb0ELb0ELb0EEENS1_29StaticPersistentTileSchedulerILb0EEEEEEEEEvNT_6ParamsE:
        .type           _ZN7cutlass13device_kernelIN5flash11enable_sm90INS1_16FlashAttnFwdSm90INS1_25CollectiveMainloopFwdSm90ILi2EN4cute5tupleIJNS5_1CILi1EEES8_S8_EEENS6_IJNS7_ILi192EEESA_NS7_ILi64EEEEEELi64ENS_6half_tEfNS_4arch4Sm90ELb0ELb0ELb0ELb0ELb0ELb0ELb0ELb0ELb1ELb0ELb0ELb0EEENS1_21CollectiveEpilogueFwdINS6_IJSA_SB_SA_EEES9_SD_SF_Li384ELb0ELb0ELb0ELb0EEENS1_29StaticPersistentTileSchedulerILb0EEEEEEEEEvNT_6ParamsE,@function
        .size           _ZN7cutlass13device_kernelIN5flash11enable_sm90INS1_16FlashAttnFwdSm90INS1_25CollectiveMainloopFwdSm90ILi2EN4cute5tupleIJNS5_1CILi1EEES8_S8_EEENS6_IJNS7_ILi192EEESA_NS7_ILi64EEEEEELi64ENS_6half_tEfNS_4arch4Sm90ELb0ELb0ELb0ELb0ELb0ELb0ELb0ELb0ELb1ELb0ELb0ELb0EEENS1_21CollectiveEpilogueFwdINS6_IJSA_SB_SA_EEES9_SD_SF_Li384ELb0ELb0ELb0ELb0EEENS1_29StaticPersistentTileSchedulerILb0EEEEEEEEEvNT_6ParamsE,(.L_x_87 - _ZN7cutlass13device_kernelIN5flash11enable_sm90INS1_16FlashAttnFwdSm90INS1_25CollectiveMainloopFwdSm90ILi2EN4cute5tupleIJNS5_1CILi1EEES8_S8_EEENS6_IJNS7_ILi192EEESA_NS7_ILi64EEEEEELi64ENS_6half_tEfNS_4arch4Sm90ELb0ELb0ELb0ELb0ELb0ELb0ELb0ELb0ELb1ELb0ELb0ELb0EEENS1_21CollectiveEpilogueFwdINS6_IJSA_SB_SA_EEES9_SD_SF_Li384ELb0ELb0ELb0ELb0EEENS1_29StaticPersistentTileSchedulerILb0EEEEEEEEEvNT_6ParamsE)
        .other          _ZN7cutlass13device_kernelIN5flash11enable_sm90INS1_16FlashAttnFwdSm90INS1_25CollectiveMainloopFwdSm90ILi2EN4cute5tupleIJNS5_1CILi1EEES8_S8_EEENS6_IJNS7_ILi192EEESA_NS7_ILi64EEEEEELi64ENS_6half_tEfNS_4arch4Sm90ELb0ELb0ELb0ELb0ELb0ELb0ELb0ELb0ELb1ELb0ELb0ELb0EEENS1_21CollectiveEpilogueFwdINS6_IJSA_SB_SA_EEES9_SD_SF_Li384ELb0ELb0ELb0ELb0EEENS1_29StaticPersistentTileSchedulerILb0EEEEEEEEEvNT_6ParamsE,@"STO_CUDA_ENTRY STV_DEFAULT"
_ZN7cutlass13device_kernelIN5flash11enable_sm90INS1_16FlashAttnFwdSm90INS1_25CollectiveMainloopFwdSm90ILi2EN4cute5tupleIJNS5_1CILi1EEES8_S8_EEENS6_IJNS7_ILi192EEESA_NS7_ILi64EEEEEELi64ENS_6half_tEfNS_4arch4Sm90ELb0ELb0ELb0ELb0ELb0ELb0ELb0ELb0ELb1ELb0ELb0ELb0EEENS1_21CollectiveEpilogueFwdINS6_IJSA_SB_SA_EEES9_SD_SF_Li384ELb0ELb0ELb0ELb0EEENS1_29StaticPersistentTileSchedulerILb0EEEEEEEEEvNT_6ParamsE:
[----:B------:R-:W-:Y:S01]  /*0000*/  LDC R1, c[0x0][0x37c] ;  /* 0x0000df00ff017b82 */ /* 0x000fe20000000800 */
[----:B------:R-:W-:Y:S05]  /*0010*/  EXIT ;  /* 0x000000000000794d */ /* 0x000fea0003800000 */
.L_x_39:
        /* <DEDUP_REMOVED lines=14> */
.L_x_87:


//--------------------- .text._ZN7cutlass13device_kernelIN5flash11enable_sm90INS1_16FlashAttnFwdSm90INS1_25CollectiveMainloopFwdSm90ILi2EN4cute5tupleIJNS5_1CILi1EEES8_S8_EEENS6_IJNS7_ILi192EEESA_NS7_ILi64EEEEEELi64ENS_6half_tEfNS_4arch4Sm90ELb0ELb0ELb0ELb1ELb0ELb0ELb0ELb0ELb1ELb0ELb0ELb0EEENS1_21CollectiveEpilogueFwdINS6_IJSA_SB_SA_EEES9_SD_SF_Li384ELb1ELb0ELb0ELb0EEENS1_36VarlenDynamicPersistentTileSchedulerILi192ELi192ELi384ELi32ELb0ELb0ELb1ELb0ELb1ELb1EEEEEEEEEvNT_6ParamsE --------------------------
	.section	.text._ZN7cutlass13device_kernelIN5flash11enable_sm90INS1_16FlashAttnFwdSm90INS1_25CollectiveMainloopFwdSm90ILi2EN4cute5tupleIJNS5_1CILi1EEES8_S8_EEENS6_IJNS7_ILi192EEESA_NS7_ILi64EEEEEELi64ENS_6half_tEfNS_4arch4Sm90ELb0ELb0ELb0ELb1ELb0ELb0ELb0ELb0ELb1ELb0ELb0ELb0EEENS1_21CollectiveEpilogueFwdINS6_IJSA_SB_SA_EEES9_SD_SF_Li384ELb1ELb0ELb0ELb0EEENS1_36VarlenDynamicPersistentTileSchedulerILi192ELi192ELi384ELi32ELb0ELb0ELb1ELb0ELb1ELb1EEEEEEEEEvNT_6ParamsE,"ax",@progbits
	.align	128
.text._ZN7cutlass13device_kernelIN5flash11enable_sm90INS1_16FlashAttnFwdSm90INS1_25CollectiveMainloopFwdSm90ILi2EN4cute5tupleIJNS5_1CILi1EEES8_S8_EEENS6_IJNS7_ILi192EEESA_NS7_ILi64EEEEEELi64ENS_6half_tEfNS_4arch4Sm90ELb0ELb0ELb0ELb1ELb0ELb0ELb0ELb0ELb1ELb0ELb0ELb0EEENS1_21CollectiveEpilogueFwdINS6_IJSA_SB_SA_EEES9_SD_SF_Li384ELb1ELb0ELb0ELb0EEENS1_36VarlenDynamicPersistentTileSchedulerILi192ELi192ELi384ELi32ELb0ELb0ELb1ELb0ELb1ELb1EEEEEEEEEvNT_6ParamsE:
        .type           _ZN7cutlass13device_kernelIN5flash11enable_sm90INS1_16FlashAttnFwdSm90INS1_25CollectiveMainloopFwdSm90ILi2EN4cute5tupleIJNS5_1CILi1EEES8_S8_EEENS6_IJNS7_ILi192EEESA_NS7_ILi64EEEEEELi64ENS_6half_tEfNS_4arch4Sm90ELb0ELb0ELb0ELb1ELb0ELb0ELb0ELb0ELb1ELb0ELb0ELb0EEENS1_21CollectiveEpilogueFwdINS6_IJSA_SB_SA_EEES9_SD_SF_Li384ELb1ELb0ELb0ELb0EEENS1_36VarlenDynamicPersistentTileSchedulerILi192ELi192ELi384ELi32ELb0ELb0ELb1ELb0ELb1ELb1EEEEEEEEEvNT_6ParamsE,@function
        .size           _ZN7cutlass13device_kernelIN5flash11enable_sm90INS1_16FlashAttnFwdSm90INS1_25CollectiveMainloopFwdSm90ILi2EN4cute5tupleIJNS5_1CILi1EEES8_S8_EEENS6_IJNS7_ILi192EEESA_NS7_ILi64EEEEEELi64ENS_6half_tEfNS_4arch4Sm90ELb0ELb0ELb0ELb1ELb0ELb0ELb0ELb0ELb1ELb0ELb0ELb0EEENS1_21CollectiveEpilogueFwdINS6_IJSA_SB_SA_EEES9_SD_SF_Li384ELb1ELb0ELb0ELb0EEENS1_36VarlenDynamicPersistentTileSchedulerILi192ELi192ELi384ELi32ELb0ELb0ELb1ELb0ELb1ELb1EEEEEEEEEvNT_6ParamsE,(.L_x_88 - _ZN7cutlass13device_kernelIN5flash11enable_sm90INS1_16FlashAttnFwdSm90INS1_25CollectiveMainloopFwdSm90ILi2EN4cute5tupleIJNS5_1CILi1EEES8_S8_EEENS6_IJNS7_ILi192EEESA_NS7_ILi64EEEEEELi64ENS_6half_tEfNS_4arch4Sm90ELb0ELb0ELb0ELb1ELb0ELb0ELb0ELb0ELb1ELb0ELb0ELb0EEENS1_21CollectiveEpilogueFwdINS6_IJSA_SB_SA_EEES9_SD_SF_Li384ELb1ELb0ELb0ELb0EEENS1_36VarlenDynamicPersistentTileSchedulerILi192ELi192ELi384ELi32ELb0ELb0ELb1ELb0ELb1ELb1EEEEEEEEEvNT_6ParamsE)
        .other          _ZN7cutlass13device_kernelIN5flash11enable_sm90INS1_16FlashAttnFwdSm90INS1_25CollectiveMainloopFwdSm90ILi2EN4cute5tupleIJNS5_1CILi1EEES8_S8_EEENS6_IJNS7_ILi192EEESA_NS7_ILi64EEEEEELi64ENS_6half_tEfNS_4arch4Sm90ELb0ELb0ELb0ELb1ELb0ELb0ELb0ELb0ELb1ELb0ELb0ELb0EEENS1_21CollectiveEpilogueFwdINS6_IJSA_SB_SA_EEES9_SD_SF_Li384ELb1ELb0ELb0ELb0EEENS1_36VarlenDynamicPersistentTileSchedulerILi192ELi192ELi384ELi32ELb0ELb0ELb1ELb0ELb1ELb1EEEEEEEEEvNT_6ParamsE,@"STO_CUDA_ENTRY STV_DEFAULT"
_ZN7cutlass13device_kernelIN5flash11enable_sm90INS1_16FlashAttnFwdSm90INS1_25CollectiveMainloopFwdSm90ILi2EN4cute5tupleIJNS5_1CILi1EEES8_S8_EEENS6_IJNS7_ILi192EEESA_NS7_ILi64EEEEEELi64ENS_6half_tEfNS_4arch4Sm90ELb0ELb0ELb0ELb1ELb0ELb0ELb0ELb0ELb1ELb0ELb0ELb0EEENS1_21CollectiveEpilogueFwdINS6_IJSA_SB_SA_EEES9_SD_SF_Li384ELb1ELb0ELb0ELb0EEENS1_36VarlenDynamicPersistentTileSchedulerILi192ELi192ELi384ELi32ELb0ELb0ELb1ELb0ELb1ELb1EEEEEEEEEvNT_6ParamsE:
[----:B------:R-:W-:Y:S01]  /*0000*/  LDC R1, c[0x0][0x37c] ;  /* 0x0000df00ff017b82 */ /* 0x000fe20000000800 */
[----:B------:R-:W-:Y:S05]  /*0010*/  EXIT ;  /* 0x000000000000794d */ /* 0x000fea0003800000 */
.L_x_40:
        /* <DEDUP_REMOVED lines=14> */
.L_x_88:


//--------------------- .text._ZN7cutlass13device_kernelIN5flash11enable_sm90INS1_16FlashAttnFwdSm90INS1_25CollectiveMainloopFwdSm90ILi2EN4cute5tupleIJNS5_1CILi1EEES8_S8_EEENS6_IJNS7_ILi192EEESA_NS7_ILi64EEEEEELi64ENS_6half_tEfNS_4arch4Sm90ELb0ELb0ELb0ELb1ELb0ELb1ELb0ELb0ELb1ELb0ELb0ELb0EEENS1_21CollectiveEpilogueFwdINS6_IJSA_SB_SA_EEES9_SD_SF_Li384ELb1ELb0ELb0ELb0EEENS1_36VarlenDynamicPersistentTileSchedulerILi192ELi192ELi384ELi32ELb0ELb0ELb1ELb0ELb1ELb1EEEEEEEEEvNT_6ParamsE --------------------------
	.section	.text._ZN7cutlass13device_kernelIN5flash11enable_sm90INS1_16FlashAttnFwdSm90INS1_25CollectiveMainloopFwdSm90ILi2EN4cute5tupleIJNS5_1CILi1EEES8_S8_EEENS6_IJNS7_ILi192EEESA_NS7_ILi64EEEEEELi64ENS_6half_tEfNS_4arch4Sm90ELb0ELb0ELb0ELb1ELb0ELb1ELb0ELb0ELb1ELb0ELb0ELb0EEENS1_21CollectiveEpilogueFwdINS6_IJSA_SB_SA_EEES9_SD_SF_Li384ELb1ELb0ELb0ELb0EEENS1_36VarlenDynamicPersistentTileSchedulerILi192ELi192ELi384ELi32ELb0ELb0ELb1ELb0ELb1ELb1EEEEEEEEEvNT_6ParamsE,"ax",@progbits
	.align	128
.text._ZN7cutlass13device_kernelIN5flash11enable_sm90INS1_16FlashAttnFwdSm90INS1_25CollectiveMainloopFwdSm90ILi2EN4cute5tupleIJNS5_1CILi1EEES8_S8_EEENS6_IJNS7_ILi192EEESA_NS7_ILi64EEEEEELi64ENS_6half_tEfNS_4arch4Sm90ELb0ELb0ELb0ELb1ELb0ELb1ELb0ELb0ELb1ELb0ELb0ELb0EEENS1_21CollectiveEpilogueFwdINS6_IJSA_SB_SA_EEES9_SD_SF_Li384ELb1ELb0ELb0ELb0EEENS1_36VarlenDynamicPersistentTileSchedulerILi192ELi192ELi384ELi32ELb0ELb0ELb1ELb0ELb1ELb1EEEEEEEEEvNT_6ParamsE:
        .type           _ZN7cutlass13device_kernelIN5flash11enable_sm90INS1_16FlashAttnFwdSm90INS1_25CollectiveMainloopFwdSm90ILi2EN4cute5tupleIJNS5_1CILi1EEES8_S8_EEENS6_IJNS7_ILi192EEESA_NS7_ILi64EEEEEELi64ENS_6half_tEfNS_4arch4Sm90ELb0ELb0ELb0ELb1ELb0ELb1ELb0ELb0ELb1ELb0ELb0ELb0EEENS1_21CollectiveEpilogueFwdINS6_IJSA_SB_SA_EEES9_SD_SF_Li384ELb1ELb0ELb0ELb0EEENS1_36VarlenDynamicPersistentTileSchedulerILi192ELi192ELi384ELi32ELb0ELb0ELb1ELb0ELb1ELb1EEEEEEEEEvNT_6ParamsE,@function
        .size           _ZN7cutlass13device_kernelIN5flash11enable_sm90INS1_16FlashAttnFwdSm90INS1_25CollectiveMainloopFwdSm90ILi2EN4cute5tupleIJNS5_1CILi1EEES8_S8_EEENS6_IJNS7_ILi192EEESA_NS7_ILi64EEEEEELi64ENS_6half_tEfNS_4arch4Sm90ELb0ELb0ELb0ELb1ELb0ELb1ELb0ELb0ELb1ELb0ELb0ELb0EEENS1_21CollectiveEpilogueFwdINS6_IJSA_SB_SA_EEES9_SD_SF_Li384ELb1ELb0ELb0ELb0EEENS1_36VarlenDynamicPersistentTileSchedulerILi192ELi192ELi384ELi32ELb0ELb0ELb1ELb0ELb1ELb1EEEEEEEEEvNT_6ParamsE,(.L_x_89 - _ZN7cutlass13device_kernelIN5flash11enable_sm90INS1_16FlashAttnFwdSm90INS1_25CollectiveMainloopFwdSm90ILi2EN4cute5tupleIJNS5_1CILi1EEES8_S8_EEENS6_IJNS7_ILi192EEESA_NS7_ILi64EEEEEELi64ENS_6half_tEfNS_4arch4Sm90ELb0ELb0ELb0ELb1ELb0ELb1ELb0ELb0ELb1ELb0ELb0ELb0EEENS1_21CollectiveEpilogueFwdINS6_IJSA_SB_SA_EEES9_SD_SF_Li384ELb1ELb0ELb0ELb0EEENS1_36VarlenDynamicPersistentTileSchedulerILi192ELi192ELi384ELi32ELb0ELb0ELb1ELb0ELb1ELb1EEEEEEEEEvNT_6ParamsE)
        .other          _ZN7cutlass13device_kernelIN5flash11enable_sm90INS1_16FlashAttnFwdSm90INS1_25CollectiveMainloopFwdSm90ILi2EN4cute5tupleIJNS5_1CILi1EEES8_S8_EEENS6_IJNS7_ILi192EEESA_NS7_ILi64EEEEEELi64ENS_6half_tEfNS_4arch4Sm90ELb0ELb0ELb0ELb1ELb0ELb1ELb0ELb0ELb1ELb0ELb0ELb0EEENS1_21CollectiveEpilogueFwdINS6_IJSA_SB_SA_EEES9_SD_SF_Li384ELb1ELb0ELb0ELb0EEENS1_36VarlenDynamicPersistentTileSchedulerILi192ELi192ELi384ELi32ELb0ELb0ELb1ELb0ELb1ELb1EEEEEEEEEvNT_6ParamsE,@"STO_CUDA_ENTRY STV_DEFAULT"
_ZN7cutlass13device_kernelIN5flash11enable_sm90INS1_16FlashAttnFwdSm90INS1_25CollectiveMainloopFwdSm90ILi2EN4cute5tupleIJNS5_1CILi1EEES8_S8_EEENS6_IJNS7_ILi192EEESA_NS7_ILi64EEEEEELi64ENS_6half_tEfNS_4arch4Sm90ELb0ELb0ELb0ELb1ELb0ELb1ELb0ELb0ELb1ELb0ELb0ELb0EEENS1_21CollectiveEpilogueFwdINS6_IJSA_SB_SA_EEES9_SD_SF_Li384ELb1ELb0ELb0ELb0EEENS1_36VarlenDynamicPersistentTileSchedulerILi192ELi192ELi384ELi32ELb0ELb0ELb1ELb0ELb1ELb1EEEEEEEEEvNT_6ParamsE:
[----:B------:R-:W-:Y:S01]  /*0000*/  LDC R1, c[0x0][0x37c] ;  /* 0x0000df00ff017b82 */ /* 0x000fe20000000800 */
[----:B------:R-:W-:Y:S05]  /*0010*/  EXIT ;  /* 0x000000000000794d */ /* 0x000fea0003800000 */
.L_x_41:
        /* <DEDUP_REMOVED lines=14> */
.L_x_89:


//--------------------- .text._ZN7cutlass13device_kernelIN5flash11enable_sm90INS1_16FlashAttnFwdSm90INS1_25CollectiveMainloopFwdSm90ILi2EN4cute5tupleIJNS5_1CILi1EEES8_S8_EEENS6_IJNS7_ILi192EEENS7_ILi128EEENS7_ILi64EEEEEELi64ENS_6half_tEfNS_4arch4Sm90ELb0ELb1ELb0ELb0ELb0ELb0ELb0ELb1ELb1ELb0ELb0ELb0EEENS1_21CollectiveEpilogueFwdINS6_IJSA_SC_SB_EEES9_SE_SG_Li384ELb0ELb0ELb0ELb0EEENS1_30DynamicPersistentTileSchedulerILi384ELi32ELb0ELb0ELb1EEEEEEEEEvNT_6ParamsE --------------------------
	.section	.text._ZN7cutlass13device_kernelIN5flash11enable_sm90INS1_16FlashAttnFwdSm90INS1_25CollectiveMainloopFwdSm90ILi2EN4cute5tupleIJNS5_1CILi1EEES8_S8_EEENS6_IJNS7_ILi192EEENS7_ILi128EEENS7_ILi64EEEEEELi64ENS_6half_tEfNS_4arch4Sm90ELb0ELb1ELb0ELb0ELb0ELb0ELb0ELb1ELb1ELb0ELb0ELb0EEENS1_21CollectiveEpilogueFwdINS6_IJSA_SC_SB_EEES9_SE_SG_Li384ELb0ELb0ELb0ELb0EEENS1_30DynamicPersistentTileSchedulerILi384ELi32ELb0ELb0ELb1EEEEEEEEEvNT_6ParamsE,"ax",@progbits
	.align	128
.text._ZN7cutlass13device_kernelIN5flash11enable_sm90INS1_16FlashAttnFwdSm90INS1_25CollectiveMainloopFwdSm90ILi2EN4cute5tupleIJNS5_1CILi1EEES8_S8_EEENS6_IJNS7_ILi192EEENS7_ILi128EEENS7_ILi64EEEEEELi64ENS_6half_tEfNS_4arch4Sm90ELb0ELb1ELb0ELb0ELb0ELb0ELb0ELb1ELb1ELb0ELb0ELb0EEENS1_21CollectiveEpilogueFwdINS6_IJSA_SC_SB_EEES9_SE_SG_Li384ELb0ELb0ELb0ELb0EEENS1_30DynamicPersistentTileSchedulerILi384ELi32ELb0ELb0ELb1EEEEEEEEEvNT_6ParamsE:
        .type           _ZN7cutlass13device_kernelIN5flash11enable_sm90INS1_16FlashAttnFwdSm90INS1_25CollectiveMainloopFwdSm90ILi2EN4cute5tupleIJNS5_1CILi1EEES8_S8_EEENS6_IJNS7_ILi192EEENS7_ILi128EEENS7_ILi64EEEEEELi64ENS_6half_tEfNS_4arch4Sm90ELb0ELb1ELb0ELb0ELb0ELb0ELb0ELb1ELb1ELb0ELb0ELb0EEENS1_21CollectiveEpilogueFwdINS6_IJSA_SC_SB_EEES9_SE_SG_Li384ELb0ELb0ELb0ELb0EEENS1_30DynamicPersistentTileSchedulerILi384ELi32ELb0ELb0ELb1EEEEEEEEEvNT_6ParamsE,@function
        .size           _ZN7cutlass13device_kernelIN5flash11enable_sm90INS1_16FlashAttnFwdSm90INS1_25CollectiveMainloopFwdSm90ILi2EN4cute5tupleIJNS5_1CILi1EEES8_S8_EEENS6_IJNS7_ILi192EEENS7_ILi128EEENS7_ILi64EEEEEELi64ENS_6half_tEfNS_4arch4Sm90ELb0ELb1ELb0ELb0ELb0ELb0ELb0ELb1ELb1ELb0ELb0ELb0EEENS1_21CollectiveEpilogueFwdINS6_IJSA_SC_SB_EEES9_SE_SG_Li384ELb0ELb0ELb0ELb0EEENS1_30DynamicPersistentTileSchedulerILi384ELi32ELb0ELb0ELb1EEEEEEEEEvNT_6ParamsE,(.L_x_90 - _ZN7cutlass13device_kernelIN5flash11enable_sm90INS1_16FlashAttnFwdSm90INS1_25CollectiveMainloopFwdSm90ILi2EN4cute5tupleIJNS5_1CILi1EEES8_S8_EEENS6_IJNS7_ILi192EEENS7_ILi128EEENS7_ILi64EEEEEELi64ENS_6half_tEfNS_4arch4Sm90ELb0ELb1ELb0ELb0ELb0ELb0ELb0ELb1ELb1ELb0ELb0ELb0EEENS1_21CollectiveEpilogueFwdINS6_IJSA_SC_SB_EEES9_SE_SG_Li384ELb0ELb0ELb0ELb0EEENS1_30DynamicPersistentTileSchedulerILi384ELi32ELb0ELb0ELb1EEEEEEEEEvNT_6ParamsE)
        .other          _ZN7cutlass13device_kernelIN5flash11enable_sm90INS1_16FlashAttnFwdSm90INS1_25CollectiveMainloopFwdSm90ILi2EN4cute5tupleIJNS5_1CILi1EEES8_S8_EEENS6_IJNS7_ILi192EEENS7_ILi128EEENS7_ILi64EEEEEELi64ENS_6half_tEfNS_4arch4Sm90ELb0ELb1ELb0ELb0ELb0ELb0ELb0ELb1ELb1ELb0ELb0ELb0EEENS1_21CollectiveEpilogueFwdINS6_IJSA_SC_SB_EEES9_SE_SG_Li384ELb0ELb0ELb0ELb0EEENS1_30DynamicPersistentTileSchedulerILi384ELi32ELb0ELb0ELb1EEEEEEEEEvNT_6ParamsE,@"STO_CUDA_ENTRY STV_DEFAULT"
_ZN7cutlass13device_kernelIN5flash11enable_sm90INS1_16FlashAttnFwdSm90INS1_25CollectiveMainloopFwdSm90ILi2EN4cute5tupleIJNS5_1CILi1EEES8_S8_EEENS6_IJNS7_ILi192EEENS7_ILi128EEENS7_ILi64EEEEEELi64ENS_6half_tEfNS_4arch4Sm90ELb0ELb1ELb0ELb0ELb0ELb0ELb0ELb1ELb1ELb0ELb0ELb0EEENS1_21CollectiveEpilogueFwdINS6_IJSA_SC_SB_EEES9_SE_SG_Li384ELb0ELb0ELb0ELb0EEENS1_30DynamicPersistentTileSchedulerILi384ELi32ELb0ELb0ELb1EEEEEEEEEvNT_6ParamsE:
[----:B------:R-:W-:Y:S01]  /*0000*/  LDC R1, c[0x0][0x37c] ;  /* 0x0000df00ff017b82 */ /* 0x000fe20000000800 */
[----:B------:R-:W-:Y:S05]  /*0010*/  EXIT ;  /* 0x000000000000794d */ /* 0x000fea0003800000 */
.L_x_42:
        /* <DEDUP_REMOVED lines=14> */
.L_x_90:


//--------------------- .text._ZN7cutlass13device_kernelIN5flash11enable_sm90INS1_16FlashAttnFwdSm90INS1_25CollectiveMainloopFwdSm90ILi2EN4cute5tupleIJNS5_1CILi1EEES8_S8_EEENS6_IJNS7_ILi192EEENS7_ILi128EEENS7_ILi64EEEEEELi64ENS_6half_tEfNS_4arch4Sm90ELb0ELb1ELb0ELb1ELb0ELb0ELb0ELb1ELb1ELb0ELb0ELb0EEENS1_21CollectiveEpilogueFwdINS6_IJSA_SC_SB_EEES9_SE_SG_Li384ELb1ELb0ELb0ELb0EEENS1_36VarlenDynamicPersistentTileSchedulerILi192ELi128ELi384ELi32ELb0ELb0ELb1ELb1ELb0ELb1EEEEEEEEEvNT_6ParamsE --------------------------
	.section	.text._ZN7cutlass13device_kernelIN5flash11enable_sm90INS1_16FlashAttnFwdSm90INS1_25CollectiveMainloopFwdSm90ILi2EN4cute5tupleIJNS5_1CILi1EEES8_S8_EEENS6_IJNS7_ILi192EEENS7_ILi128EEENS7_ILi64EEEEEELi64ENS_6half_tEfNS_4arch4Sm90ELb0ELb1ELb0ELb1ELb0ELb0ELb0ELb1ELb1ELb0ELb0ELb0EEENS1_21CollectiveEpilogueFwdINS6_IJSA_SC_SB_EEES9_SE_SG_Li384ELb1ELb0ELb0ELb0EEENS1_36VarlenDynamicPersistentTileSchedulerILi192ELi128ELi384ELi32ELb0ELb0ELb1ELb1ELb0ELb1EEEEEEEEEvNT_6ParamsE,"ax",@progbits
	.align	128
.text._ZN7cutlass13device_kernelIN5flash11enable_sm90INS1_16FlashAttnFwdSm90INS1_25CollectiveMainloopFwdSm90ILi2EN4cute5tupleIJNS5_1CILi1EEES8_S8_EEENS6_IJNS7_ILi192EEENS7_ILi128EEENS7_ILi64EEEEEELi64ENS_6half_tEfNS_4arch4Sm90ELb0ELb1ELb0ELb1ELb0ELb0ELb0ELb1ELb1ELb0ELb0ELb0EEENS1_21CollectiveEpilogueFwdINS6_IJSA_SC_SB_EEES9_SE_SG_Li384ELb1ELb0ELb0ELb0EEENS1_36VarlenDynamicPersistentTileSchedulerILi192ELi128ELi384ELi32ELb0ELb0ELb1ELb1ELb0ELb1EEEEEEEEEvNT_6ParamsE:
        .type           _ZN7cutlass13device_kernelIN5flash11enable_sm90INS1_16FlashAttnFwdSm90INS1_25CollectiveMainloopFwdSm90ILi2EN4cute5tupleIJNS5_1CILi1EEES8_S8_EEENS6_IJNS7_ILi192EEENS7_ILi128EEENS7_ILi64EEEEEELi64ENS_6half_tEfNS_4arch4Sm90ELb0ELb1ELb0ELb1ELb0ELb0ELb0ELb1ELb1ELb0ELb0ELb0EEENS1_21CollectiveEpilogueFwdINS6_IJSA_SC_SB_EEES9_SE_SG_Li384ELb1ELb0ELb0ELb0EEENS1_36VarlenDynamicPersistentTileSchedulerILi192ELi128ELi384ELi32ELb0ELb0ELb1ELb1ELb0ELb1EEEEEEEEEvNT_6ParamsE,@function
        .size           _ZN7cutlass13device_kernelIN5flash11enable_sm90INS1_16FlashAttnFwdSm90INS1_25CollectiveMainloopFwdSm90ILi2EN4cute5tupleIJNS5_1CILi1EEES8_S8_EEENS6_IJNS7_ILi192EEENS7_ILi128EEENS7_ILi64EEEEEELi64ENS_6half_tEfNS_4arch4Sm90ELb0ELb1ELb0ELb1ELb0ELb0ELb0ELb1ELb1ELb0ELb0ELb0EEENS1_21CollectiveEpilogueFwdINS6_IJSA_SC_SB_EEES9_SE_SG_Li384ELb1ELb0ELb0ELb0EEENS1_36VarlenDynamicPersistentTileSchedulerILi192ELi128ELi384ELi32ELb0ELb0ELb1ELb1ELb0ELb1EEEEEEEEEvNT_6ParamsE,(.L_x_91 - _ZN7cutlass13device_kernelIN5flash11enable_sm90INS1_16FlashAttnFwdSm90INS1_25CollectiveMainloopFwdSm90ILi2EN4cute5tupleIJNS5_1CILi1EEES8_S8_EEENS6_IJNS7_ILi192EEENS7_ILi128EEENS7_ILi64EEEEEELi64ENS_6half_tEfNS_4arch4Sm90ELb0ELb1ELb0ELb1ELb0ELb0ELb0ELb1ELb1ELb0ELb0ELb0EEENS1_21CollectiveEpilogueFwdINS6_IJSA_SC_SB_EEES9_SE_SG_Li384ELb1ELb0ELb0ELb0EEENS1_36VarlenDynamicPersistentTileSchedulerILi192ELi128ELi384ELi32ELb0ELb0ELb1ELb1ELb0ELb1EEEEEEEEEvNT_6ParamsE)
        .other          _ZN7cutlass13device_kernelIN5flash11enable_sm90INS1_16FlashAttnFwdSm90INS1_25CollectiveMainloopFwdSm90ILi2EN4cute5tupleIJNS5_1CILi1EEES8_S8_EEENS6_IJNS7_ILi192EEENS7_ILi128EEENS7_ILi64EEEEEELi64ENS_6half_tEfNS_4arch4Sm90ELb0ELb1ELb0ELb1ELb0ELb0ELb0ELb1ELb1ELb0ELb0ELb0EEENS1_21CollectiveEpilogueFwdINS6_IJSA_SC_SB_EEES9_SE_SG_Li384ELb1ELb0ELb0ELb0EEENS1_36VarlenDynamicPersistentTileSchedulerILi192ELi128ELi384ELi32ELb0ELb0ELb1ELb1ELb0ELb1EEEEEEEEEvNT_6ParamsE,@"STO_CUDA_ENTRY STV_DEFAULT"
_ZN7cutlass13device_kernelIN5flash11enable_sm90INS1_16FlashAttnFwdSm90INS1_25CollectiveMainloopFwdSm90ILi2EN4cute5tupleIJNS5_1CILi1EEES8_S8_EEENS6_IJNS7_ILi192EEENS7_ILi128EEENS7_ILi64EEEEEELi64ENS_6half_tEfNS_4arch4Sm90ELb0ELb1ELb0ELb1ELb0ELb0ELb0ELb1ELb1ELb0ELb0ELb0EEENS1_21CollectiveEpilogueFwdINS6_IJSA_SC_SB_EEES9_SE_SG_Li384ELb1ELb0ELb0ELb0EEENS1_36VarlenDynamicPersistentTileSchedulerILi192ELi128ELi384ELi32ELb0ELb0ELb1ELb1ELb0ELb1EEEEEEEEEvNT_6ParamsE:
[----:B------:R-:W-:Y:S01]  /*0000*/  LDC R1, c[0x0][0x37c] ;  /* 0x0000df00ff017b82 */ /* 0x000fe20000000800 */
[----:B------:R-:W-:Y:S05]  /*0010*/  EXIT ;  /* 0x000000000000794d */ /* 0x000fea0003800000 */
.L_x_43:
        /* <DEDUP_REMOVED lines=14> */
.L_x_91:


//--------------------- .text._ZN7cutlass13device_kernelIN5flash11enable_sm90INS1_16FlashAttnFwdSm90INS1_25CollectiveMainloopFwdSm90ILi2EN4cute5tupleIJNS5_1CILi1EEES8_S8_EEENS6_IJNS7_ILi192EEENS7_ILi128EEENS7_ILi64EEEEEELi64ENS_6half_tEfNS_4arch4Sm90ELb0ELb1ELb0ELb1ELb0ELb1ELb0ELb1ELb1ELb0ELb0ELb0EEENS1_21CollectiveEpilogueFwdINS6_IJSA_SC_SB_EEES9_SE_SG_Li384ELb1ELb0ELb0ELb0EEENS1_36VarlenDynamicPersistentTileSchedulerILi192ELi128ELi384ELi32ELb0ELb0ELb1ELb1ELb0ELb1EEEEEEEEEvNT_6ParamsE --------------------------
	.section	.text._ZN7cutlass13device_kernelIN5flash11enable_sm90INS1_16FlashAttnFwdSm90INS1_25CollectiveMainloopFwdSm90ILi2EN4cute5tupleIJNS5_1CILi1EEES8_S8_EEENS6_IJNS7_ILi192EEENS7_ILi128EEENS7_ILi64EEEEEELi64ENS_6half_tEfNS_4arch4Sm90ELb0ELb1ELb0ELb1ELb0ELb1ELb0ELb1ELb1ELb0ELb0ELb0EEENS1_21CollectiveEpilogueFwdINS6_IJSA_SC_SB_EEES9_SE_SG_Li384ELb1ELb0ELb0ELb0EEENS1_36VarlenDynamicPersistentTileSchedulerILi192ELi128ELi384ELi32ELb0ELb0ELb1ELb1ELb0ELb1EEEEEEEEEvNT_6ParamsE,"ax",@progbits
	.align	128
.text._ZN7cutlass13device_kernelIN5flash11enable_sm90INS1_16FlashAttnFwdSm90INS1_25CollectiveMainloopFwdSm90ILi2EN4cute5tupleIJNS5_1CILi1EEES8_S8_EEENS6_IJNS7_ILi192EEENS7_ILi128EEENS7_ILi64EEEEEELi64ENS_6half_tEfNS_4arch4Sm90ELb0ELb1ELb0ELb1ELb0ELb1ELb0ELb1ELb1ELb0ELb0ELb0EEENS1_21CollectiveEpilogueFwdINS6_IJSA_SC_SB_EEES9_SE_SG_Li384ELb1ELb0ELb0ELb0EEENS1_36VarlenDynamicPersistentTileSchedulerILi192ELi128ELi384ELi32ELb0ELb0ELb1ELb1ELb0ELb1EEEEEEEEEvNT_6ParamsE:
        .type           _ZN7cutlass13device_kernelIN5flash11enable_sm90INS1_16FlashAttnFwdSm90INS1_25CollectiveMainloopFwdSm90ILi2EN4cute5tupleIJNS5_1CILi1EEES8_S8_EEENS6_IJNS7_ILi192EEENS7_ILi128EEENS7_ILi64EEEEEELi64ENS_6half_tEfNS_4arch4Sm90ELb0ELb1ELb0ELb1ELb0ELb1ELb0ELb1ELb1ELb0ELb0ELb0EEENS1_21CollectiveEpilogueFwdINS6_IJSA_SC_SB_EEES9_SE_SG_Li384ELb1ELb0ELb0ELb0EEENS1_36VarlenDynamicPersistentTileSchedulerILi192ELi128ELi384ELi32ELb0ELb0ELb1ELb1ELb0ELb1EEEEEEEEEvNT_6ParamsE,@function
        .size           _ZN7cutlass13device_kernelIN5flash11enable_sm90INS1_16FlashAttnFwdSm90INS1_25CollectiveMainloopFwdSm90ILi2EN4cute5tupleIJNS5_1CILi1EEES8_S8_EEENS6_IJNS7_ILi192EEENS7_ILi128EEENS7_ILi64EEEEEELi64ENS_6half_tEfNS_4arch4Sm90ELb0ELb1ELb0ELb1ELb0ELb1ELb0ELb1ELb1ELb0ELb0ELb0EEENS1_21CollectiveEpilogueFwdINS6_IJSA_SC_SB_EEES9_SE_SG_Li384ELb1ELb0ELb0ELb0EEENS1_36VarlenDynamicPersistentTileSchedulerILi192ELi128ELi384ELi32ELb0ELb0ELb1ELb1ELb0ELb1EEEEEEEEEvNT_6ParamsE,(.L_x_92 - _ZN7cutlass13device_kernelIN5flash11enable_sm90INS1_16FlashAttnFwdSm90INS1_25CollectiveMainloopFwdSm90ILi2EN4cute5tupleIJNS5_1CILi1EEES8_S8_EEENS6_IJNS7_ILi192EEENS7_ILi128EEENS7_ILi64EEEEEELi64ENS_6half_tEfNS_4arch4Sm90ELb0ELb1ELb0ELb1ELb0ELb1ELb0ELb1ELb1ELb0ELb0ELb0EEENS1_21CollectiveEpilogueFwdINS6_IJSA_SC_SB_EEES9_SE_SG_Li384ELb1ELb0ELb0ELb0EEENS1_36VarlenDynamicPersistentTileSchedulerILi192ELi128ELi384ELi32ELb0ELb0ELb1ELb1ELb0ELb1EEEEEEEEEvNT_6ParamsE)
        .other          _ZN7cutlass13device_kernelIN5flash11enable_sm90INS1_16FlashAttnFwdSm90INS1_25CollectiveMainloopFwdSm90ILi2EN4cute5tupleIJNS5_1CILi1EEES8_S8_EEENS6_IJNS7_ILi192EEENS7_ILi128EEENS7_ILi64EEEEEELi64ENS_6half_tEfNS_4arch4Sm90ELb0ELb1ELb0ELb1ELb0ELb1ELb0ELb1ELb1ELb0ELb0ELb0EEENS1_21CollectiveEpilogueFwdINS6_IJSA_SC_SB_EEES9_SE_SG_Li384ELb1ELb0ELb0ELb0EEENS1_36VarlenDynamicPersistentTileSchedulerILi192ELi128ELi384ELi32ELb0ELb0ELb1ELb1ELb0ELb1EEEEEEEEEvNT_6ParamsE,@"STO_CUDA_ENTRY STV_DEFAULT"
_ZN7cutlass13device_kernelIN5flash11enable_sm90INS1_16FlashAttnFwdSm90INS1_25CollectiveMainloopFwdSm90ILi2EN4cute5tupleIJNS5_1CILi1EEES8_S8_EEENS6_IJNS7_ILi192EEENS7_ILi128EEENS7_ILi64EEEEEELi64ENS_6half_tEfNS_4arch4Sm90ELb0ELb1ELb0ELb1ELb0ELb1ELb0ELb1ELb1ELb0ELb0ELb0EEENS1_21CollectiveEpilogueFwdINS6_IJSA_SC_SB_EEES9_SE_SG_Li384ELb1ELb0ELb0ELb0EEENS1_36VarlenDynamicPersistentTileSchedulerILi192ELi128ELi384ELi32ELb0ELb0ELb1ELb1ELb0ELb1EEEEEEEEEvNT_6ParamsE:
[----:B------:R-:W-:Y:S01]  /*0000*/  LDC R1, c[0x0][0x37c] ;  /* 0x0000df00ff017b82 */ /* 0x000fe20000000800 */
[----:B------:R-:W-:Y:S05]  /*0010*/  EXIT ;  /* 0x000000000000794d */ /* 0x000fea0003800000 */
.L_x_44:
        /* <DEDUP_REMOVED lines=14> */
.L_x_92:


//--------------------- .text._ZN7cutlass13device_kernelIN5flash11enable_sm90INS1_16FlashAttnFwdSm90INS1_25CollectiveMainloopFwdSm90ILi2EN4cute5tupleIJNS5_1CILi1EEES8_S8_EEENS6_IJNS7_ILi192EEENS7_ILi128EEENS7_ILi64EEEEEELi64ENS_6half_tEfNS_4arch4Sm90ELb1ELb0ELb0ELb0ELb0ELb0ELb0ELb1ELb1ELb0ELb0ELb0EEENS1_21CollectiveEpilogueFwdINS6_IJSA_SC_SB_EEES9_SE_SG_Li384ELb0ELb0ELb0ELb0EEENS1_30DynamicPersistentTileSchedulerILi384ELi32ELb0ELb0ELb1EEEEEEEEEvNT_6ParamsE --------------------------
	.section	.text._ZN7cutlass13device_kernelIN5flash11enable_sm90INS1_16FlashAttnFwdSm90INS1_25CollectiveMainloopFwdSm90ILi2EN4cute5tupleIJNS5_1CILi1EEES8_S8_EEENS6_IJNS7_ILi192EEENS7_ILi128EEENS7_ILi64EEEEEELi64ENS_6half_tEfNS_4arch4Sm90ELb1ELb0ELb0ELb0ELb0ELb0ELb0ELb1ELb1ELb0ELb0ELb0EEENS1_21CollectiveEpilogueFwdINS6_IJSA_SC_SB_EEES9_SE_SG_Li384ELb0ELb0ELb0ELb0EEENS1_30DynamicPersistentTileSchedulerILi384ELi32ELb0ELb0ELb1EEEEEEEEEvNT_6ParamsE,"ax",@progbits
	.align	128
.text._ZN7cutlass13device_kernelIN5flash11enable_sm90INS1_16FlashAttnFwdSm90INS1_25CollectiveMainloopFwdSm90ILi2EN4cute5tupleIJNS5_1CILi1EEES8_S8_EEENS6_IJNS7_ILi192EEENS7_ILi128EEENS7_ILi64EEEEEELi64ENS_6half_tEfNS_4arch4Sm90ELb1ELb0ELb0ELb0ELb0ELb0ELb0ELb1ELb1ELb0ELb0ELb0EEENS1_21CollectiveEpilogueFwdINS6_IJSA_SC_SB_EEES9_SE_SG_Li384ELb0ELb0ELb0ELb0EEENS1_30DynamicPersistentTileSchedulerILi384ELi32ELb0ELb0ELb1EEEEEEEEEvNT_6ParamsE:
        .type           _ZN7cutlass13device_kernelIN5flash11enable_sm90INS1_16FlashAttnFwdSm90INS1_25CollectiveMainloopFwdSm90ILi2EN4cute5tupleIJNS5_1CILi1EEES8_S8_EEENS6_IJNS7_ILi192EEENS7_ILi128EEENS7_ILi64EEEEEELi64ENS_6half_tEfNS_4arch4Sm90ELb1ELb0ELb0ELb0ELb0ELb0ELb0ELb1ELb1ELb0ELb0ELb0EEENS1_21CollectiveEpilogueFwdINS6_IJSA_SC_SB_EEES9_SE_SG_Li384ELb0ELb0ELb0ELb0EEENS1_30DynamicPersistentTileSchedulerILi384ELi32ELb0ELb0ELb1EEEEEEEEEvNT_6ParamsE,@function
        .size           _ZN7cutlass13device_kernelIN5flash11enable_sm90INS1_16FlashAttnFwdSm90INS1_25CollectiveMainloopFwdSm90ILi2EN4cute5tupleIJNS5_1CILi1EEES8_S8_EEENS6_IJNS7_ILi192EEENS7_ILi128EEENS7_ILi64EEEEEELi64ENS_6half_tEfNS_4arch4Sm90ELb1ELb0ELb0ELb0ELb0ELb0ELb0ELb1ELb1ELb0ELb0ELb0EEENS1_21CollectiveEpilogueFwdINS6_IJSA_SC_SB_EEES9_SE_SG_Li384ELb0ELb0ELb0ELb0EEENS1_30DynamicPersistentTileSchedulerILi384ELi32ELb0ELb0ELb1EEEEEEEEEvNT_6ParamsE,(.L_x_93 - _ZN7cutlass13device_kernelIN5flash11enable_sm90INS1_16FlashAttnFwdSm90INS1_25CollectiveMainloopFwdSm90ILi2EN4cute5tupleIJNS5_1CILi1EEES8_S8_EEENS6_IJNS7_ILi192EEENS7_ILi128EEENS7_ILi64EEEEEELi64ENS_6half_tEfNS_4arch4Sm90ELb1ELb0ELb0ELb0ELb0ELb0ELb0ELb1ELb1ELb0ELb0ELb0EEENS1_21CollectiveEpilogueFwdINS6_IJSA_SC_SB_EEES9_SE_SG_Li384ELb0ELb0ELb0ELb0EEENS1_30DynamicPersistentTileSchedulerILi384ELi32ELb0ELb0ELb1EEEEEEEEEvNT_6ParamsE)
        .other          _ZN7cutlass13device_kernelIN5flash11enable_sm90INS1_16FlashAttnFwdSm90INS1_25CollectiveMainloopFwdSm90ILi2EN4cute5tupleIJNS5_1CILi1EEES8_S8_EEENS6_IJNS7_ILi192EEENS7_ILi128EEENS7_ILi64EEEEEELi64ENS_6half_tEfNS_4arch4Sm90ELb1ELb0ELb0ELb0ELb0ELb0ELb0ELb1ELb1ELb0ELb0ELb0EEENS1_21CollectiveEpilogueFwdINS6_IJSA_SC_SB_EEES9_SE_SG_Li384ELb0ELb0ELb0ELb0EEENS1_30DynamicPersistentTileSchedulerILi384ELi32ELb0ELb0ELb1EEEEEEEEEvNT_6ParamsE,@"STO_CUDA_ENTRY STV_DEFAULT"
_ZN7cutlass13device_kernelIN5flash11enable_sm90INS1_16FlashAttnFwdSm90INS1_25CollectiveMainloopFwdSm90ILi2EN4cute5tupleIJNS5_1CILi1EEES8_S8_EEENS6_IJNS7_ILi192EEENS7_ILi128EEENS7_ILi64EEEEEELi64ENS_6half_tEfNS_4arch4Sm90ELb1ELb0ELb0ELb0ELb0ELb0ELb0ELb1ELb1ELb0ELb0ELb0EEENS1_21CollectiveEpilogueFwdINS6_IJSA_SC_SB_EEES9_SE_SG_Li384ELb0ELb0ELb0ELb0EEENS1_30DynamicPersistentTileSchedulerILi384ELi32ELb0ELb0ELb1EEEEEEEEEvNT_6ParamsE:
[----:B------:R-:W-:Y:S01]  /*0000*/  LDC R1, c[0x0][0x37c] ;  /* 0x0000df00ff017b82 */ /* 0x000fe20000000800 */
[----:B------:R-:W-:Y:S05]  /*0010*/  EXIT ;  /* 0x000000000000794d */ /* 0x000fea0003800000 */
.L_x_45:
        /* <DEDUP_REMOVED lines=14> */
.L_x_93:


//--------------------- .text._ZN7cutlass13device_kernelIN5flash11enable_sm90INS1_16FlashAttnFwdSm90INS1_25CollectiveMainloopFwdSm90ILi2EN4cute5tupleIJNS5_1CILi1EEES8_S8_EEENS6_IJNS7_ILi192EEENS7_ILi128EEENS7_ILi64EEEEEELi64ENS_6half_tEfNS_4arch4Sm90ELb1ELb0ELb0ELb1ELb0ELb0ELb0ELb1ELb1ELb0ELb0ELb0EEENS1_21CollectiveEpilogueFwdINS6_IJSA_SC_SB_EEES9_SE_SG_Li384ELb1ELb0ELb0ELb0EEENS1_36VarlenDynamicPersistentTileSchedulerILi192ELi128ELi384ELi32ELb0ELb0ELb1ELb1ELb1ELb1EEEEEEEEEvNT_6ParamsE --------------------------
	.section	.text._ZN7cutlass13device_kernelIN5flash11enable_sm90INS1_16FlashAttnFwdSm90INS1_25CollectiveMainloopFwdSm90ILi2EN4cute5tupleIJNS5_1CILi1EEES8_S8_EEENS6_IJNS7_ILi192EEENS7_ILi128EEENS7_ILi64EEEEEELi64ENS_6half_tEfNS_4arch4Sm90ELb1ELb0ELb0ELb1ELb0ELb0ELb0ELb1ELb1ELb0ELb0ELb0EEENS1_21CollectiveEpilogueFwdINS6_IJSA_SC_SB_EEES9_SE_SG_Li384ELb1ELb0ELb0ELb0EEENS1_36VarlenDynamicPersistentTileSchedulerILi192ELi128ELi384ELi32ELb0ELb0ELb1ELb1ELb1ELb1EEEEEEEEEvNT_6ParamsE,"ax",@progbits
	.align	128
.text._ZN7cutlass13device_kernelIN5flash11enable_sm90INS1_16FlashAttnFwdSm90INS1_25CollectiveMainloopFwdSm90ILi2EN4cute5tupleIJNS5_1CILi1EEES8_S8_EEENS6_IJNS7_ILi192EEENS7_ILi128EEENS7_ILi64EEEEEELi64ENS_6half_tEfNS_4arch4Sm90ELb1ELb0ELb0ELb1ELb0ELb0ELb0ELb1ELb1ELb0ELb0ELb0EEENS1_21CollectiveEpilogueFwdINS6_IJSA_SC_SB_EEES9_SE_SG_Li384ELb1ELb0ELb0ELb0EEENS1_36VarlenDynamicPersistentTileSchedulerILi192ELi128ELi384ELi32ELb0ELb0ELb1ELb1ELb1ELb1EEEEEEEEEvNT_6ParamsE:
        .type           _ZN7cutlass13device_kernelIN5flash11enable_sm90INS1_16FlashAttnFwdSm90INS1_25CollectiveMainloopFwdSm90ILi2EN4cute5tupleIJNS5_1CILi1EEES8_S8_EEENS6_IJNS7_ILi192EEENS7_ILi128EEENS7_ILi64EEEEEELi64ENS_6half_tEfNS_4arch4Sm90ELb1ELb0ELb0ELb1ELb0ELb0ELb0ELb1ELb1ELb0ELb0ELb0EEENS1_21CollectiveEpilogueFwdINS6_IJSA_SC_SB_EEES9_SE_SG_Li384ELb1ELb0ELb0ELb0EEENS1_36VarlenDynamicPersistentTileSchedulerILi192ELi128ELi384ELi32ELb0ELb0ELb1ELb1ELb1ELb1EEEEEEEEEvNT_6ParamsE,@function
        .size           _ZN7cutlass13device_kernelIN5flash11enable_sm90INS1_16FlashAttnFwdSm90INS1_25CollectiveMainloopFwdSm90ILi2EN4cute5tupleIJNS5_1CILi1EEES8_S8_EEENS6_IJNS7_ILi192EEENS7_ILi128EEENS7_ILi64EEEEEELi64ENS_6half_tEfNS_4arch4Sm90ELb1ELb0ELb0ELb1ELb0ELb0ELb0ELb1ELb1ELb0ELb0ELb0EEENS1_21CollectiveEpilogueFwdINS6_IJSA_SC_SB_EEES9_SE_SG_Li384ELb1ELb0ELb0ELb0EEENS1_36VarlenDynamicPersistentTileSchedulerILi192ELi128ELi384ELi32ELb0ELb0ELb1ELb1ELb1ELb1EEEEEEEEEvNT_6ParamsE,(.L_x_94 - _ZN7cutlass13device_kernelIN5flash11enable_sm90INS1_16FlashAttnFwdSm90INS1_25CollectiveMainloopFwdSm90ILi2EN4cute5tupleIJNS5_1CILi1EEES8_S8_EEENS6_IJNS7_ILi192EEENS7_ILi128EEENS7_ILi64EEEEEELi64ENS_6half_tEfNS_4arch4Sm90ELb1ELb0ELb0ELb1ELb0ELb0ELb0ELb1ELb1ELb0ELb0ELb0EEENS1_21CollectiveEpilogueFwdINS6_IJSA_SC_SB_EEES9_SE_SG_Li384ELb1ELb0ELb0ELb0EEENS1_36VarlenDynamicPersistentTileSchedulerILi192ELi128ELi384ELi32ELb0ELb0ELb1ELb1ELb1ELb1EEEEEEEEEvNT_6ParamsE)
        .other          _ZN7cutlass13device_kernelIN5flash11enable_sm90INS1_16FlashAttnFwdSm90INS1_25CollectiveMainloopFwdSm90ILi2EN4cute5tupleIJNS5_1CILi1EEES8_S8_EEENS6_IJNS7_ILi192EEENS7_ILi128EEENS7_ILi64EEEEEELi64ENS_6half_tEfNS_4arch4Sm90ELb1ELb0ELb0ELb1ELb0ELb0ELb0ELb1ELb1ELb0ELb0ELb0EEENS1_21CollectiveEpilogueFwdINS6_IJSA_SC_SB_EEES9_SE_SG_Li384ELb1ELb0ELb0ELb0EEENS1_36VarlenDynamicPersistentTileSchedulerILi192ELi128ELi384ELi32ELb0ELb0ELb1ELb1ELb1ELb1EEEEEEEEEvNT_6ParamsE,@"STO_CUDA_ENTRY STV_DEFAULT"
_ZN7cutlass13device_kernelIN5flash11enable_sm90INS1_16FlashAttnFwdSm90INS1_25CollectiveMainloopFwdSm90ILi2EN4cute5tupleIJNS5_1CILi1EEES8_S8_EEENS6_IJNS7_ILi192EEENS7_ILi128EEENS7_ILi64EEEEEELi64ENS_6half_tEfNS_4arch4Sm90ELb1ELb0ELb0ELb1ELb0ELb0ELb0ELb1ELb1ELb0ELb0ELb0EEENS1_21CollectiveEpilogueFwdINS6_IJSA_SC_SB_EEES9_SE_SG_Li384ELb1ELb0ELb0ELb0EEENS1_36VarlenDynamicPersistentTileSchedulerILi192ELi128ELi384ELi32ELb0ELb0ELb1ELb1ELb1ELb1EEEEEEEEEvNT_6ParamsE:
[----:B------:R-:W-:Y:S01]  /*0000*/  LDC R1, c[0x0][0x37c] ;  /* 0x0000df00ff017b82 */ /* 0x000fe20000000800 */
[----:B------:R-:W-:Y:S05]  /*0010*/  EXIT ;  /* 0x000000000000794d */ /* 0x000fea0003800000 */
.L_x_46:
        /* <DEDUP_REMOVED lines=14> */
.L_x_94:


//--------------------- .text._ZN7cutlass13device_kernelIN5flash11enable_sm90INS1_16FlashAttnFwdSm90INS1_25CollectiveMainloopFwdSm90ILi2EN4cute5tupleIJNS5_1CILi1EEES8_S8_EEENS6_IJNS7_ILi192EEENS7_ILi128EEENS7_ILi64EEEEEELi64ENS_6half_tEfNS_4arch4Sm90ELb1ELb0ELb0ELb1ELb0ELb1ELb0ELb1ELb1ELb0ELb0ELb0EEENS1_21CollectiveEpilogueFwdINS6_IJSA_SC_SB_EEES9_SE_SG_Li384ELb1ELb0ELb0ELb0EEENS1_36VarlenDynamicPersistentTileSchedulerILi192ELi128ELi384ELi32ELb0ELb0ELb1ELb1ELb1ELb1EEEEEEEEEvNT_6ParamsE --------------------------
	.section	.text._ZN7cutlass13device_kernelIN5flash11enable_sm90INS1_16FlashAttnFwdSm90INS1_25CollectiveMainloopFwdSm90ILi2EN4cute5tupleIJNS5_1CILi1EEES8_S8_EEENS6_IJNS7_ILi192EEENS7_ILi128EEENS7_ILi64EEEEEELi64ENS_6half_tEfNS_4arch4Sm90ELb1ELb0ELb0ELb1ELb0ELb1ELb0ELb1ELb1ELb0ELb0ELb0EEENS1_21CollectiveEpilogueFwdINS6_IJSA_SC_SB_EEES9_SE_SG_Li384ELb1ELb0ELb0ELb0EEENS1_36VarlenDynamicPersistentTileSchedulerILi192ELi128ELi384ELi32ELb0ELb0ELb1ELb1ELb1ELb1EEEEEEEEEvNT_6ParamsE,"ax",@progbits
	.align	128
.text._ZN7cutlass13device_kernelIN5flash11enable_sm90INS1_16FlashAttnFwdSm90INS1_25CollectiveMainloopFwdSm90ILi2EN4cute5tupleIJNS5_1CILi1EEES8_S8_EEENS6_IJNS7_ILi192EEENS7_ILi128EEENS7_ILi64EEEEEELi64ENS_6half_tEfNS_4arch4Sm90ELb1ELb0ELb0ELb1ELb0ELb1ELb0ELb1ELb1ELb0ELb0ELb0EEENS1_21CollectiveEpilogueFwdINS6_IJSA_SC_SB_EEES9_SE_SG_Li384ELb1ELb0ELb0ELb0EEENS1_36VarlenDynamicPersistentTileSchedulerILi192ELi128ELi384ELi32ELb0ELb0ELb1ELb1ELb1ELb1EEEEEEEEEvNT_6ParamsE:
        .type           _ZN7cutlass13device_kernelIN5flash11enable_sm90INS1_16FlashAttnFwdSm90INS1_25CollectiveMainloopFwdSm90ILi2EN4cute5tupleIJNS5_1CILi1EEES8_S8_EEENS6_IJNS7_ILi192EEENS7_ILi128EEENS7_ILi64EEEEEELi64ENS_6half_tEfNS_4arch4Sm90ELb1ELb0ELb0ELb1ELb0ELb1ELb0ELb1ELb1ELb0ELb0ELb0EEENS1_21CollectiveEpilogueFwdINS6_IJSA_SC_SB_EEES9_SE_SG_Li384ELb1ELb0ELb0ELb0EEENS1_36VarlenDynamicPersistentTileSchedulerILi192ELi128ELi384ELi32ELb0ELb0ELb1ELb1ELb1ELb1EEEEEEEEEvNT_6ParamsE,@function
        .size           _ZN7cutlass13device_kernelIN5flash11enable_sm90INS1_16FlashAttnFwdSm90INS1_25CollectiveMainloopFwdSm90ILi2EN4cute5tupleIJNS5_1CILi1EEES8_S8_EEENS6_IJNS7_ILi192EEENS7_ILi128EEENS7_ILi64EEEEEELi64ENS_6half_tEfNS_4arch4Sm90ELb1ELb0ELb0ELb1ELb0ELb1ELb0ELb1ELb1ELb0ELb0ELb0EEENS1_21CollectiveEpilogueFwdINS6_IJSA_SC_SB_EEES9_SE_SG_Li384ELb1ELb0ELb0ELb0EEENS1_36VarlenDynamicPersistentTileSchedulerILi192ELi128ELi384ELi32ELb0ELb0ELb1ELb1ELb1ELb1EEEEEEEEEvNT_6ParamsE,(.L_x_95 - _ZN7cutlass13device_kernelIN5flash11enable_sm90INS1_16FlashAttnFwdSm90INS1_25CollectiveMainloopFwdSm90ILi2EN4cute5tupleIJNS5_1CILi1EEES8_S8_EEENS6_IJNS7_ILi192EEENS7_ILi128EEENS7_ILi64EEEEEELi64ENS_6half_tEfNS_4arch4Sm90ELb1ELb0ELb0ELb1ELb0ELb1ELb0ELb1ELb1ELb0ELb0ELb0EEENS1_21CollectiveEpilogueFwdINS6_IJSA_SC_SB_EEES9_SE_SG_Li384ELb1ELb0ELb0ELb0EEENS1_36VarlenDynamicPersistentTileSchedulerILi192ELi128ELi384ELi32ELb0ELb0ELb1ELb1ELb1ELb1EEEEEEEEEvNT_6ParamsE)
        .other          _ZN7cutlass13device_kernelIN5flash11enable_sm90INS1_16FlashAttnFwdSm90INS1_25CollectiveMainloopFwdSm90ILi2EN4cute5tupleIJNS5_1CILi1EEES8_S8_EEENS6_IJNS7_ILi192EEENS7_ILi128EEENS7_ILi64EEEEEELi64ENS_6half_tEfNS_4arch4Sm90ELb1ELb0ELb0ELb1ELb0ELb1ELb0ELb1ELb1ELb0ELb0ELb0EEENS1_21CollectiveEpilogueFwdINS6_IJSA_SC_SB_EEES9_SE_SG_Li384ELb1ELb0ELb0ELb0EEENS1_36VarlenDynamicPersistentTileSchedulerILi192ELi128ELi384ELi32ELb0ELb0ELb1ELb1ELb1ELb1EEEEEEEEEvNT_6ParamsE,@"STO_CUDA_ENTRY STV_DEFAULT"
_ZN7cutlass13device_kernelIN5flash11enable_sm90INS1_16FlashAttnFwdSm90INS1_25CollectiveMainloopFwdSm90ILi2EN4cute5tupleIJNS5_1CILi1EEES8_S8_EEENS6_IJNS7_ILi192EEENS7_ILi128EEENS7_ILi64EEEEEELi64ENS_6half_tEfNS_4arch4Sm90ELb1ELb0ELb0ELb1ELb0ELb1ELb0ELb1ELb1ELb0ELb0ELb0EEENS1_21CollectiveEpilogueFwdINS6_IJSA_SC_SB_EEES9_SE_SG_Li384ELb1ELb0ELb0ELb0EEENS1_36VarlenDynamicPersistentTileSchedulerILi192ELi128ELi384ELi32ELb0ELb0ELb1ELb1ELb1ELb1EEEEEEEEEvNT_6ParamsE:
[----:B------:R-:W-:Y:S01]  /*0000*/  LDC R1, c[0x0][0x37c] ;  /* 0x0000df00ff017b82 */ /* 0x000fe20000000800 */
[----:B------:R-:W-:Y:S05]  /*0010*/  EXIT ;  /* 0x000000000000794d */ /* 0x000fea0003800000 */
.L_x_47:
        /* <DEDUP_REMOVED lines=14> */
.L_x_95:


//--------------------- .nv.shared.reserved.0     --------------------------
	.section	.nv.shared.reserved.0,"aw",@nobits
	.weak		__nv_reservedSMEM_offset_0_alias
	.size		__nv_reservedSMEM_offset_0_alias, 0, 64
	.other		__nv_reservedSMEM_offset_0_alias,@"STO_CUDA_RESERVED_SHARED STV_DEFAULT"
__nv_reservedSMEM_offset_0_alias:
	.zero		0
	.zero		64


//--------------------- .nv.global                --------------------------
	.section	.nv.global,"aw",@nobits
.nv.global:
	.type		_ZN66_INTERNAL_aec521c8_30_flash_fwd_hdimall_fp16_sm90_cu_21e1f8cb_35804cute1_E,@object
	.size		_ZN66_INTERNAL_aec521c8_30_flash_fwd_hdimall_fp16_sm90_cu_21e1f8cb_35804cute1_E,(_ZN66_INTERNAL_aec521c8_30_flash_fwd_hdimall_fp16_sm90_cu_21e1f8cb_35804cuda3std3__45__cpo6cbeginE - _ZN66_INTERNAL_aec521c8_30_flash_fwd_hdimall_fp16_sm90_cu_21e1f8cb_35804cute1_E)
_ZN66_INTERNAL_aec521c8_30_flash_fwd_hdimall_fp16_sm90_cu_21e1f8cb_35804cute1_E:
	.zero		1
	.type		_ZN66_INTERNAL_aec521c8_30_flash_fwd_hdimall_fp16_sm90_cu_21e1f8cb_35804cuda3std3__45__cpo6cbeginE,@object
	.size		_ZN66_INTERNAL_aec521c8_30_flash_fwd_hdimall_fp16_sm90_cu_21e1f8cb_35804cuda3std3__45__cpo6cbeginE,(_ZN66_INTERNAL_aec521c8_30_flash_fwd_hdimall_fp16_sm90_cu_21e1f8cb_35804cuda3std3__48in_placeE - _ZN66_INTERNAL_aec521c8_30_flash_fwd_hdimall_fp16_sm90_cu_21e1f8cb_35804cuda3std3__45__cpo6cbeginE)
_ZN66_INTERNAL_aec521c8_30_flash_fwd_hdimall_fp16_sm90_cu_21e1f8cb_35804cuda3std3__45__cpo6cbeginE:
	.zero		1
	.type		_ZN66_INTERNAL_aec521c8_30_flash_fwd_hdimall_fp16_sm90_cu_21e1f8cb_35804cuda3std3__48in_placeE,@object
	.size		_ZN66_INTERNAL_aec521c8_30_flash_fwd_hdimall_fp16_sm90_cu_21e1f8cb_35804cuda3std3__48in_placeE,(_ZN66_INTERNAL_aec521c8_30_flash_fwd_hdimall_fp16_sm90_cu_21e1f8cb_35804cuda3std6ranges3__45__cpo9iter_moveE - _ZN66_INTERNAL_aec521c8_30_flash_fwd_hdimall_fp16_sm90_cu_21e1f8cb_35804cuda3std3__48in_placeE)
_ZN66_INTERNAL_aec521c8_30_flash_fwd_hdimall_fp16_sm90_cu_21e1f8cb_35804cuda3std3__48in_placeE:
	.zero		1
	.type		_ZN66_INTERNAL_aec521c8_30_flash_fwd_hdimall_fp16_sm90_cu_21e1f8cb_35804cuda3std6ranges3__45__cpo9iter_moveE,@object
	.size		_ZN66_INTERNAL_aec521c8_30_flash_fwd_hdimall_fp16_sm90_cu_21e1f8cb_35804cuda3std6ranges3__45__cpo9iter_moveE,(_ZN66_INTERNAL_aec521c8_30_flash_fwd_hdimall_fp16_sm90_cu_21e1f8cb_35804cuda3std3__45__cpo5beginE - _ZN66_INTERNAL_aec521c8_30_flash_fwd_hdimall_fp16_sm90_cu_21e1f8cb_35804cuda3std6ranges3__45__cpo9iter_moveE)
_ZN66_INTERNAL_aec521c8_30_flash_fwd_hdimall_fp16_sm90_cu_21e1f8cb_35804cuda3std6ranges3__45__cpo9iter_moveE:
	.zero		1
	.type		_ZN66_INTERNAL_aec521c8_30_flash_fwd_hdimall_fp16_sm90_cu_21e1f8cb_35804cuda3std3__45__cpo5beginE,@object
	.size		_ZN66_INTERNAL_aec521c8_30_flash_fwd_hdimall_fp16_sm90_cu_21e1f8cb_35804cuda3std3__45__cpo5beginE,(_ZN66_INTERNAL_aec521c8_30_flash_fwd_hdimall_fp16_sm90_cu_21e1f8cb_35804cuda3std3__468_GLOBAL__N__aec521c8_30_flash_fwd_hdimall_fp16_sm90_cu_21e1f8cb_35806ignoreE - _ZN66_INTERNAL_aec521c8_30_flash_fwd_hdimall_fp16_sm90_cu_21e1f8cb_35804cuda3std3__45__cpo5beginE)
_ZN66_INTERNAL_aec521c8_30_flash_fwd_hdimall_fp16_sm90_cu_21e1f8cb_35804cuda3std3__45__cpo5beginE:
	.zero		1
	.type		_ZN66_INTERNAL_aec521c8_30_flash_fwd_hdimall_fp16_sm90_cu_21e1f8cb_35804cuda3std3__468_GLOBAL__N__aec521c8_30_flash_fwd_hdimall_fp16_sm90_cu_21e1f8cb_35806ignoreE,@object
	.size		_ZN66_INTERNAL_aec521c8_30_flash_fwd_hdimall_fp16_sm90_cu_21e1f8cb_35804cuda3std3__468_GLOBAL__N__aec521c8_30_flash_fwd_hdimall_fp16_sm90_cu_21e1f8cb_35806ignoreE,(_ZN66_INTERNAL_aec521c8_30_flash_fwd_hdimall_fp16_sm90_cu_21e1f8cb_35804cute7productE - _ZN66_INTERNAL_aec521c8_30_flash_fwd_hdimall_fp16_sm90_cu_21e1f8cb_35804cuda3std3__468_GLOBAL__N__aec521c8_30_flash_fwd_hdimall_fp16_sm90_cu_21e1f8cb_35806ignoreE)
_ZN66_INTERNAL_aec521c8_30_flash_fwd_hdimall_fp16_sm90_cu_21e1f8cb_35804cuda3std3__468_GLOBAL__N__aec521c8_30_flash_fwd_hdimall_fp16_sm90_cu_21e1f8cb_35806ignoreE:
	.zero		1
	.type		_ZN66_INTERNAL_aec521c8_30_flash_fwd_hdimall_fp16_sm90_cu_21e1f8cb_35804cute7productE,@object
	.size		_ZN66_INTERNAL_aec521c8_30_flash_fwd_hdimall_fp16_sm90_cu_21e1f8cb_35804cute7productE,(_ZN66_INTERNAL_aec521c8_30_flash_fwd_hdimall_fp16_sm90_cu_21e1f8cb_35804cuda3std3__45__cpo3endE - _ZN66_INTERNAL_aec521c8_30_flash_fwd_hdimall_fp16_sm90_cu_21e1f8cb_35804cute7productE)
_ZN66_INTERNAL_aec521c8_30_flash_fwd_hdimall_fp16_sm90_cu_21e1f8cb_35804cute7productE:
	.zero		1
	.type		_ZN66_INTERNAL_aec521c8_30_flash_fwd_hdimall_fp16_sm90_cu_21e1f8cb_35804cuda3std3__45__cpo3endE,@object
	.size		_ZN66_INTERNAL_aec521c8_30_flash_fwd_hdimall_fp16_sm90_cu_21e1f8cb_35804cuda3std3__45__cpo3endE,(_ZN66_INTERNAL_aec521c8_30_flash_fwd_hdimall_fp16_sm90_cu_21e1f8cb_35804cuda3std3__419piecewise_constructE - _ZN66_INTERNAL_aec521c8_30_flash_fwd_hdimall_fp16_sm90_cu_21e1f8cb_35804cuda3std3__45__cpo3endE)
_ZN66_INTERNAL_aec521c8_30_flash_fwd_hdimall_fp16_sm90_cu_21e1f8cb_35804cuda3std3__45__cpo3endE:
	.zero		1
	.type		_ZN66_INTERNAL_aec521c8_30_flash_fwd_hdimall_fp16_sm90_cu_21e1f8cb_35804cuda3std3__419piecewise_constructE,@object
	.size		_ZN66_INTERNAL_aec521c8_30_flash_fwd_hdimall_fp16_sm90_cu_21e1f8cb_35804cuda3std3__419piecewise_constructE,(_ZN66_INTERNAL_aec521c8_30_flash_fwd_hdimall_fp16_sm90_cu_21e1f8cb_35804cuda3std3__45__cpo4cendE - _ZN66_INTERNAL_aec521c8_30_flash_fwd_hdimall_fp16_sm90_cu_21e1f8cb_35804cuda3std3__419piecewise_constructE)
_ZN66_INTERNAL_aec521c8_30_flash_fwd_hdimall_fp16_sm90_cu_21e1f8cb_35804cuda3std3__419piecewise_constructE:
	.zero		1
	.type		_ZN66_INTERNAL_aec521c8_30_flash_fwd_hdimall_fp16_sm90_cu_21e1f8cb_35804cuda3std3__45__cpo4cendE,@object
	.size		_ZN66_INTERNAL_aec521c8_30_flash_fwd_hdimall_fp16_sm90_cu_21e1f8cb_35804cuda3std3__45__cpo4cendE,(_ZN66_INTERNAL_aec521c8_30_flash_fwd_hdimall_fp16_sm90_cu_21e1f8cb_35804cuda3std6ranges3__45__cpo4swapE - _ZN66_INTERNAL_aec521c8_30_flash_fwd_hdimall_fp16_sm90_cu_21e1f8cb_35804cuda3std3__45__cpo4cendE)
_ZN66_INTERNAL_aec521c8_30_flash_fwd_hdimall_fp16_sm90_cu_21e1f8cb_35804cuda3std3__45__cpo4cendE:
	.zero		1
	.type		_ZN66_INTERNAL_aec521c8_30_flash_fwd_hdimall_fp16_sm90_cu_21e1f8cb_35804cuda3std6ranges3__45__cpo4swapE,@object
	.size		_ZN66_INTERNAL_aec521c8_30_flash_fwd_hdimall_fp16_sm90_cu_21e1f8cb_35804cuda3std6ranges3__45__cpo4swapE,(.L_7 - _ZN66_INTERNAL_aec521c8_30_flash_fwd_hdimall_fp16_sm90_cu_21e1f8cb_35804cuda3std6ranges3__45__cpo4swapE)
_ZN66_INTERNAL_aec521c8_30_flash_fwd_hdimall_fp16_sm90_cu_21e1f8cb_35804cuda3std6ranges3__45__cpo4swapE:
	.zero		1
.L_7:


//--------------------- .nv.constant0._ZN7cutlass13device_kernelIN5flash11enable_sm90INS1_16FlashAttnFwdSm90INS1_25CollectiveMainloopFwdSm90ILi2EN4cute5tupleIJNS5_1CILi1EEES8_S8_EEENS6_IJNS7_ILi128EEENS7_ILi80EEENS7_ILi256EEEEEELi256ENS_6half_tEfNS_4arch4Sm90ELb0ELb0ELb0ELb0ELb0ELb0ELb0ELb1ELb1ELb0ELb0ELb0EEENS1_21CollectiveEpilogueFwdINS6_IJSA_SC_SB_EEES9_SE_SG_Li256ELb0ELb0ELb0ELb0EEENS1_29StaticPersistentTileSchedulerILb0EEEEEEEEEvNT_6ParamsE --------------------------
	.section	.nv.constant0._ZN7cutlass13device_kernelIN5flash11enable_sm90INS1_16FlashAttnFwdSm90INS1_25CollectiveMainloopFwdSm90ILi2EN4cute5tupleIJNS5_1CILi1EEES8_S8_EEENS6_IJNS7_ILi128EEENS7_ILi80EEENS7_ILi256EEEEEELi256ENS_6half_tEfNS_4arch4Sm90ELb0ELb0ELb0ELb0ELb0ELb0ELb0ELb1ELb1ELb0ELb0ELb0EEENS1_21CollectiveEpilogueFwdINS6_IJSA_SC_SB_EEES9_SE_SG_Li256ELb0ELb0ELb0ELb0EEENS1_29StaticPersistentTileSchedulerILb0EEEEEEEEEvNT_6ParamsE,"a",@progbits
	.sectionflags	@""
	.align	4
.nv.constant0._ZN7cutlass13device_kernelIN5flash11enable_sm90INS1_16FlashAttnFwdSm90INS1_25CollectiveMainloopFwdSm90ILi2EN4cute5tupleIJNS5_1CILi1EEES8_S8_EEENS6_IJNS7_ILi128EEENS7_ILi80EEENS7_ILi256EEEEEELi256ENS_6half_tEfNS_4arch4Sm90ELb0ELb0ELb0ELb0ELb0ELb0ELb0ELb1ELb1ELb0ELb0ELb0EEENS1_21CollectiveEpilogueFwdINS6_IJSA_SC_SB_EEES9_SE_SG_Li256ELb0ELb0ELb0ELb0EEENS1_29StaticPersistentTileSchedulerILb0EEEEEEEEEvNT_6ParamsE:
	.zero		3840


//--------------------- .nv.constant0._ZN7cutlass13device_kernelIN5flash11enable_sm90INS1_16FlashAttnFwdSm90INS1_25CollectiveMainloopFwdSm90ILi2EN4cute5tupleIJNS5_1CILi2EEENS7_ILi1EEES9_EEENS6_IJNS7_ILi128EEENS7_ILi80EEENS7_ILi256EEEEEELi256ENS_6half_tEfNS_4arch4Sm90ELb0ELb0ELb0ELb0ELb0ELb0ELb0ELb1ELb1ELb0ELb0ELb0EEENS1_21CollectiveEpilogueFwdINS6_IJSB_SD_SC_EEESA_SF_SH_Li256ELb0ELb0ELb0ELb0EEENS1_29StaticPersistentTileSchedulerILb0EEEEEEEEEvNT_6ParamsE --------------------------
	.section	.nv.constant0._ZN7cutlass13device_kernelIN5flash11enable_sm90INS1_16FlashAttnFwdSm90INS1_25CollectiveMainloopFwdSm90ILi2EN4cute5tupleIJNS5_1CILi2EEENS7_ILi1EEES9_EEENS6_IJNS7_ILi128EEENS7_ILi80EEENS7_ILi256EEEEEELi256ENS_6half_tEfNS_4arch4Sm90ELb0ELb0ELb0ELb0ELb0ELb0ELb0ELb1ELb1ELb0ELb0ELb0EEENS1_21CollectiveEpilogueFwdINS6_IJSB_SD_SC_EEESA_SF_SH_Li256ELb0ELb0ELb0ELb0EEENS1_29StaticPersistentTileSchedulerILb0EEEEEEEEEvNT_6ParamsE,"a",@progbits
	.sectionflags	@""
	.align	4
.nv.constant0._ZN7cutlass13device_kernelIN5flash11enable_sm90INS1_16FlashAttnFwdSm90INS1_25CollectiveMainloopFwdSm90ILi2EN4cute5tupleIJNS5_1CILi2EEENS7_ILi1EEES9_EEENS6_IJNS7_ILi128EEENS7_ILi80EEENS7_ILi256EEEEEELi256ENS_6half_tEfNS_4arch4Sm90ELb0ELb0ELb0ELb0ELb0ELb0ELb0ELb1ELb1ELb0ELb0ELb0EEENS1_21CollectiveEpilogueFwdINS6_IJSB_SD_SC_EEESA_SF_SH_Li256ELb0ELb0ELb0ELb0EEENS1_29StaticPersistentTileSchedulerILb0EEEEEEEEEvNT_6ParamsE:
	.zero		3840


//--------------------- .nv.constant0._ZN7cutlass13device_kernelIN5flash11enable_sm90INS1_16FlashAttnFwdSm90INS1_25CollectiveMainloopFwdSm90ILi2EN4cute5tupleIJNS5_1CILi1EEES8_S8_EEENS6_IJNS7_ILi128EEENS7_ILi80EEENS7_ILi256EEEEEELi256ENS_6half_tEfNS_4arch4Sm90ELb0ELb0ELb0ELb1ELb0ELb0ELb0ELb1ELb1ELb0ELb0ELb0EEENS1_21CollectiveEpilogueFwdINS6_IJSA_SC_SB_EEES9_SE_SG_Li256ELb1ELb0ELb0ELb0EEENS1_36VarlenDynamicPersistentTileSchedulerILi128ELi80ELi256ELi32ELb0ELb0ELb1ELb0ELb1ELb1EEEEEEEEEvNT_6ParamsE --------------------------
	.section	.nv.constant0._ZN7cutlass13device_kernelIN5flash11enable_sm90INS1_16FlashAttnFwdSm90INS1_25CollectiveMainloopFwdSm90ILi2EN4cute5tupleIJNS5_1CILi1EEES8_S8_EEENS6_IJNS7_ILi128EEENS7_ILi80EEENS7_ILi256EEEEEELi256ENS_6half_tEfNS_4arch4Sm90ELb0ELb0ELb0ELb1ELb0ELb0ELb0ELb1ELb1ELb0ELb0ELb0EEENS1_21CollectiveEpilogueFwdINS6_IJSA_SC_SB_EEES9_SE_SG_Li256ELb1ELb0ELb0ELb0EEENS1_36VarlenDynamicPersistentTileSchedulerILi128ELi80ELi256ELi32ELb0ELb0ELb1ELb0ELb1ELb1EEEEEEEEEvNT_6ParamsE,"a",@progbits
	.sectionflags	@""
	.align	4
.nv.constant0._ZN7cutlass13device_kernelIN5flash11enable_sm90INS1_16FlashAttnFwdSm90INS1_25CollectiveMainloopFwdSm90ILi2EN4cute5tupleIJNS5_1CILi1EEES8_S8_EEENS6_IJNS7_ILi128EEENS7_ILi80EEENS7_ILi256EEEEEELi256ENS_6half_tEfNS_4arch4Sm90ELb0ELb0ELb0ELb1ELb0ELb0ELb0ELb1ELb1ELb0ELb0ELb0EEENS1_21CollectiveEpilogueFwdINS6_IJSA_SC_SB_EEES9_SE_SG_Li256ELb1ELb0ELb0ELb0EEENS1_36VarlenDynamicPersistentTileSchedulerILi128ELi80ELi256ELi32ELb0ELb0ELb1ELb0ELb1ELb1EEEEEEEEEvNT_6ParamsE:
	.zero		3456


//--------------------- .nv.constant0._ZN7cutlass13device_kernelIN5flash11enable_sm90INS1_16FlashAttnFwdSm90INS1_25CollectiveMainloopFwdSm90ILi2EN4cute5tupleIJNS5_1CILi1EEES8_S8_EEENS6_IJNS7_ILi128EEENS7_ILi80EEENS7_ILi256EEEEEELi256ENS_6half_tEfNS_4arch4Sm90ELb0ELb0ELb0ELb1ELb0ELb1ELb0ELb1ELb1ELb0ELb0ELb0EEENS1_21CollectiveEpilogueFwdINS6_IJSA_SC_SB_EEES9_SE_SG_Li256ELb1ELb0ELb0ELb0EEENS1_36VarlenDynamicPersistentTileSchedulerILi128ELi80ELi256ELi32ELb0ELb0ELb1ELb0ELb1ELb1EEEEEEEEEvNT_6ParamsE --------------------------
	.section	.nv.constant0._ZN7cutlass13device_kernelIN5flash11enable_sm90INS1_16FlashAttnFwdSm90INS1_25CollectiveMainloopFwdSm90ILi2EN4cute5tupleIJNS5_1CILi1EEES8_S8_EEENS6_IJNS7_ILi128EEENS7_ILi80EEENS7_ILi256EEEEEELi256ENS_6half_tEfNS_4arch4Sm90ELb0ELb0ELb0ELb1ELb0ELb1ELb0ELb1ELb1ELb0ELb0ELb0EEENS1_21CollectiveEpilogueFwdINS6_IJSA_SC_SB_EEES9_SE_SG_Li256ELb1ELb0ELb0ELb0EEENS1_36VarlenDynamicPersistentTileSchedulerILi128ELi80ELi256ELi32ELb0ELb0ELb1ELb0ELb1ELb1EEEEEEEEEvNT_6ParamsE,"a",@progbits
	.sectionflags	@""
	.align	4
.nv.constant0._ZN7cutlass13device_kernelIN5flash11enable_sm90INS1_16FlashAttnFwdSm90INS1_25CollectiveMainloopFwdSm90ILi2EN4cute5tupleIJNS5_1CILi1EEES8_S8_EEENS6_IJNS7_ILi128EEENS7_ILi80EEENS7_ILi256EEEEEELi256ENS_6half_tEfNS_4arch4Sm90ELb0ELb0ELb0ELb1ELb0ELb1ELb0ELb1ELb1ELb0ELb0ELb0EEENS1_21CollectiveEpilogueFwdINS6_IJSA_SC_SB_EEES9_SE_SG_Li256ELb1ELb0ELb0ELb0EEENS1_36VarlenDynamicPersistentTileSchedulerILi128ELi80ELi256ELi32ELb0ELb0ELb1ELb0ELb1ELb1EEEEEEEEEvNT_6ParamsE:
	.zero		3456


//--------------------- .nv.constant0._ZN7cutlass13device_kernelIN5flash11enable_sm90INS1_16FlashAttnFwdSm90INS1_25CollectiveMainloopFwdSm90ILi2EN4cute5tupleIJNS5_1CILi1EEES8_S8_EEENS6_IJNS7_ILi128EEENS7_ILi64EEENS7_ILi256EEEEEELi256ENS_6half_tEfNS_4arch4Sm90ELb0ELb1ELb0ELb0ELb0ELb0ELb0ELb1ELb1ELb0ELb0ELb0EEENS1_21CollectiveEpilogueFwdINS6_IJSA_SC_SB_EEES9_SE_SG_Li256ELb0ELb0ELb0ELb0EEENS1_30DynamicPersistentTileSchedulerILi256ELi32ELb0ELb0ELb1EEEEEEEEEvNT_6ParamsE --------------------------
	.section	.nv.constant0._ZN7cutlass13device_kernelIN5flash11enable_sm90INS1_16FlashAttnFwdSm90INS1_25CollectiveMainloopFwdSm90ILi2EN4cute5tupleIJNS5_1CILi1EEES8_S8_EEENS6_IJNS7_ILi128EEENS7_ILi64EEENS7_ILi256EEEEEELi256ENS_6half_tEfNS_4arch4Sm90ELb0ELb1ELb0ELb0ELb0ELb0ELb0ELb1ELb1ELb0ELb0ELb0EEENS1_21CollectiveEpilogueFwdINS6_IJSA_SC_SB_EEES9_SE_SG_Li256ELb0ELb0ELb0ELb0EEENS1_30DynamicPersistentTileSchedulerILi256ELi32ELb0ELb0ELb1EEEEEEEEEvNT_6ParamsE,"a",@progbits
	.sectionflags	@""
	.align	4
.nv.constant0._ZN7cutlass13device_kernelIN5flash11enable_sm90INS1_16FlashAttnFwdSm90INS1_25CollectiveMainloopFwdSm90ILi2EN4cute5tupleIJNS5_1CILi1EEES8_S8_EEENS6_IJNS7_ILi128EEENS7_ILi64EEENS7_ILi256EEEEEELi256ENS_6half_tEfNS_4arch4Sm90ELb0ELb1ELb0ELb0ELb0ELb0ELb0ELb1ELb1ELb0ELb0ELb0EEENS1_21CollectiveEpilogueFwdINS6_IJSA_SC_SB_EEES9_SE_SG_Li256ELb0ELb0ELb0ELb0EEENS1_30DynamicPersistentTileSchedulerILi256ELi32ELb0ELb0ELb1EEEEEEEEEvNT_6ParamsE:
	.zero		3840


//--------------------- .nv.constant0._ZN7cutlass13device_kernelIN5flash11enable_sm90INS1_16FlashAttnFwdSm90INS1_25CollectiveMainloopFwdSm90ILi2EN4cute5tupleIJNS5_1CILi1EEES8_S8_EEENS6_IJNS7_ILi128EEENS7_ILi64EEENS7_ILi256EEEEEELi256ENS_6half_tEfNS_4arch4Sm90ELb0ELb1ELb0ELb1ELb0ELb0ELb0ELb1ELb1ELb0ELb0ELb0EEENS1_21CollectiveEpilogueFwdINS6_IJSA_SC_SB_EEES9_SE_SG_Li256ELb1ELb0ELb0ELb0EEENS1_36VarlenDynamicPersistentTileSchedulerILi128ELi64ELi256ELi32ELb0ELb0ELb1ELb1ELb0ELb1EEEEEEEEEvNT_6ParamsE --------------------------
	.section	.nv.constant0._ZN7cutlass13device_kernelIN5flash11enable_sm90INS1_16FlashAttnFwdSm90INS1_25CollectiveMainloopFwdSm90ILi2EN4cute5tupleIJNS5_1CILi1EEES8_S8_EEENS6_IJNS7_ILi128EEENS7_ILi64EEENS7_ILi256EEEEEELi256ENS_6half_tEfNS_4arch4Sm90ELb0ELb1ELb0ELb1ELb0ELb0ELb0ELb1ELb1ELb0ELb0ELb0EEENS1_21CollectiveEpilogueFwdINS6_IJSA_SC_SB_EEES9_SE_SG_Li256ELb1ELb0ELb0ELb0EEENS1_36VarlenDynamicPersistentTileSchedulerILi128ELi64ELi256ELi32ELb0ELb0ELb1ELb1ELb0ELb1EEEEEEEEEvNT_6ParamsE,"a",@progbits
	.sectionflags	@""
	.align	4
.nv.constant0._ZN7cutlass13device_kernelIN5flash11enable_sm90INS1_16FlashAttnFwdSm90INS1_25CollectiveMainloopFwdSm90ILi2EN4cute5tupleIJNS5_1CILi1EEES8_S8_EEENS6_IJNS7_ILi128EEENS7_ILi64EEENS7_ILi256EEEEEELi256ENS_6half_tEfNS_4arch4Sm90ELb0ELb1ELb0ELb1ELb0ELb0ELb0ELb1ELb1ELb0ELb0ELb0EEENS1_21CollectiveEpilogueFwdINS6_IJSA_SC_SB_EEES9_SE_SG_Li256ELb1ELb0ELb0ELb0EEENS1_36VarlenDynamicPersistentTileSchedulerILi128ELi64ELi256ELi32ELb0ELb0ELb1ELb1ELb0ELb1EEEEEEEEEvNT_6ParamsE:
	.zero		3456


//--------------------- .nv.constant0._ZN7cutlass13device_kernelIN5flash11enable_sm90INS1_16FlashAttnFwdSm90INS1_25CollectiveMainloopFwdSm90ILi2EN4cute5tupleIJNS5_1CILi1EEES8_S8_EEENS6_IJNS7_ILi128EEENS7_ILi64EEENS7_ILi256EEEEEELi256ENS_6half_tEfNS_4arch4Sm90ELb0ELb1ELb0ELb1ELb0ELb1ELb0ELb1ELb1ELb0ELb0ELb0EEENS1_21CollectiveEpilogueFwdINS6_IJSA_SC_SB_EEES9_SE_SG_Li256ELb1ELb0ELb0ELb0EEENS1_36VarlenDynamicPersistentTileSchedulerILi128ELi64ELi256ELi32ELb0ELb0ELb1ELb1ELb0ELb1EEEEEEEEEvNT_6ParamsE --------------------------
	.section	.nv.constant0._ZN7cutlass13device_kernelIN5flash11enable_sm90INS1_16FlashAttnFwdSm90INS1_25CollectiveMainloopFwdSm90ILi2EN4cute5tupleIJNS5_1CILi1EEES8_S8_EEENS6_IJNS7_ILi128EEENS7_ILi64EEENS7_ILi256EEEEEELi256ENS_6half_tEfNS_4arch4Sm90ELb0ELb1ELb0ELb1ELb0ELb1ELb0ELb1ELb1ELb0ELb0ELb0EEENS1_21CollectiveEpilogueFwdINS6_IJSA_SC_SB_EEES9_SE_SG_Li256ELb1ELb0ELb0ELb0EEENS1_36VarlenDynamicPersistentTileSchedulerILi128ELi64ELi256ELi32ELb0ELb0ELb1ELb1ELb0ELb1EEEEEEEEEvNT_6ParamsE,"a",@progbits
	.sectionflags	@""
	.align	4
.nv.constant0._ZN7cutlass13device_kernelIN5flash11enable_sm90INS1_16FlashAttnFwdSm90INS1_25CollectiveMainloopFwdSm90ILi2EN4cute5tupleIJNS5_1CILi1EEES8_S8_EEENS6_IJNS7_ILi128EEENS7_ILi64EEENS7_ILi256EEEEEELi256ENS_6half_tEfNS_4arch4Sm90ELb0ELb1ELb0ELb1ELb0ELb1ELb0ELb1ELb1ELb0ELb0ELb0EEENS1_21CollectiveEpilogueFwdINS6_IJSA_SC_SB_EEES9_SE_SG_Li256ELb1ELb0ELb0ELb0EEENS1_36VarlenDynamicPersistentTileSchedulerILi128ELi64ELi256ELi32ELb0ELb0ELb1ELb1ELb0ELb1EEEEEEEEEvNT_6ParamsE:
	.zero		3456


//--------------------- .nv.constant0._ZN7cutlass13device_kernelIN5flash11enable_sm90INS1_16FlashAttnFwdSm90INS1_25CollectiveMainloopFwdSm90ILi2EN4cute5tupleIJNS5_1CILi1EEES8_S8_EEENS6_IJNS7_ILi128EEENS7_ILi80EEENS7_ILi256EEEEEELi256ENS_6half_tEfNS_4arch4Sm90ELb1ELb0ELb0ELb0ELb0ELb0ELb0ELb1ELb1ELb0ELb0ELb0EEENS1_21CollectiveEpilogueFwdINS6_IJSA_SC_SB_EEES9_SE_SG_Li256ELb0ELb0ELb0ELb0EEENS1_30DynamicPersistentTileSchedulerILi256ELi32ELb0ELb0ELb1EEEEEEEEEvNT_6ParamsE --------------------------
	.section	.nv.constant0._ZN7cutlass13device_kernelIN5flash11enable_sm90INS1_16FlashAttnFwdSm90INS1_25CollectiveMainloopFwdSm90ILi2EN4cute5tupleIJNS5_1CILi1EEES8_S8_EEENS6_IJNS7_ILi128EEENS7_ILi80EEENS7_ILi256EEEEEELi256ENS_6half_tEfNS_4arch4Sm90ELb1ELb0ELb0ELb0ELb0ELb0ELb0ELb1ELb1ELb0ELb0ELb0EEENS1_21CollectiveEpilogueFwdINS6_IJSA_SC_SB_EEES9_SE_SG_Li256ELb0ELb0ELb0ELb0EEENS1_30DynamicPersistentTileSchedulerILi256ELi32ELb0ELb0ELb1EEEEEEEEEvNT_6ParamsE,"a",@progbits
	.sectionflags	@""
	.align	4
.nv.constant0._ZN7cutlass13device_kernelIN5flash11enable_sm90INS1_16FlashAttnFwdSm90INS1_25CollectiveMainloopFwdSm90ILi2EN4cute5tupleIJNS5_1CILi1EEES8_S8_EEENS6_IJNS7_ILi128EEENS7_ILi80EEENS7_ILi256EEEEEELi256ENS_6half_tEfNS_4arch4Sm90ELb1ELb0ELb0ELb0ELb0ELb0ELb0ELb1ELb1ELb0ELb0ELb0EEENS1_21CollectiveEpilogueFwdINS6_IJSA_SC_SB_EEES9_SE_SG_Li256ELb0ELb0ELb0ELb0EEENS1_30DynamicPersistentTileSchedulerILi256ELi32ELb0ELb0ELb1EEEEEEEEEvNT_6ParamsE:
	.zero		3840


//--------------------- .nv.constant0._ZN7cutlass13device_kernelIN5flash11enable_sm90INS1_16FlashAttnFwdSm90INS1_25CollectiveMainloopFwdSm90ILi2EN4cute5tupleIJNS5_1CILi1EEES8_S8_EEENS6_IJNS7_ILi128EEENS7_ILi80EEENS7_ILi256EEEEEELi256ENS_6half_tEfNS_4arch4Sm90ELb1ELb0ELb0ELb1ELb0ELb0ELb0ELb1ELb1ELb0ELb0ELb0EEENS1_21CollectiveEpilogueFwdINS6_IJSA_SC_SB_EEES9_SE_SG_Li256ELb1ELb0ELb0ELb0EEENS1_36VarlenDynamicPersistentTileSchedulerILi128ELi80ELi256ELi32ELb0ELb0ELb1ELb1ELb1ELb1EEEEEEEEEvNT_6ParamsE --------------------------
	.section	.nv.constant0._ZN7cutlass13device_kernelIN5flash11enable_sm90INS1_16FlashAttnFwdSm90INS1_25CollectiveMainloopFwdSm90ILi2EN4cute5tupleIJNS5_1CILi1EEES8_S8_EEENS6_IJNS7_ILi128EEENS7_ILi80EEENS7_ILi256EEEEEELi256ENS_6half_tEfNS_4arch4Sm90ELb1ELb0ELb0ELb1ELb0ELb0ELb0ELb1ELb1ELb0ELb0ELb0EEENS1_21CollectiveEpilogueFwdINS6_IJSA_SC_SB_EEES9_SE_SG_Li256ELb1ELb0ELb0ELb0EEENS1_36VarlenDynamicPersistentTileSchedulerILi128ELi80ELi256ELi32ELb0ELb0ELb1ELb1ELb1ELb1EEEEEEEEEvNT_6ParamsE,"a",@progbits
	.sectionflags	@""
	.align	4
.nv.constant0._ZN7cutlass13device_kernelIN5flash11enable_sm90INS1_16FlashAttnFwdSm90INS1_25CollectiveMainloopFwdSm90ILi2EN4cute5tupleIJNS5_1CILi1EEES8_S8_EEENS6_IJNS7_ILi128EEENS7_ILi80EEENS7_ILi256EEEEEELi256ENS_6half_tEfNS_4arch4Sm90ELb1ELb0ELb0ELb1ELb0ELb0ELb0ELb1ELb1ELb0ELb0ELb0EEENS1_21CollectiveEpilogueFwdINS6_IJSA_SC_SB_EEES9_SE_SG_Li256ELb1ELb0ELb0ELb0EEENS1_36VarlenDynamicPersistentTileSchedulerILi128ELi80ELi256ELi32ELb0ELb0ELb1ELb1ELb1ELb1EEEEEEEEEvNT_6ParamsE:
	.zero		3456


//--------------------- .nv.constant0._ZN7cutlass13device_kernelIN5flash11enable_sm90INS1_16FlashAttnFwdSm90INS1_25CollectiveMainloopFwdSm90ILi2EN4cute5tupleIJNS5_1CILi1EEES8_S8_EEENS6_IJNS7_ILi128EEENS7_ILi80EEENS7_ILi256EEEEEELi256ENS_6half_tEfNS_4arch4Sm90ELb1ELb0ELb0ELb1ELb0ELb1ELb0ELb1ELb1ELb0ELb0ELb0EEENS1_21CollectiveEpilogueFwdINS6_IJSA_SC_SB_EEES9_SE_SG_Li256ELb1ELb0ELb0ELb0EEENS1_36VarlenDynamicPersistentTileSchedulerILi128ELi80ELi256ELi32ELb0ELb0ELb1ELb1ELb1ELb1EEEEEEEEEvNT_6ParamsE --------------------------
	.section	.nv.constant0._ZN7cutlass13device_kernelIN5flash11enable_sm90INS1_16FlashAttnFwdSm90INS1_25CollectiveMainloopFwdSm90ILi2EN4cute5tupleIJNS5_1CILi1EEES8_S8_EEENS6_IJNS7_ILi128EEENS7_ILi80EEENS7_ILi256EEEEEELi256ENS_6half_tEfNS_4arch4Sm90ELb1ELb0ELb0ELb1ELb0ELb1ELb0ELb1ELb1ELb0ELb0ELb0EEENS1_21CollectiveEpilogueFwdINS6_IJSA_SC_SB_EEES9_SE_SG_Li256ELb1ELb0ELb0ELb0EEENS1_36VarlenDynamicPersistentTileSchedulerILi128ELi80ELi256ELi32ELb0ELb0ELb1ELb1ELb1ELb1EEEEEEEEEvNT_6ParamsE,"a",@progbits
	.sectionflags	@""
	.align	4
.nv.constant0._ZN7cutlass13device_kernelIN5flash11enable_sm90INS1_16FlashAttnFwdSm90INS1_25CollectiveMainloopFwdSm90ILi2EN4cute5tupleIJNS5_1CILi1EEES8_S8_EEENS6_IJNS7_ILi128EEENS7_ILi80EEENS7_ILi256EEEEEELi256ENS_6half_tEfNS_4arch4Sm90ELb1ELb0ELb0ELb1ELb0ELb1ELb0ELb1ELb1ELb0ELb0ELb0EEENS1_21CollectiveEpilogueFwdINS6_IJSA_SC_SB_EEES9_SE_SG_Li256ELb1ELb0ELb0ELb0EEENS1_36VarlenDynamicPersistentTileSchedulerILi128ELi80ELi256ELi32ELb0ELb0ELb1ELb1ELb1ELb1EEEEEEEEEvNT_6ParamsE:
	.zero		3456


//--------------------- .nv.constant0._ZN7cutlass13device_kernelIN5flash11enable_sm90INS1_16FlashAttnFwdSm90INS1_25CollectiveMainloopFwdSm90ILi2EN4cute5tupleIJNS5_1CILi1EEES8_S8_EEENS6_IJNS7_ILi128EEENS7_ILi112EEENS7_ILi192EEEEEELi192ENS_6half_tEfNS_4arch4Sm90ELb0ELb0ELb0ELb0ELb0ELb0ELb0ELb1ELb1ELb0ELb0ELb0EEENS1_21CollectiveEpilogueFwdINS6_IJSA_SC_SB_EEES9_SE_SG_Li256ELb0ELb0ELb0ELb0EEENS1_29StaticPersistentTileSchedulerILb0EEEEEEEEEvNT_6ParamsE --------------------------
	.section	.nv.constant0._ZN7cutlass13device_kernelIN5flash11enable_sm90INS1_16FlashAttnFwdSm90INS1_25CollectiveMainloopFwdSm90ILi2EN4cute5tupleIJNS5_1CILi1EEES8_S8_EEENS6_IJNS7_ILi128EEENS7_ILi112EEENS7_ILi192EEEEEELi192ENS_6half_tEfNS_4arch4Sm90ELb0ELb0ELb0ELb0ELb0ELb0ELb0ELb1ELb1ELb0ELb0ELb0EEENS1_21CollectiveEpilogueFwdINS6_IJSA_SC_SB_EEES9_SE_SG_Li256ELb0ELb0ELb0ELb0EEENS1_29StaticPersistentTileSchedulerILb0EEEEEEEEEvNT_6ParamsE,"a",@progbits
	.sectionflags	@""
	.align	4
.nv.constant0._ZN7cutlass13device_kernelIN5flash11enable_sm90INS1_16FlashAttnFwdSm90INS1_25CollectiveMainloopFwdSm90ILi2EN4cute5tupleIJNS5_1CILi1EEES8_S8_EEENS6_IJNS7_ILi128EEENS7_ILi112EEENS7_ILi192EEEEEELi192ENS_6half_tEfNS_4arch4Sm90ELb0ELb0ELb0ELb0ELb0ELb0ELb0ELb1ELb1ELb0ELb0ELb0EEENS1_21CollectiveEpilogueFwdINS6_IJSA_SC_SB_EEES9_SE_SG_Li256ELb0ELb0ELb0ELb0EEENS1_29StaticPersistentTileSchedulerILb0EEEEEEEEEvNT_6ParamsE:
	.zero		3840


//--------------------- .nv.constant0._ZN7cutlass13device_kernelIN5flash11enable_sm90INS1_16FlashAttnFwdSm90INS1_25CollectiveMainloopFwdSm90ILi2EN4cute5tupleIJNS5_1CILi2EEENS7_ILi1EEES9_EEENS6_IJNS7_ILi128EEENS7_ILi112EEENS7_ILi192EEEEEELi192ENS_6half_tEfNS_4arch4Sm90ELb0ELb0ELb0ELb0ELb0ELb0ELb0ELb1ELb1ELb0ELb0ELb0EEENS1_21CollectiveEpilogueFwdINS6_IJSB_SD_SC_EEESA_SF_SH_Li256ELb0ELb0ELb0ELb0EEENS1_29StaticPersistentTileSchedulerILb0EEEEEEEEEvNT_6ParamsE --------------------------
	.section	.nv.constant0._ZN7cutlass13device_kernelIN5flash11enable_sm90INS1_16FlashAttnFwdSm90INS1_25CollectiveMainloopFwdSm90ILi2EN4cute5tupleIJNS5_1CILi2EEENS7_ILi1EEES9_EEENS6_IJNS7_ILi128EEENS7_ILi112EEENS7_ILi192EEEEEELi192ENS_6half_tEfNS_4arch4Sm90ELb0ELb0ELb0ELb0ELb0ELb0ELb0ELb1ELb1ELb0ELb0ELb0EEENS1_21CollectiveEpilogueFwdINS6_IJSB_SD_SC_EEESA_SF_SH_Li256ELb0ELb0ELb0ELb0EEENS1_29StaticPersistentTileSchedulerILb0EEEEEEEEEvNT_6ParamsE,"a",@progbits
	.sectionflags	@""
	.align	4
.nv.constant0._ZN7cutlass13device_kernelIN5flash11enable_sm90INS1_16FlashAttnFwdSm90INS1_25CollectiveMainloopFwdSm90ILi2EN4cute5tupleIJNS5_1CILi2EEENS7_ILi1EEES9_EEENS6_IJNS7_ILi128EEENS7_ILi112EEENS7_ILi192EEEEEELi192ENS_6half_tEfNS_4arch4Sm90ELb0ELb0ELb0ELb0ELb0ELb0ELb0ELb1ELb1ELb0ELb0ELb0EEENS1_21CollectiveEpilogueFwdINS6_IJSB_SD_SC_EEESA_SF_SH_Li256ELb0ELb0ELb0ELb0EEENS1_29StaticPersistentTileSchedulerILb0EEEEEEEEEvNT_6ParamsE:
	.zero		3840


//--------------------- .nv.constant0._ZN7cutlass13device_kernelIN5flash11enable_sm90INS1_16FlashAttnFwdSm90INS1_25CollectiveMainloopFwdSm90ILi2EN4cute5tupleIJNS5_1CILi1EEES8_S8_EEENS6_IJNS7_ILi128EEENS7_ILi112EEENS7_ILi192EEEEEELi192ENS_6half_tEfNS_4arch4Sm90ELb0ELb0ELb0ELb1ELb0ELb0ELb0ELb1ELb1ELb0ELb0ELb0EEENS1_21CollectiveEpilogueFwdINS6_IJSA_SC_SB_EEES9_SE_SG_Li256ELb1ELb0ELb0ELb0EEENS1_36VarlenDynamicPersistentTileSchedulerILi128ELi112ELi256ELi32ELb0ELb0ELb1ELb0ELb1ELb1EEEEEEEEEvNT_6ParamsE --------------------------
	.section	.nv.constant0._ZN7cutlass13device_kernelIN5flash11enable_sm90INS1_16FlashAttnFwdSm90INS1_25CollectiveMainloopFwdSm90ILi2EN4cute5tupleIJNS5_1CILi1EEES8_S8_EEENS6_IJNS7_ILi128EEENS7_ILi112EEENS7_ILi192EEEEEELi192ENS_6half_tEfNS_4arch4Sm90ELb0ELb0ELb0ELb1ELb0ELb0ELb0ELb1ELb1ELb0ELb0ELb0EEENS1_21CollectiveEpilogueFwdINS6_IJSA_SC_SB_EEES9_SE_SG_Li256ELb1ELb0ELb0ELb0EEENS1_36VarlenDynamicPersistentTileSchedulerILi128ELi112ELi256ELi32ELb0ELb0ELb1ELb0ELb1ELb1EEEEEEEEEvNT_6ParamsE,"a",@progbits
	.sectionflags	@""
	.align	4
.nv.constant0._ZN7cutlass13device_kernelIN5flash11enable_sm90INS1_16FlashAttnFwdSm90INS1_25CollectiveMainloopFwdSm90ILi2EN4cute5tupleIJNS5_1CILi1EEES8_S8_EEENS6_IJNS7_ILi128EEENS7_ILi112EEENS7_ILi192EEEEEELi192ENS_6half_tEfNS_4arch4Sm90ELb0ELb0ELb0ELb1ELb0ELb0ELb0ELb1ELb1ELb0ELb0ELb0EEENS1_21CollectiveEpilogueFwdINS6_IJSA_SC_SB_EEES9_SE_SG_Li256ELb1ELb0ELb0ELb0EEENS1_36VarlenDynamicPersistentTileSchedulerILi128ELi112ELi256ELi32ELb0ELb0ELb1ELb0ELb1ELb1EEEEEEEEEvNT_6ParamsE:
	.zero		3456


//--------------------- .nv.constant0._ZN7cutlass13device_kernelIN5flash11enable_sm90INS1_16FlashAttnFwdSm90INS1_25CollectiveMainloopFwdSm90ILi2EN4cute5tupleIJNS5_1CILi1EEES8_S8_EEENS6_IJNS7_ILi128EEENS7_ILi112EEENS7_ILi192EEEEEELi192ENS_6half_tEfNS_4arch4Sm90ELb0ELb0ELb0ELb1ELb0ELb1ELb0ELb1ELb1ELb0ELb0ELb0EEENS1_21CollectiveEpilogueFwdINS6_IJSA_SC_SB_EEES9_SE_SG_Li256ELb1ELb0ELb0ELb0EEENS1_36VarlenDynamicPersistentTileSchedulerILi128ELi112ELi256ELi32ELb0ELb0ELb1ELb0ELb1ELb1EEEEEEEEEvNT_6ParamsE --------------------------
	.section	.nv.constant0._ZN7cutlass13device_kernelIN5flash11enable_sm90INS1_16FlashAttnFwdSm90INS1_25CollectiveMainloopFwdSm90ILi2EN4cute5tupleIJNS5_1CILi1EEES8_S8_EEENS6_IJNS7_ILi128EEENS7_ILi112EEENS7_ILi192EEEEEELi192ENS_6half_tEfNS_4arch4Sm90ELb0ELb0ELb0ELb1ELb0ELb1ELb0ELb1ELb1ELb0ELb0ELb0EEENS1_21CollectiveEpilogueFwdINS6_IJSA_SC_SB_EEES9_SE_SG_Li256ELb1ELb0ELb0ELb0EEENS1_36VarlenDynamicPersistentTileSchedulerILi128ELi112ELi256ELi32ELb0ELb0ELb1ELb0ELb1ELb1EEEEEEEEEvNT_6ParamsE,"a",@progbits
	.sectionflags	@""
	.align	4
.nv.constant0._ZN7cutlass13device_kernelIN5flash11enable_sm90INS1_16FlashAttnFwdSm90INS1_25CollectiveMainloopFwdSm90ILi2EN4cute5tupleIJNS5_1CILi1EEES8_S8_EEENS6_IJNS7_ILi128EEENS7_ILi112EEENS7_ILi192EEEEEELi192ENS_6half_tEfNS_4arch4Sm90ELb0ELb0ELb0ELb1ELb0ELb1ELb0ELb1ELb1ELb0ELb0ELb0EEENS1_21CollectiveEpilogueFwdINS6_IJSA_SC_SB_EEES9_SE_SG_Li256ELb1ELb0ELb0ELb0EEENS1_36VarlenDynamicPersistentTileSchedulerILi128ELi112ELi256ELi32ELb0ELb0ELb1ELb0ELb1ELb1EEEEEEEEEvNT_6ParamsE:
	.zero		3456


//--------------------- .nv.constant0._ZN7cutlass13device_kernelIN5flash11enable_sm90INS1_16FlashAttnFwdSm90INS1_25CollectiveMainloopFwdSm90ILi2EN4cute5tupleIJNS5_1CILi1EEES8_S8_EEENS6_IJNS7_ILi128EEENS7_ILi96EEENS7_ILi192EEEEEELi192ENS_6half_tEfNS_4arch4Sm90ELb0ELb1ELb0ELb0ELb0ELb0ELb0ELb1ELb1ELb0ELb0ELb0EEENS1_21CollectiveEpilogueFwdINS6_IJSA_SC_SB_EEES9_SE_SG_Li256ELb0ELb0ELb0ELb0EEENS1_30DynamicPersistentTileSchedulerILi256ELi32ELb0ELb0ELb1EEEEEEEEEvNT_6ParamsE --------------------------
	.section	.nv.constant0._ZN7cutlass13device_kernelIN5flash11enable_sm90INS1_16FlashAttnFwdSm90INS1_25CollectiveMainloopFwdSm90ILi2EN4cute5tupleIJNS5_1CILi1EEES8_S8_EEENS6_IJNS7_ILi128EEENS7_ILi96EEENS7_ILi192EEEEEELi192ENS_6half_tEfNS_4arch4Sm90ELb0ELb1ELb0ELb0ELb0ELb0ELb0ELb1ELb1ELb0ELb0ELb0EEENS1_21CollectiveEpilogueFwdINS6_IJSA_SC_SB_EEES9_SE_SG_Li256ELb0ELb0ELb0ELb0EEENS1_30DynamicPersistentTileSchedulerILi256ELi32ELb0ELb0ELb1EEEEEEEEEvNT_6ParamsE,"a",@progbits
	.sectionflags	@""
	.align	4
.nv.constant0._ZN7cutlass13device_kernelIN5flash11enable_sm90INS1_16FlashAttnFwdSm90INS1_25CollectiveMainloopFwdSm90ILi2EN4cute5tupleIJNS5_1CILi1EEES8_S8_EEENS6_IJNS7_ILi128EEENS7_ILi96EEENS7_ILi192EEEEEELi192ENS_6half_tEfNS_4arch4Sm90ELb0ELb1ELb0ELb0ELb0ELb0ELb0ELb1ELb1ELb0ELb0ELb0EEENS1_21CollectiveEpilogueFwdINS6_IJSA_SC_SB_EEES9_SE_SG_Li256ELb0ELb0ELb0ELb0EEENS1_30DynamicPersistentTileSchedulerILi256ELi32ELb0ELb0ELb1EEEEEEEEEvNT_6ParamsE:
	.zero		3840


//--------------------- .nv.constant0._ZN7cutlass13device_kernelIN5flash11enable_sm90INS1_16FlashAttnFwdSm90INS1_25CollectiveMainloopFwdSm90ILi2EN4cute5tupleIJNS5_1CILi1EEES8_S8_EEENS6_IJNS7_ILi128EEENS7_ILi96EEENS7_ILi192EEEEEELi192ENS_6half_tEfNS_4arch4Sm90ELb0ELb1ELb0ELb1ELb0ELb0ELb0ELb1ELb1ELb0ELb0ELb0EEENS1_21CollectiveEpilogueFwdINS6_IJSA_SC_SB_EEES9_SE_SG_Li256ELb1ELb0ELb0ELb0EEENS1_36VarlenDynamicPersistentTileSchedulerILi128ELi96ELi256ELi32ELb0ELb0ELb1ELb1ELb0ELb1EEEEEEEEEvNT_6ParamsE --------------------------
	.section	.nv.constant0._ZN7cutlass13device_kernelIN5flash11enable_sm90INS1_16FlashAttnFwdSm90INS1_25CollectiveMainloopFwdSm90ILi2EN4cute5tupleIJNS5_1CILi1EEES8_S8_EEENS6_IJNS7_ILi128EEENS7_ILi96EEENS7_ILi192EEEEEELi192ENS_6half_tEfNS_4arch4Sm90ELb0ELb1ELb0ELb1ELb0ELb0ELb0ELb1ELb1ELb0ELb0ELb0EEENS1_21CollectiveEpilogueFwdINS6_IJSA_SC_SB_EEES9_SE_SG_Li256ELb1ELb0ELb0ELb0EEENS1_36VarlenDynamicPersistentTileSchedulerILi128ELi96ELi256ELi32ELb0ELb0ELb1ELb1ELb0ELb1EEEEEEEEEvNT_6ParamsE,"a",@progbits
	.sectionflags	@""
	.align	4
.nv.constant0._ZN7cutlass13device_kernelIN5flash11enable_sm90INS1_16FlashAttnFwdSm90INS1_25CollectiveMainloopFwdSm90ILi2EN4cute5tupleIJNS5_1CILi1EEES8_S8_EEENS6_IJNS7_ILi128EEENS7_ILi96EEENS7_ILi192EEEEEELi192ENS_6half_tEfNS_4arch4Sm90ELb0ELb1ELb0ELb1ELb0ELb0ELb0ELb1ELb1ELb0ELb0ELb0EEENS1_21CollectiveEpilogueFwdINS6_IJSA_SC_SB_EEES9_SE_SG_Li256ELb1ELb0ELb0ELb0EEENS1_36VarlenDynamicPersistentTileSchedulerILi128ELi96ELi256ELi32ELb0ELb0ELb1ELb1ELb0ELb1EEEEEEEEEvNT_6ParamsE:
	.zero		3456


//--------------------- .nv.constant0._ZN7cutlass13device_kernelIN5flash11enable_sm90INS1_16FlashAttnFwdSm90INS1_25CollectiveMainloopFwdSm90ILi2EN4cute5tupleIJNS5_1CILi1EEES8_S8_EEENS6_IJNS7_ILi128EEENS7_ILi96EEENS7_ILi192EEEEEELi192ENS_6half_tEfNS_4arch4Sm90ELb0ELb1ELb0ELb1ELb0ELb1ELb0ELb1ELb1ELb0ELb0ELb0EEENS1_21CollectiveEpilogueFwdINS6_IJSA_SC_SB_EEES9_SE_SG_Li256ELb1ELb0ELb0ELb0EEENS1_36VarlenDynamicPersistentTileSchedulerILi128ELi96ELi256ELi32ELb0ELb0ELb1ELb1ELb0ELb1EEEEEEEEEvNT_6ParamsE --------------------------
	.section	.nv.constant0._ZN7cutlass13device_kernelIN5flash11enable_sm90INS1_16FlashAttnFwdSm90INS1_25CollectiveMainloopFwdSm90ILi2EN4cute5tupleIJNS5_1CILi1EEES8_S8_EEENS6_IJNS7_ILi128EEENS7_ILi96EEENS7_ILi192EEEEEELi192ENS_6half_tEfNS_4arch4Sm90ELb0ELb1ELb0ELb1ELb0ELb1ELb0ELb1ELb1ELb0ELb0ELb0EEENS1_21CollectiveEpilogueFwdINS6_IJSA_SC_SB_EEES9_SE_SG_Li256ELb1ELb0ELb0ELb0EEENS1_36VarlenDynamicPersistentTileSchedulerILi128ELi96ELi256ELi32ELb0ELb0ELb1ELb1ELb0ELb1EEEEEEEEEvNT_6ParamsE,"a",@progbits
	.sectionflags	@""
	.align	4
.nv.constant0._ZN7cutlass13device_kernelIN5flash11enable_sm90INS1_16FlashAttnFwdSm90INS1_25CollectiveMainloopFwdSm90ILi2EN4cute5tupleIJNS5_1CILi1EEES8_S8_EEENS6_IJNS7_ILi128EEENS7_ILi96EEENS7_ILi192EEEEEELi192ENS_6half_tEfNS_4arch4Sm90ELb0ELb1ELb0ELb1ELb0ELb1ELb0ELb1ELb1ELb0ELb0ELb0EEENS1_21CollectiveEpilogueFwdINS6_IJSA_SC_SB_EEES9_SE_SG_Li256ELb1ELb0ELb0ELb0EEENS1_36VarlenDynamicPersistentTileSchedulerILi128ELi96ELi256ELi32ELb0ELb0ELb1ELb1ELb0ELb1EEEEEEEEEvNT_6ParamsE:
	.zero		3456


//--------------------- .nv.constant0._ZN7cutlass13device_kernelIN5flash11enable_sm90INS1_16FlashAttnFwdSm90INS1_25CollectiveMainloopFwdSm90ILi2EN4cute5tupleIJNS5_1CILi1EEES8_S8_EEENS6_IJNS7_ILi128EEENS7_ILi112EEENS7_ILi192EEEEEELi192ENS_6half_tEfNS_4arch4Sm90ELb1ELb0ELb0ELb0ELb0ELb0ELb0ELb1ELb1ELb0ELb0ELb0EEENS1_21CollectiveEpilogueFwdINS6_IJSA_SC_SB_EEES9_SE_SG_Li256ELb0ELb0ELb0ELb0EEENS1_30DynamicPersistentTileSchedulerILi256ELi32ELb0ELb0ELb1EEEEEEEEEvNT_6ParamsE --------------------------
	.section	.nv.constant0._ZN7cutlass13device_kernelIN5flash11enable_sm90INS1_16FlashAttnFwdSm90INS1_25CollectiveMainloopFwdSm90ILi2EN4cute5tupleIJNS5_1CILi1EEES8_S8_EEENS6_IJNS7_ILi128EEENS7_ILi112EEENS7_ILi192EEEEEELi192ENS_6half_tEfNS_4arch4Sm90ELb1ELb0ELb0ELb0ELb0ELb0ELb0ELb1ELb1ELb0ELb0ELb0EEENS1_21CollectiveEpilogueFwdINS6_IJSA_SC_SB_EEES9_SE_SG_Li256ELb0ELb0ELb0ELb0EEENS1_30DynamicPersistentTileSchedulerILi256ELi32ELb0ELb0ELb1EEEEEEEEEvNT_6ParamsE,"a",@progbits
	.sectionflags	@""
	.align	4
.nv.constant0._ZN7cutlass13device_kernelIN5flash11enable_sm90INS1_16FlashAttnFwdSm90INS1_25CollectiveMainloopFwdSm90ILi2EN4cute5tupleIJNS5_1CILi1EEES8_S8_EEENS6_IJNS7_ILi128EEENS7_ILi112EEENS7_ILi192EEEEEELi192ENS_6half_tEfNS_4arch4Sm90ELb1ELb0ELb0ELb0ELb0ELb0ELb0ELb1ELb1ELb0ELb0ELb0EEENS1_21CollectiveEpilogueFwdINS6_IJSA_SC_SB_EEES9_SE_SG_Li256ELb0ELb0ELb0ELb0EEENS1_30DynamicPersistentTileSchedulerILi256ELi32ELb0ELb0ELb1EEEEEEEEEvNT_6ParamsE:
	.zero		3840


//--------------------- .nv.constant0._ZN7cutlass13device_kernelIN5flash11enable_sm90INS1_16FlashAttnFwdSm90INS1_25CollectiveMainloopFwdSm90ILi2EN4cute5tupleIJNS5_1CILi1EEES8_S8_EEENS6_IJNS7_ILi128EEENS7_ILi112EEENS7_ILi192EEEEEELi192ENS_6half_tEfNS_4arch4Sm90ELb1ELb0ELb0ELb1ELb0ELb0ELb0ELb1ELb1ELb0ELb0ELb0EEENS1_21CollectiveEpilogueFwdINS6_IJSA_SC_SB_EEES9_SE_SG_Li256ELb1ELb0ELb0ELb0EEENS1_36VarlenDynamicPersistentTileSchedulerILi128ELi112ELi256ELi32ELb0ELb0ELb1ELb1ELb1ELb1EEEEEEEEEvNT_6ParamsE --------------------------
	.section	.nv.constant0._ZN7cutlass13device_kernelIN5flash11enable_sm90INS1_16FlashAttnFwdSm90INS1_25CollectiveMainloopFwdSm90ILi2EN4cute5tupleIJNS5_1CILi1EEES8_S8_EEENS6_IJNS7_ILi128EEENS7_ILi112EEENS7_ILi192EEEEEELi192ENS_6half_tEfNS_4arch4Sm90ELb1ELb0ELb0ELb1ELb0ELb0ELb0ELb1ELb1ELb0ELb0ELb0EEENS1_21CollectiveEpilogueFwdINS6_IJSA_SC_SB_EEES9_SE_SG_Li256ELb1ELb0ELb0ELb0EEENS1_36VarlenDynamicPersistentTileSchedulerILi128ELi112ELi256ELi32ELb0ELb0ELb1ELb1ELb1ELb1EEEEEEEEEvNT_6ParamsE,"a",@progbits
	.sectionflags	@""
	.align	4
.nv.constant0._ZN7cutlass13device_kernelIN5flash11enable_sm90INS1_16FlashAttnFwdSm90INS1_25CollectiveMainloopFwdSm90ILi2EN4cute5tupleIJNS5_1CILi1EEES8_S8_EEENS6_IJNS7_ILi128EEENS7_ILi112EEENS7_ILi192EEEEEELi192ENS_6half_tEfNS_4arch4Sm90ELb1ELb0ELb0ELb1ELb0ELb0ELb0ELb1ELb1ELb0ELb0ELb0EEENS1_21CollectiveEpilogueFwdINS6_IJSA_SC_SB_EEES9_SE_SG_Li256ELb1ELb0ELb0ELb0EEENS1_36VarlenDynamicPersistentTileSchedulerILi128ELi112ELi256ELi32ELb0ELb0ELb1ELb1ELb1ELb1EEEEEEEEEvNT_6ParamsE:
	.zero		3456


//--------------------- .nv.constant0._ZN7cutlass13device_kernelIN5flash11enable_sm90INS1_16FlashAttnFwdSm90INS1_25CollectiveMainloopFwdSm90ILi2EN4cute5tupleIJNS5_1CILi1EEES8_S8_EEENS6_IJNS7_ILi128EEENS7_ILi112EEENS7_ILi192EEEEEELi192ENS_6half_tEfNS_4arch4Sm90ELb1ELb0ELb0ELb1ELb0ELb1ELb0ELb1ELb1ELb0ELb0ELb0EEENS1_21CollectiveEpilogueFwdINS6_IJSA_SC_SB_EEES9_SE_SG_Li256ELb1ELb0ELb0ELb0EEENS1_36VarlenDynamicPersistentTileSchedulerILi128ELi112ELi256ELi32ELb0ELb0ELb1ELb1ELb1ELb1EEEEEEEEEvNT_6ParamsE --------------------------
	.section	.nv.constant0._ZN7cutlass13device_kernelIN5flash11enable_sm90INS1_16FlashAttnFwdSm90INS1_25CollectiveMainloopFwdSm90ILi2EN4cute5tupleIJNS5_1CILi1EEES8_S8_EEENS6_IJNS7_ILi128EEENS7_ILi112EEENS7_ILi192EEEEEELi192ENS_6half_tEfNS_4arch4Sm90ELb1ELb0ELb0ELb1ELb0ELb1ELb0ELb1ELb1ELb0ELb0ELb0EEENS1_21CollectiveEpilogueFwdINS6_IJSA_SC_SB_EEES9_SE_SG_Li256ELb1ELb0ELb0ELb0EEENS1_36VarlenDynamicPersistentTileSchedulerILi128ELi112ELi256ELi32ELb0ELb0ELb1ELb1ELb1ELb1EEEEEEEEEvNT_6ParamsE,"a",@progbits
	.sectionflags	@""
	.align	4
.nv.constant0._ZN7cutlass13device_kernelIN5flash11enable_sm90INS1_16FlashAttnFwdSm90INS1_25CollectiveMainloopFwdSm90ILi2EN4cute5tupleIJNS5_1CILi1EEES8_S8_EEENS6_IJNS7_ILi128EEENS7_ILi112EEENS7_ILi192EEEEEELi192ENS_6half_tEfNS_4arch4Sm90ELb1ELb0ELb0ELb1ELb0ELb1ELb0ELb1ELb1ELb0ELb0ELb0EEENS1_21CollectiveEpilogueFwdINS6_IJSA_SC_SB_EEES9_SE_SG_Li256ELb1ELb0ELb0ELb0EEENS1_36VarlenDynamicPersistentTileSchedulerILi128ELi112ELi256ELi32ELb0ELb0ELb1ELb1ELb1ELb1EEEEEEEEEvNT_6ParamsE:
	.zero		3456


//--------------------- .nv.constant0._ZN7cutlass13device_kernelIN5flash11enable_sm90INS1_16FlashAttnFwdSm90INS1_25CollectiveMainloopFwdSm90ILi2EN4cute5tupleIJNS5_1CILi1EEES8_S8_EEENS6_IJNS7_ILi128EEENS7_ILi176EEESA_EEELi128ENS_6half_tEfNS_4arch4Sm90ELb0ELb0ELb0ELb0ELb0ELb0ELb0ELb1ELb1ELb0ELb0ELb0EEENS1_21CollectiveEpilogueFwdINS6_IJSA_SA_SB_EEES9_SD_SF_Li256ELb0ELb0ELb0ELb0EEENS1_29StaticPersistentTileSchedulerILb0EEEEEEEEEvNT_6ParamsE --------------------------
	.section	.nv.constant0._ZN7cutlass13device_kernelIN5flash11enable_sm90INS1_16FlashAttnFwdSm90INS1_25CollectiveMainloopFwdSm90ILi2EN4cute5tupleIJNS5_1CILi1EEES8_S8_EEENS6_IJNS7_ILi128EEENS7_ILi176EEESA_EEELi128ENS_6half_tEfNS_4arch4Sm90ELb0ELb0ELb0ELb0ELb0ELb0ELb0ELb1ELb1ELb0ELb0ELb0EEENS1_21CollectiveEpilogueFwdINS6_IJSA_SA_SB_EEES9_SD_SF_Li256ELb0ELb0ELb0ELb0EEENS1_29StaticPersistentTileSchedulerILb0EEEEEEEEEvNT_6ParamsE,"a",@progbits
	.sectionflags	@""
	.align	4
.nv.constant0._ZN7cutlass13device_kernelIN5flash11enable_sm90INS1_16FlashAttnFwdSm90INS1_25CollectiveMainloopFwdSm90ILi2EN4cute5tupleIJNS5_1CILi1EEES8_S8_EEENS6_IJNS7_ILi128EEENS7_ILi176EEESA_EEELi128ENS_6half_tEfNS_4arch4Sm90ELb0ELb0ELb0ELb0ELb0ELb0ELb0ELb1ELb1ELb0ELb0ELb0EEENS1_21CollectiveEpilogueFwdINS6_IJSA_SA_SB_EEES9_SD_SF_Li256ELb0ELb0ELb0ELb0EEENS1_29StaticPersistentTileSchedulerILb0EEEEEEEEEvNT_6ParamsE:
	.zero		3840


//--------------------- .nv.constant0._ZN7cutlass13device_kernelIN5flash11enable_sm90INS1_16FlashAttnFwdSm90INS1_25CollectiveMainloopFwdSm90ILi2EN4cute5tupleIJNS5_1CILi2EEENS7_ILi1EEES9_EEENS6_IJNS7_ILi128EEENS7_ILi176EEESB_EEELi128ENS_6half_tEfNS_4arch4Sm90ELb0ELb0ELb0ELb0ELb0ELb0ELb0ELb1ELb1ELb0ELb0ELb0EEENS1_21CollectiveEpilogueFwdINS6_IJSB_SB_SC_EEESA_SE_SG_Li256ELb0ELb0ELb0ELb0EEENS1_29StaticPersistentTileSchedulerILb0EEEEEEEEEvNT_6ParamsE --------------------------
	.section	.nv.constant0._ZN7cutlass13device_kernelIN5flash11enable_sm90INS1_16FlashAttnFwdSm90INS1_25CollectiveMainloopFwdSm90ILi2EN4cute5tupleIJNS5_1CILi2EEENS7_ILi1EEES9_EEENS6_IJNS7_ILi128EEENS7_ILi176EEESB_EEELi128ENS_6half_tEfNS_4arch4Sm90ELb0ELb0ELb0ELb0ELb0ELb0ELb0ELb1ELb1ELb0ELb0ELb0EEENS1_21CollectiveEpilogueFwdINS6_IJSB_SB_SC_EEESA_SE_SG_Li256ELb0ELb0ELb0ELb0EEENS1_29StaticPersistentTileSchedulerILb0EEEEEEEEEvNT_6ParamsE,"a",@progbits
	.sectionflags	@""
	.align	4
.nv.constant0._ZN7cutlass13device_kernelIN5flash11enable_sm90INS1_16FlashAttnFwdSm90INS1_25CollectiveMainloopFwdSm90ILi2EN4cute5tupleIJNS5_1CILi2EEENS7_ILi1EEES9_EEENS6_IJNS7_ILi128EEENS7_ILi176EEESB_EEELi128ENS_6half_tEfNS_4arch4Sm90ELb0ELb0ELb0ELb0ELb0ELb0ELb0ELb1ELb1ELb0ELb0ELb0EEENS1_21CollectiveEpilogueFwdINS6_IJSB_SB_SC_EEESA_SE_SG_Li256ELb0ELb0ELb0ELb0EEENS1_29StaticPersistentTileSchedulerILb0EEEEEEEEEvNT_6ParamsE:
	.zero		3840


//--------------------- .nv.constant0._ZN7cutlass13device_kernelIN5flash11enable_sm90INS1_16FlashAttnFwdSm90INS1_25CollectiveMainloopFwdSm90ILi2EN4cute5tupleIJNS5_1CILi1EEES8_S8_EEENS6_IJNS7_ILi128EEENS7_ILi176EEESA_EEELi128ENS_6half_tEfNS_4arch4Sm90ELb0ELb0ELb0ELb1ELb0ELb0ELb0ELb1ELb1ELb0ELb0ELb0EEENS1_21CollectiveEpilogueFwdINS6_IJSA_SA_SB_EEES9_SD_SF_Li256ELb1ELb0ELb0ELb0EEENS1_36VarlenDynamicPersistentTileSchedulerILi128ELi176ELi256ELi32ELb0ELb0ELb1ELb0ELb1ELb1EEEEEEEEEvNT_6ParamsE --------------------------
	.section	.nv.constant0._ZN7cutlass13device_kernelIN5flash11enable_sm90INS1_16FlashAttnFwdSm90INS1_25CollectiveMainloopFwdSm90ILi2EN4cute5tupleIJNS5_1CILi1EEES8_S8_EEENS6_IJNS7_ILi128EEENS7_ILi176EEESA_EEELi128ENS_6half_tEfNS_4arch4Sm90ELb0ELb0ELb0ELb1ELb0ELb0ELb0ELb1ELb1ELb0ELb0ELb0EEENS1_21CollectiveEpilogueFwdINS6_IJSA_SA_SB_EEES9_SD_SF_Li256ELb1ELb0ELb0ELb0EEENS1_36VarlenDynamicPersistentTileSchedulerILi128ELi176ELi256ELi32ELb0ELb0ELb1ELb0ELb1ELb1EEEEEEEEEvNT_6ParamsE,"a",@progbits
	.sectionflags	@""
	.align	4
.nv.constant0._ZN7cutlass13device_kernelIN5flash11enable_sm90INS1_16FlashAttnFwdSm90INS1_25CollectiveMainloopFwdSm90ILi2EN4cute5tupleIJNS5_1CILi1EEES8_S8_EEENS6_IJNS7_ILi128EEENS7_ILi176EEESA_EEELi128ENS_6half_tEfNS_4arch4Sm90ELb0ELb0ELb0ELb1ELb0ELb0ELb0ELb1ELb1ELb0ELb0ELb0EEENS1_21CollectiveEpilogueFwdINS6_IJSA_SA_SB_EEES9_SD_SF_Li256ELb1ELb0ELb0ELb0EEENS1_36VarlenDynamicPersistentTileSchedulerILi128ELi176ELi256ELi32ELb0ELb0ELb1ELb0ELb1ELb1EEEEEEEEEvNT_6ParamsE:
	.zero		3456


//--------------------- .nv.constant0._ZN7cutlass13device_kernelIN5flash11enable_sm90INS1_16FlashAttnFwdSm90INS1_25CollectiveMainloopFwdSm90ILi2EN4cute5tupleIJNS5_1CILi1EEES8_S8_EEENS6_IJNS7_ILi128EEENS7_ILi176EEESA_EEELi128ENS_6half_tEfNS_4arch4Sm90ELb0ELb0ELb0ELb1ELb0ELb1ELb0ELb1ELb1ELb0ELb0ELb0EEENS1_21CollectiveEpilogueFwdINS6_IJSA_SA_SB_EEES9_SD_SF_Li256ELb1ELb0ELb0ELb0EEENS1_36VarlenDynamicPersistentTileSchedulerILi128ELi176ELi256ELi32ELb0ELb0ELb1ELb0ELb1ELb1EEEEEEEEEvNT_6ParamsE --------------------------
	.section	.nv.constant0._ZN7cutlass13device_kernelIN5flash11enable_sm90INS1_16FlashAttnFwdSm90INS1_25CollectiveMainloopFwdSm90ILi2EN4cute5tupleIJNS5_1CILi1EEES8_S8_EEENS6_IJNS7_ILi128EEENS7_ILi176EEESA_EEELi128ENS_6half_tEfNS_4arch4Sm90ELb0ELb0ELb0ELb1ELb0ELb1ELb0ELb1ELb1ELb0ELb0ELb0EEENS1_21CollectiveEpilogueFwdINS6_IJSA_SA_SB_EEES9_SD_SF_Li256ELb1ELb0ELb0ELb0EEENS1_36VarlenDynamicPersistentTileSchedulerILi128ELi176ELi256ELi32ELb0ELb0ELb1ELb0ELb1ELb1EEEEEEEEEvNT_6ParamsE,"a",@progbits
	.sectionflags	@""
	.align	4
.nv.constant0._ZN7cutlass13device_kernelIN5flash11enable_sm90INS1_16FlashAttnFwdSm90INS1_25CollectiveMainloopFwdSm90ILi2EN4cute5tupleIJNS5_1CILi1EEES8_S8_EEENS6_IJNS7_ILi128EEENS7_ILi176EEESA_EEELi128ENS_6half_tEfNS_4arch4Sm90ELb0ELb0ELb0ELb1ELb0ELb1ELb0ELb1ELb1ELb0ELb0ELb0EEENS1_21CollectiveEpilogueFwdINS6_IJSA_SA_SB_EEES9_SD_SF_Li256ELb1ELb0ELb0ELb0EEENS1_36VarlenDynamicPersistentTileSchedulerILi128ELi176ELi256ELi32ELb0ELb0ELb1ELb0ELb1ELb1EEEEEEEEEvNT_6ParamsE:
	.zero		3456


//--------------------- .nv.constant0._ZN7cutlass13device_kernelIN5flash11enable_sm90INS1_16FlashAttnFwdSm90INS1_25CollectiveMainloopFwdSm90ILi2EN4cute5tupleIJNS5_1CILi1EEES8_S8_EEENS6_IJNS7_ILi128EEESA_SA_EEELi128ENS_6half_tEfNS_4arch4Sm90ELb0ELb1ELb0ELb0ELb0ELb0ELb0ELb1ELb1ELb0ELb0ELb0EEENS1_21CollectiveEpilogueFwdISB_S9_SC_SE_Li256ELb0ELb0ELb0ELb0EEENS1_30DynamicPersistentTileSchedulerILi256ELi32ELb0ELb0ELb1EEEEEEEEEvNT_6ParamsE --------------------------
	.section	.nv.constant0._ZN7cutlass13device_kernelIN5flash11enable_sm90INS1_16FlashAttnFwdSm90INS1_25CollectiveMainloopFwdSm90ILi2EN4cute5tupleIJNS5_1CILi1EEES8_S8_EEENS6_IJNS7_ILi128EEESA_SA_EEELi128ENS_6half_tEfNS_4arch4Sm90ELb0ELb1ELb0ELb0ELb0ELb0ELb0ELb1ELb1ELb0ELb0ELb0EEENS1_21CollectiveEpilogueFwdISB_S9_SC_SE_Li256ELb0ELb0ELb0ELb0EEENS1_30DynamicPersistentTileSchedulerILi256ELi32ELb0ELb0ELb1EEEEEEEEEvNT_6ParamsE,"a",@progbits
	.sectionflags	@""
	.align	4
.nv.constant0._ZN7cutlass13device_kernelIN5flash11enable_sm90INS1_16FlashAttnFwdSm90INS1_25CollectiveMainloopFwdSm90ILi2EN4cute5tupleIJNS5_1CILi1EEES8_S8_EEENS6_IJNS7_ILi128EEESA_SA_EEELi128ENS_6half_tEfNS_4arch4Sm90ELb0ELb1ELb0ELb0ELb0ELb0ELb0ELb1ELb1ELb0ELb0ELb0EEENS1_21CollectiveEpilogueFwdISB_S9_SC_SE_Li256ELb0ELb0ELb0ELb0EEENS1_30DynamicPersistentTileSchedulerILi256ELi32ELb0ELb0ELb1EEEEEEEEEvNT_6ParamsE:
	.zero		3840


//--------------------- .nv.constant0._ZN7cutlass13device_kernelIN5flash11enable_sm90INS1_16FlashAttnFwdSm90INS1_25CollectiveMainloopFwdSm90ILi2EN4cute5tupleIJNS5_1CILi1EEES8_S8_EEENS6_IJNS7_ILi128EEESA_SA_EEELi128ENS_6half_tEfNS_4arch4Sm90ELb0ELb1ELb0ELb1ELb0ELb0ELb0ELb1ELb1ELb0ELb0ELb0EEENS1_21CollectiveEpilogueFwdISB_S9_SC_SE_Li256ELb1ELb0ELb0ELb0EEENS1_36VarlenDynamicPersistentTileSchedulerILi128ELi128ELi256ELi32ELb0ELb0ELb1ELb1ELb0ELb1EEEEEEEEEvNT_6ParamsE --------------------------
	.section	.nv.constant0._ZN7cutlass13device_kernelIN5flash11enable_sm90INS1_16FlashAttnFwdSm90INS1_25CollectiveMainloopFwdSm90ILi2EN4cute5tupleIJNS5_1CILi1EEES8_S8_EEENS6_IJNS7_ILi128EEESA_SA_EEELi128ENS_6half_tEfNS_4arch4Sm90ELb0ELb1ELb0ELb1ELb0ELb0ELb0ELb1ELb1ELb0ELb0ELb0EEENS1_21CollectiveEpilogueFwdISB_S9_SC_SE_Li256ELb1ELb0ELb0ELb0EEENS1_36VarlenDynamicPersistentTileSchedulerILi128ELi128ELi256ELi32ELb0ELb0ELb1ELb1ELb0ELb1EEEEEEEEEvNT_6ParamsE,"a",@progbits
	.sectionflags	@""
	.align	4
.nv.constant0._ZN7cutlass13device_kernelIN5flash11enable_sm90INS1_16FlashAttnFwdSm90INS1_25CollectiveMainloopFwdSm90ILi2EN4cute5tupleIJNS5_1CILi1EEES8_S8_EEENS6_IJNS7_ILi128EEESA_SA_EEELi128ENS_6half_tEfNS_4arch4Sm90ELb0ELb1ELb0ELb1ELb0ELb0ELb0ELb1ELb1ELb0ELb0ELb0EEENS1_21CollectiveEpilogueFwdISB_S9_SC_SE_Li256ELb1ELb0ELb0ELb0EEENS1_36VarlenDynamicPersistentTileSchedulerILi128ELi128ELi256ELi32ELb0ELb0ELb1ELb1ELb0ELb1EEEEEEEEEvNT_6ParamsE:
	.zero		3456


//--------------------- .nv.constant0._ZN7cutlass13device_kernelIN5flash11enable_sm90INS1_16FlashAttnFwdSm90INS1_25CollectiveMainloopFwdSm90ILi2EN4cute5tupleIJNS5_1CILi1EEES8_S8_EEENS6_IJNS7_ILi128EEESA_SA_EEELi128ENS_6half_tEfNS_4arch4Sm90ELb0ELb1ELb0ELb1ELb0ELb1ELb0ELb1ELb1ELb0ELb0ELb0EEENS1_21CollectiveEpilogueFwdISB_S9_SC_SE_Li256ELb1ELb0ELb0ELb0EEENS1_36VarlenDynamicPersistentTileSchedulerILi128ELi128ELi256ELi32ELb0ELb0ELb1ELb1ELb0ELb1EEEEEEEEEvNT_6ParamsE --------------------------
	.section	.nv.constant0._ZN7cutlass13device_kernelIN5flash11enable_sm90INS1_16FlashAttnFwdSm90INS1_25CollectiveMainloopFwdSm90ILi2EN4cute5tupleIJNS5_1CILi1EEES8_S8_EEENS6_IJNS7_ILi128EEESA_SA_EEELi128ENS_6half_tEfNS_4arch4Sm90ELb0ELb1ELb0ELb1ELb0ELb1ELb0ELb1ELb1ELb0ELb0ELb0EEENS1_21CollectiveEpilogueFwdISB_S9_SC_SE_Li256ELb1ELb0ELb0ELb0EEENS1_36VarlenDynamicPersistentTileSchedulerILi128ELi128ELi256ELi32ELb0ELb0ELb1ELb1ELb0ELb1EEEEEEEEEvNT_6ParamsE,"a",@progbits
	.sectionflags	@""
	.align	4
.nv.constant0._ZN7cutlass13device_kernelIN5flash11enable_sm90INS1_16FlashAttnFwdSm90INS1_25CollectiveMainloopFwdSm90ILi2EN4cute5tupleIJNS5_1CILi1EEES8_S8_EEENS6_IJNS7_ILi128EEESA_SA_EEELi128ENS_6half_tEfNS_4arch4Sm90ELb0ELb1ELb0ELb1ELb0ELb1ELb0ELb1ELb1ELb0ELb0ELb0EEENS1_21CollectiveEpilogueFwdISB_S9_SC_SE_Li256ELb1ELb0ELb0ELb0EEENS1_36VarlenDynamicPersistentTileSchedulerILi128ELi128ELi256ELi32ELb0ELb0ELb1ELb1ELb0ELb1EEEEEEEEEvNT_6ParamsE:
	.zero		3456


//--------------------- .nv.constant0._ZN7cutlass13device_kernelIN5flash11enable_sm90INS1_16FlashAttnFwdSm90INS1_25CollectiveMainloopFwdSm90ILi2EN4cute5tupleIJNS5_1CILi1EEES8_S8_EEENS6_IJNS7_ILi128EEESA_SA_EEELi128ENS_6half_tEfNS_4arch4Sm90ELb1ELb0ELb0ELb0ELb0ELb0ELb0ELb1ELb1ELb0ELb0ELb0EEENS1_21CollectiveEpilogueFwdISB_S9_SC_SE_Li256ELb0ELb0ELb0ELb0EEENS1_30DynamicPersistentTileSchedulerILi256ELi32ELb0ELb0ELb1EEEEEEEEEvNT_6ParamsE --------------------------
	.section	.nv.constant0._ZN7cutlass13device_kernelIN5flash11enable_sm90INS1_16FlashAttnFwdSm90INS1_25CollectiveMainloopFwdSm90ILi2EN4cute5tupleIJNS5_1CILi1EEES8_S8_EEENS6_IJNS7_ILi128EEESA_SA_EEELi128ENS_6half_tEfNS_4arch4Sm90ELb1ELb0ELb0ELb0ELb0ELb0ELb0ELb1ELb1ELb0ELb0ELb0EEENS1_21CollectiveEpilogueFwdISB_S9_SC_SE_Li256ELb0ELb0ELb0ELb0EEENS1_30DynamicPersistentTileSchedulerILi256ELi32ELb0ELb0ELb1EEEEEEEEEvNT_6ParamsE,"a",@progbits
	.sectionflags	@""
	.align	4
.nv.constant0._ZN7cutlass13device_kernelIN5flash11enable_sm90INS1_16FlashAttnFwdSm90INS1_25CollectiveMainloopFwdSm90ILi2EN4cute5tupleIJNS5_1CILi1EEES8_S8_EEENS6_IJNS7_ILi128EEESA_SA_EEELi128ENS_6half_tEfNS_4arch4Sm90ELb1ELb0ELb0ELb0ELb0ELb0ELb0ELb1ELb1ELb0ELb0ELb0EEENS1_21CollectiveEpilogueFwdISB_S9_SC_SE_Li256ELb0ELb0ELb0ELb0EEENS1_30DynamicPersistentTileSchedulerILi256ELi32ELb0ELb0ELb1EEEEEEEEEvNT_6ParamsE:
	.zero		3840


//--------------------- .nv.constant0._ZN7cutlass13device_kernelIN5flash11enable_sm90INS1_16FlashAttnFwdSm90INS1_25CollectiveMainloopFwdSm90ILi2EN4cute5tupleIJNS5_1CILi1EEES8_S8_EEENS6_IJNS7_ILi128EEESA_SA_EEELi128ENS_6half_tEfNS_4arch4Sm90ELb1ELb0ELb0ELb1ELb0ELb0ELb0ELb1ELb1ELb0ELb0ELb0EEENS1_21CollectiveEpilogueFwdISB_S9_SC_SE_Li256ELb1ELb0ELb0ELb0EEENS1_36VarlenDynamicPersistentTileSchedulerILi128ELi128ELi256ELi32ELb0ELb0ELb1ELb1ELb1ELb1EEEEEEEEEvNT_6ParamsE --------------------------
	.section	.nv.constant0._ZN7cutlass13device_kernelIN5flash11enable_sm90INS1_16FlashAttnFwdSm90INS1_25CollectiveMainloopFwdSm90ILi2EN4cute5tupleIJNS5_1CILi1EEES8_S8_EEENS6_IJNS7_ILi128EEESA_SA_EEELi128ENS_6half_tEfNS_4arch4Sm90ELb1ELb0ELb0ELb1ELb0ELb0ELb0ELb1ELb1ELb0ELb0ELb0EEENS1_21CollectiveEpilogueFwdISB_S9_SC_SE_Li256ELb1ELb0ELb0ELb0EEENS1_36VarlenDynamicPersistentTileSchedulerILi128ELi128ELi256ELi32ELb0ELb0ELb1ELb1ELb1ELb1EEEEEEEEEvNT_6ParamsE,"a",@progbits
	.sectionflags	@""
	.align	4
.nv.constant0._ZN7cutlass13device_kernelIN5flash11enable_sm90INS1_16FlashAttnFwdSm90INS1_25CollectiveMainloopFwdSm90ILi2EN4cute5tupleIJNS5_1CILi1EEES8_S8_EEENS6_IJNS7_ILi128EEESA_SA_EEELi128ENS_6half_tEfNS_4arch4Sm90ELb1ELb0ELb0ELb1ELb0ELb0ELb0ELb1ELb1ELb0ELb0ELb0EEENS1_21CollectiveEpilogueFwdISB_S9_SC_SE_Li256ELb1ELb0ELb0ELb0EEENS1_36VarlenDynamicPersistentTileSchedulerILi128ELi128ELi256ELi32ELb0ELb0ELb1ELb1ELb1ELb1EEEEEEEEEvNT_6ParamsE:
	.zero		3456


//--------------------- .nv.constant0._ZN7cutlass13device_kernelIN5flash11enable_sm90INS1_16FlashAttnFwdSm90INS1_25CollectiveMainloopFwdSm90ILi2EN4cute5tupleIJNS5_1CILi1EEES8_S8_EEENS6_IJNS7_ILi128EEESA_SA_EEELi128ENS_6half_tEfNS_4arch4Sm90ELb1ELb0ELb0ELb1ELb0ELb1ELb0ELb1ELb1ELb0ELb0ELb0EEENS1_21CollectiveEpilogueFwdISB_S9_SC_SE_Li256ELb1ELb0ELb0ELb0EEENS1_36VarlenDynamicPersistentTileSchedulerILi128ELi128ELi256ELi32ELb0ELb0ELb1ELb1ELb1ELb1EEEEEEEEEvNT_6ParamsE --------------------------
	.section	.nv.constant0._ZN7cutlass13device_kernelIN5flash11enable_sm90INS1_16FlashAttnFwdSm90INS1_25CollectiveMainloopFwdSm90ILi2EN4cute5tupleIJNS5_1CILi1EEES8_S8_EEENS6_IJNS7_ILi128EEESA_SA_EEELi128ENS_6half_tEfNS_4arch4Sm90ELb1ELb0ELb0ELb1ELb0ELb1ELb0ELb1ELb1ELb0ELb0ELb0EEENS1_21CollectiveEpilogueFwdISB_S9_SC_SE_Li256ELb1ELb0ELb0ELb0EEENS1_36VarlenDynamicPersistentTileSchedulerILi128ELi128ELi256ELi32ELb0ELb0ELb1ELb1ELb1ELb1EEEEEEEEEvNT_6ParamsE,"a",@progbits
	.sectionflags	@""
	.align	4
.nv.constant0._ZN7cutlass13device_kernelIN5flash11enable_sm90INS1_16FlashAttnFwdSm90INS1_25CollectiveMainloopFwdSm90ILi2EN4cute5tupleIJNS5_1CILi1EEES8_S8_EEENS6_IJNS7_ILi128EEESA_SA_EEELi128ENS_6half_tEfNS_4arch4Sm90ELb1ELb0ELb0ELb1ELb0ELb1ELb0ELb1ELb1ELb0ELb0ELb0EEENS1_21CollectiveEpilogueFwdISB_S9_SC_SE_Li256ELb1ELb0ELb0ELb0EEENS1_36VarlenDynamicPersistentTileSchedulerILi128ELi128ELi256ELi32ELb0ELb0ELb1ELb1ELb1ELb1EEEEEEEEEvNT_6ParamsE:
	.zero		3456


//--------------------- .nv.constant0._ZN7cutlass13device_kernelIN5flash11enable_sm90INS1_16FlashAttnFwdSm90INS1_25CollectiveMainloopFwdSm90ILi2EN4cute5tupleIJNS5_1CILi1EEES8_S8_EEENS6_IJNS7_ILi192EEENS7_ILi144EEENS7_ILi96EEEEEELi96ENS_6half_tEfNS_4arch4Sm90ELb0ELb0ELb0ELb0ELb0ELb0ELb0ELb0ELb1ELb0ELb0ELb0EEENS1_21CollectiveEpilogueFwdINS6_IJSA_SC_SB_EEES9_SE_SG_Li384ELb0ELb0ELb0ELb0EEENS1_29StaticPersistentTileSchedulerILb0EEEEEEEEEvNT_6ParamsE --------------------------
	.section	.nv.constant0._ZN7cutlass13device_kernelIN5flash11enable_sm90INS1_16FlashAttnFwdSm90INS1_25CollectiveMainloopFwdSm90ILi2EN4cute5tupleIJNS5_1CILi1EEES8_S8_EEENS6_IJNS7_ILi192EEENS7_ILi144EEENS7_ILi96EEEEEELi96ENS_6half_tEfNS_4arch4Sm90ELb0ELb0ELb0ELb0ELb0ELb0ELb0ELb0ELb1ELb0ELb0ELb0EEENS1_21CollectiveEpilogueFwdINS6_IJSA_SC_SB_EEES9_SE_SG_Li384ELb0ELb0ELb0ELb0EEENS1_29StaticPersistentTileSchedulerILb0EEEEEEEEEvNT_6ParamsE,"a",@progbits
	.sectionflags	@""
	.align	4
.nv.constant0._ZN7cutlass13device_kernelIN5flash11enable_sm90INS1_16FlashAttnFwdSm90INS1_25CollectiveMainloopFwdSm90ILi2EN4cute5tupleIJNS5_1CILi1EEES8_S8_EEENS6_IJNS7_ILi192EEENS7_ILi144EEENS7_ILi96EEEEEELi96ENS_6half_tEfNS_4arch4Sm90ELb0ELb0ELb0ELb0ELb0ELb0ELb0ELb0ELb1ELb0ELb0ELb0EEENS1_21CollectiveEpilogueFwdINS6_IJSA_SC_SB_EEES9_SE_SG_Li384ELb0ELb0ELb0ELb0EEENS1_29StaticPersistentTileSchedulerILb0EEEEEEEEEvNT_6ParamsE:
	.zero		3840


//--------------------- .nv.constant0._ZN7cutlass13device_kernelIN5flash11enable_sm90INS1_16FlashAttnFwdSm90INS1_25CollectiveMainloopFwdSm90ILi2EN4cute5tupleIJNS5_1CILi1EEES8_S8_EEENS6_IJNS7_ILi192EEENS7_ILi144EEENS7_ILi96EEEEEELi96ENS_6half_tEfNS_4arch4Sm90ELb0ELb0ELb0ELb1ELb0ELb0ELb0ELb0ELb1ELb0ELb0ELb0EEENS1_21CollectiveEpilogueFwdINS6_IJSA_SC_SB_EEES9_SE_SG_Li384ELb1ELb0ELb0ELb0EEENS1_36VarlenDynamicPersistentTileSchedulerILi192ELi144ELi384ELi32ELb0ELb0ELb1ELb0ELb1ELb1EEEEEEEEEvNT_6ParamsE --------------------------
	.section	.nv.constant0._ZN7cutlass13device_kernelIN5flash11enable_sm90INS1_16FlashAttnFwdSm90INS1_25CollectiveMainloopFwdSm90ILi2EN4cute5tupleIJNS5_1CILi1EEES8_S8_EEENS6_IJNS7_ILi192EEENS7_ILi144EEENS7_ILi96EEEEEELi96ENS_6half_tEfNS_4arch4Sm90ELb0ELb0ELb0ELb1ELb0ELb0ELb0ELb0ELb1ELb0ELb0ELb0EEENS1_21CollectiveEpilogueFwdINS6_IJSA_SC_SB_EEES9_SE_SG_Li384ELb1ELb0ELb0ELb0EEENS1_36VarlenDynamicPersistentTileSchedulerILi192ELi144ELi384ELi32ELb0ELb0ELb1ELb0ELb1ELb1EEEEEEEEEvNT_6ParamsE,"a",@progbits
	.sectionflags	@""
	.align	4
.nv.constant0._ZN7cutlass13device_kernelIN5flash11enable_sm90INS1_16FlashAttnFwdSm90INS1_25CollectiveMainloopFwdSm90ILi2EN4cute5tupleIJNS5_1CILi1EEES8_S8_EEENS6_IJNS7_ILi192EEENS7_ILi144EEENS7_ILi96EEEEEELi96ENS_6half_tEfNS_4arch4Sm90ELb0ELb0ELb0ELb1ELb0ELb0ELb0ELb0ELb1ELb0ELb0ELb0EEENS1_21CollectiveEpilogueFwdINS6_IJSA_SC_SB_EEES9_SE_SG_Li384ELb1ELb0ELb0ELb0EEENS1_36VarlenDynamicPersistentTileSchedulerILi192ELi144ELi384ELi32ELb0ELb0ELb1ELb0ELb1ELb1EEEEEEEEEvNT_6ParamsE:
	.zero		3456


//--------------------- .nv.constant0._ZN7cutlass13device_kernelIN5flash11enable_sm90INS1_16FlashAttnFwdSm90INS1_25CollectiveMainloopFwdSm90ILi2EN4cute5tupleIJNS5_1CILi1EEES8_S8_EEENS6_IJNS7_ILi192EEENS7_ILi144EEENS7_ILi96EEEEEELi96ENS_6half_tEfNS_4arch4Sm90ELb0ELb0ELb0ELb1ELb0ELb1ELb0ELb0ELb1ELb0ELb0ELb0EEENS1_21CollectiveEpilogueFwdINS6_IJSA_SC_SB_EEES9_SE_SG_Li384ELb1ELb0ELb0ELb0EEENS1_36VarlenDynamicPersistentTileSchedulerILi192ELi144ELi384ELi32ELb0ELb0ELb1ELb0ELb1ELb1EEEEEEEEEvNT_6ParamsE --------------------------
	.section	.nv.constant0._ZN7cutlass13device_kernelIN5flash11enable_sm90INS1_16FlashAttnFwdSm90INS1_25CollectiveMainloopFwdSm90ILi2EN4cute5tupleIJNS5_1CILi1EEES8_S8_EEENS6_IJNS7_ILi192EEENS7_ILi144EEENS7_ILi96EEEEEELi96ENS_6half_tEfNS_4arch4Sm90ELb0ELb0ELb0ELb1ELb0ELb1ELb0ELb0ELb1ELb0ELb0ELb0EEENS1_21CollectiveEpilogueFwdINS6_IJSA_SC_SB_EEES9_SE_SG_Li384ELb1ELb0ELb0ELb0EEENS1_36VarlenDynamicPersistentTileSchedulerILi192ELi144ELi384ELi32ELb0ELb0ELb1ELb0ELb1ELb1EEEEEEEEEvNT_6ParamsE,"a",@progbits
	.sectionflags	@""
	.align	4
.nv.constant0._ZN7cutlass13device_kernelIN5flash11enable_sm90INS1_16FlashAttnFwdSm90INS1_25CollectiveMainloopFwdSm90ILi2EN4cute5tupleIJNS5_1CILi1EEES8_S8_EEENS6_IJNS7_ILi192EEENS7_ILi144EEENS7_ILi96EEEEEELi96ENS_6half_tEfNS_4arch4Sm90ELb0ELb0ELb0ELb1ELb0ELb1ELb0ELb0ELb1ELb0ELb0ELb0EEENS1_21CollectiveEpilogueFwdINS6_IJSA_SC_SB_EEES9_SE_SG_Li384ELb1ELb0ELb0ELb0EEENS1_36VarlenDynamicPersistentTileSchedulerILi192ELi144ELi384ELi32ELb0ELb0ELb1ELb0ELb1ELb1EEEEEEEEEvNT_6ParamsE:
	.zero		3456


//--------------------- .nv.constant0._ZN7cutlass13device_kernelIN5flash11enable_sm90INS1_16FlashAttnFwdSm90INS1_25CollectiveMainloopFwdSm90ILi2EN4cute5tupleIJNS5_1CILi1EEES8_S8_EEENS6_IJNS7_ILi192EEENS7_ILi128EEENS7_ILi96EEEEEELi96ENS_6half_tEfNS_4arch4Sm90ELb0ELb1ELb0ELb0ELb0ELb0ELb0ELb0ELb1ELb0ELb0ELb0EEENS1_21CollectiveEpilogueFwdINS6_IJSA_SC_SB_EEES9_SE_SG_Li384ELb0ELb0ELb0ELb0EEENS1_30DynamicPersistentTileSchedulerILi384ELi32ELb0ELb0ELb1EEEEEEEEEvNT_6ParamsE --------------------------
	.section	.nv.constant0._ZN7cutlass13device_kernelIN5flash11enable_sm90INS1_16FlashAttnFwdSm90INS1_25CollectiveMainloopFwdSm90ILi2EN4cute5tupleIJNS5_1CILi1EEES8_S8_EEENS6_IJNS7_ILi192EEENS7_ILi128EEENS7_ILi96EEEEEELi96ENS_6half_tEfNS_4arch4Sm90ELb0ELb1ELb0ELb0ELb0ELb0ELb0ELb0ELb1ELb0ELb0ELb0EEENS1_21CollectiveEpilogueFwdINS6_IJSA_SC_SB_EEES9_SE_SG_Li384ELb0ELb0ELb0ELb0EEENS1_30DynamicPersistentTileSchedulerILi384ELi32ELb0ELb0ELb1EEEEEEEEEvNT_6ParamsE,"a",@progbits
	.sectionflags	@""
	.align	4
.nv.constant0._ZN7cutlass13device_kernelIN5flash11enable_sm90INS1_16FlashAttnFwdSm90INS1_25CollectiveMainloopFwdSm90ILi2EN4cute5tupleIJNS5_1CILi1EEES8_S8_EEENS6_IJNS7_ILi192EEENS7_ILi128EEENS7_ILi96EEEEEELi96ENS_6half_tEfNS_4arch4Sm90ELb0ELb1ELb0ELb0ELb0ELb0ELb0ELb0ELb1ELb0ELb0ELb0EEENS1_21CollectiveEpilogueFwdINS6_IJSA_SC_SB_EEES9_SE_SG_Li384ELb0ELb0ELb0ELb0EEENS1_30DynamicPersistentTileSchedulerILi384ELi32ELb0ELb0ELb1EEEEEEEEEvNT_6ParamsE:
	.zero		3840


//--------------------- .nv.constant0._ZN7cutlass13device_kernelIN5flash11enable_sm90INS1_16FlashAttnFwdSm90INS1_25CollectiveMainloopFwdSm90ILi2EN4cute5tupleIJNS5_1CILi1EEES8_S8_EEENS6_IJNS7_ILi192EEENS7_ILi128EEENS7_ILi96EEEEEELi96ENS_6half_tEfNS_4arch4Sm90ELb0ELb1ELb0ELb1ELb0ELb0ELb0ELb0ELb1ELb0ELb0ELb0EEENS1_21CollectiveEpilogueFwdINS6_IJSA_SC_SB_EEES9_SE_SG_Li384ELb1ELb0ELb0ELb0EEENS1_36VarlenDynamicPersistentTileSchedulerILi192ELi128ELi384ELi32ELb0ELb0ELb1ELb1ELb0ELb1EEEEEEEEEvNT_6ParamsE --------------------------
	.section	.nv.constant0._ZN7cutlass13device_kernelIN5flash11enable_sm90INS1_16FlashAttnFwdSm90INS1_25CollectiveMainloopFwdSm90ILi2EN4cute5tupleIJNS5_1CILi1EEES8_S8_EEENS6_IJNS7_ILi192EEENS7_ILi128EEENS7_ILi96EEEEEELi96ENS_6half_tEfNS_4arch4Sm90ELb0ELb1ELb0ELb1ELb0ELb0ELb0ELb0ELb1ELb0ELb0ELb0EEENS1_21CollectiveEpilogueFwdINS6_IJSA_SC_SB_EEES9_SE_SG_Li384ELb1ELb0ELb0ELb0EEENS1_36VarlenDynamicPersistentTileSchedulerILi192ELi128ELi384ELi32ELb0ELb0ELb1ELb1ELb0ELb1EEEEEEEEEvNT_6ParamsE,"a",@progbits
	.sectionflags	@""
	.align	4
.nv.constant0._ZN7cutlass13device_kernelIN5flash11enable_sm90INS1_16FlashAttnFwdSm90INS1_25CollectiveMainloopFwdSm90ILi2EN4cute5tupleIJNS5_1CILi1EEES8_S8_EEENS6_IJNS7_ILi192EEENS7_ILi128EEENS7_ILi96EEEEEELi96ENS_6half_tEfNS_4arch4Sm90ELb0ELb1ELb0ELb1ELb0ELb0ELb0ELb0ELb1ELb0ELb0ELb0EEENS1_21CollectiveEpilogueFwdINS6_IJSA_SC_SB_EEES9_SE_SG_Li384ELb1ELb0ELb0ELb0EEENS1_36VarlenDynamicPersistentTileSchedulerILi192ELi128ELi384ELi32ELb0ELb0ELb1ELb1ELb0ELb1EEEEEEEEEvNT_6ParamsE:
	.zero		3456


//--------------------- .nv.constant0._ZN7cutlass13device_kernelIN5flash11enable_sm90INS1_16FlashAttnFwdSm90INS1_25CollectiveMainloopFwdSm90ILi2EN4cute5tupleIJNS5_1CILi1EEES8_S8_EEENS6_IJNS7_ILi192EEENS7_ILi128EEENS7_ILi96EEEEEELi96ENS_6half_tEfNS_4arch4Sm90ELb0ELb1ELb0ELb1ELb0ELb1ELb0ELb0ELb1ELb0ELb0ELb0EEENS1_21CollectiveEpilogueFwdINS6_IJSA_SC_SB_EEES9_SE_SG_Li384ELb1ELb0ELb0ELb0EEENS1_36VarlenDynamicPersistentTileSchedulerILi192ELi128ELi384ELi32ELb0ELb0ELb1ELb1ELb0ELb1EEEEEEEEEvNT_6ParamsE --------------------------
	.section	.nv.constant0._ZN7cutlass13device_kernelIN5flash11enable_sm90INS1_16FlashAttnFwdSm90INS1_25CollectiveMainloopFwdSm90ILi2EN4cute5tupleIJNS5_1CILi1EEES8_S8_EEENS6_IJNS7_ILi192EEENS7_ILi128EEENS7_ILi96EEEEEELi96ENS_6half_tEfNS_4arch4Sm90ELb0ELb1ELb0ELb1ELb0ELb1ELb0ELb0ELb1ELb0ELb0ELb0EEENS1_21CollectiveEpilogueFwdINS6_IJSA_SC_SB_EEES9_SE_SG_Li384ELb1ELb0ELb0ELb0EEENS1_36VarlenDynamicPersistentTileSchedulerILi192ELi128ELi384ELi32ELb0ELb0ELb1ELb1ELb0ELb1EEEEEEEEEvNT_6ParamsE,"a",@progbits
	.sectionflags	@""
	.align	4
.nv.constant0._ZN7cutlass13device_kernelIN5flash11enable_sm90INS1_16FlashAttnFwdSm90INS1_25CollectiveMainloopFwdSm90ILi2EN4cute5tupleIJNS5_1CILi1EEES8_S8_EEENS6_IJNS7_ILi192EEENS7_ILi128EEENS7_ILi96EEEEEELi96ENS_6half_tEfNS_4arch4Sm90ELb0ELb1ELb0ELb1ELb0ELb1ELb0ELb0ELb1ELb0ELb0ELb0EEENS1_21CollectiveEpilogueFwdINS6_IJSA_SC_SB_EEES9_SE_SG_Li384ELb1ELb0ELb0ELb0EEENS1_36VarlenDynamicPersistentTileSchedulerILi192ELi128ELi384ELi32ELb0ELb0ELb1ELb1ELb0ELb1EEEEEEEEEvNT_6ParamsE:
	.zero		3456


//--------------------- .nv.constant0._ZN7cutlass13device_kernelIN5flash11enable_sm90INS1_16FlashAttnFwdSm90INS1_25CollectiveMainloopFwdSm90ILi2EN4cute5tupleIJNS5_1CILi1EEES8_S8_EEENS6_IJNS7_ILi192EEENS7_ILi144EEENS7_ILi96EEEEEELi96ENS_6half_tEfNS_4arch4Sm90ELb1ELb0ELb0ELb0ELb0ELb0ELb0ELb0ELb1ELb0ELb0ELb0EEENS1_21CollectiveEpilogueFwdINS6_IJSA_SC_SB_EEES9_SE_SG_Li384ELb0ELb0ELb0ELb0EEENS1_30DynamicPersistentTileSchedulerILi384ELi32ELb0ELb0ELb1EEEEEEEEEvNT_6ParamsE --------------------------
	.section	.nv.constant0._ZN7cutlass13device_kernelIN5flash11enable_sm90INS1_16FlashAttnFwdSm90INS1_25CollectiveMainloopFwdSm90ILi2EN4cute5tupleIJNS5_1CILi1EEES8_S8_EEENS6_IJNS7_ILi192EEENS7_ILi144EEENS7_ILi96EEEEEELi96ENS_6half_tEfNS_4arch4Sm90ELb1ELb0ELb0ELb0ELb0ELb0ELb0ELb0ELb1ELb0ELb0ELb0EEENS1_21CollectiveEpilogueFwdINS6_IJSA_SC_SB_EEES9_SE_SG_Li384ELb0ELb0ELb0ELb0EEENS1_30DynamicPersistentTileSchedulerILi384ELi32ELb0ELb0ELb1EEEEEEEEEvNT_6ParamsE,"a",@progbits
	.sectionflags	@""
	.align	4
.nv.constant0._ZN7cutlass13device_kernelIN5flash11enable_sm90INS1_16FlashAttnFwdSm90INS1_25CollectiveMainloopFwdSm90ILi2EN4cute5tupleIJNS5_1CILi1EEES8_S8_EEENS6_IJNS7_ILi192EEENS7_ILi144EEENS7_ILi96EEEEEELi96ENS_6half_tEfNS_4arch4Sm90ELb1ELb0ELb0ELb0ELb0ELb0ELb0ELb0ELb1ELb0ELb0ELb0EEENS1_21CollectiveEpilogueFwdINS6_IJSA_SC_SB_EEES9_SE_SG_Li384ELb0ELb0ELb0ELb0EEENS1_30DynamicPersistentTileSchedulerILi384ELi32ELb0ELb0ELb1EEEEEEEEEvNT_6ParamsE:
	.zero		3840


//--------------------- .nv.constant0._ZN7cutlass13device_kernelIN5flash11enable_sm90INS1_16FlashAttnFwdSm90INS1_25CollectiveMainloopFwdSm90ILi2EN4cute5tupleIJNS5_1CILi1EEES8_S8_EEENS6_IJNS7_ILi192EEENS7_ILi144EEENS7_ILi96EEEEEELi96ENS_6half_tEfNS_4arch4Sm90ELb1ELb0ELb0ELb1ELb0ELb0ELb0ELb0ELb1ELb0ELb0ELb0EEENS1_21CollectiveEpilogueFwdINS6_IJSA_SC_SB_EEES9_SE_SG_Li384ELb1ELb0ELb0ELb0EEENS1_36VarlenDynamicPersistentTileSchedulerILi192ELi144ELi384ELi32ELb0ELb0ELb1ELb1ELb1ELb1EEEEEEEEEvNT_6ParamsE --------------------------
	.section	.nv.constant0._ZN7cutlass13device_kernelIN5flash11enable_sm90INS1_16FlashAttnFwdSm90INS1_25CollectiveMainloopFwdSm90ILi2EN4cute5tupleIJNS5_1CILi1EEES8_S8_EEENS6_IJNS7_ILi192EEENS7_ILi144EEENS7_ILi96EEEEEELi96ENS_6half_tEfNS_4arch4Sm90ELb1ELb0ELb0ELb1ELb0ELb0ELb0ELb0ELb1ELb0ELb0ELb0EEENS1_21CollectiveEpilogueFwdINS6_IJSA_SC_SB_EEES9_SE_SG_Li384ELb1ELb0ELb0ELb0EEENS1_36VarlenDynamicPersistentTileSchedulerILi192ELi144ELi384ELi32ELb0ELb0ELb1ELb1ELb1ELb1EEEEEEEEEvNT_6ParamsE,"a",@progbits
	.sectionflags	@""
	.align	4
.nv.constant0._ZN7cutlass13device_kernelIN5flash11enable_sm90INS1_16FlashAttnFwdSm90INS1_25CollectiveMainloopFwdSm90ILi2EN4cute5tupleIJNS5_1CILi1EEES8_S8_EEENS6_IJNS7_ILi192EEENS7_ILi144EEENS7_ILi96EEEEEELi96ENS_6half_tEfNS_4arch4Sm90ELb1ELb0ELb0ELb1ELb0ELb0ELb0ELb0ELb1ELb0ELb0ELb0EEENS1_21CollectiveEpilogueFwdINS6_IJSA_SC_SB_EEES9_SE_SG_Li384ELb1ELb0ELb0ELb0EEENS1_36VarlenDynamicPersistentTileSchedulerILi192ELi144ELi384ELi32ELb0ELb0ELb1ELb1ELb1ELb1EEEEEEEEEvNT_6ParamsE:
	.zero		3456


//--------------------- .nv.constant0._ZN7cutlass13device_kernelIN5flash11enable_sm90INS1_16FlashAttnFwdSm90INS1_25CollectiveMainloopFwdSm90ILi2EN4cute5tupleIJNS5_1CILi1EEES8_S8_EEENS6_IJNS7_ILi192EEENS7_ILi144EEENS7_ILi96EEEEEELi96ENS_6half_tEfNS_4arch4Sm90ELb1ELb0ELb0ELb1ELb0ELb1ELb0ELb0ELb1ELb0ELb0ELb0EEENS1_21CollectiveEpilogueFwdINS6_IJSA_SC_SB_EEES9_SE_SG_Li384ELb1ELb0ELb0ELb0EEENS1_36VarlenDynamicPersistentTileSchedulerILi192ELi144ELi384ELi32ELb0ELb0ELb1ELb1ELb1ELb1EEEEEEEEEvNT_6ParamsE --------------------------
	.section	.nv.constant0._ZN7cutlass13device_kernelIN5flash11enable_sm90INS1_16FlashAttnFwdSm90INS1_25CollectiveMainloopFwdSm90ILi2EN4cute5tupleIJNS5_1CILi1EEES8_S8_EEENS6_IJNS7_ILi192EEENS7_ILi144EEENS7_ILi96EEEEEELi96ENS_6half_tEfNS_4arch4Sm90ELb1ELb0ELb0ELb1ELb0ELb1ELb0ELb0ELb1ELb0ELb0ELb0EEENS1_21CollectiveEpilogueFwdINS6_IJSA_SC_SB_EEES9_SE_SG_Li384ELb1ELb0ELb0ELb0EEENS1_36VarlenDynamicPersistentTileSchedulerILi192ELi144ELi384ELi32ELb0ELb0ELb1ELb1ELb1ELb1EEEEEEEEEvNT_6ParamsE,"a",@progbits
	.sectionflags	@""
	.align	4
.nv.constant0._ZN7cutlass13device_kernelIN5flash11enable_sm90INS1_16FlashAttnFwdSm90INS1_25CollectiveMainloopFwdSm90ILi2EN4cute5tupleIJNS5_1CILi1EEES8_S8_EEENS6_IJNS7_ILi192EEENS7_ILi144EEENS7_ILi96EEEEEELi96ENS_6half_tEfNS_4arch4Sm90ELb1ELb0ELb0ELb1ELb0ELb1ELb0ELb0ELb1ELb0ELb0ELb0EEENS1_21CollectiveEpilogueFwdINS6_IJSA_SC_SB_EEES9_SE_SG_Li384ELb1ELb0ELb0ELb0EEENS1_36VarlenDynamicPersistentTileSchedulerILi192ELi144ELi384ELi32ELb0ELb0ELb1ELb1ELb1ELb1EEEEEEEEEvNT_6ParamsE:
	.zero		3456


//--------------------- .nv.constant0._ZN7cutlass13device_kernelIN5flash11enable_sm90INS1_16FlashAttnFwdSm90INS1_25CollectiveMainloopFwdSm90ILi2EN4cute5tupleIJNS5_1CILi1EEES8_S8_EEENS6_IJNS7_ILi192EEESA_NS7_ILi64EEEEEELi64ENS_6half_tEfNS_4arch4Sm90ELb0ELb0ELb0ELb0ELb0ELb0ELb0ELb0ELb1ELb0ELb0ELb0EEENS1_21CollectiveEpilogueFwdINS6_IJSA_SB_SA_EEES9_SD_SF_Li384ELb0ELb0ELb0ELb0EEENS1_29StaticPersistentTileSchedulerILb0EEEEEEEEEvNT_6ParamsE --------------------------
	.section	.nv.constant0._ZN7cutlass13device_kernelIN5flash11enable_sm90INS1_16FlashAttnFwdSm90INS1_25CollectiveMainloopFwdSm90ILi2EN4cute5tupleIJNS5_1CILi1EEES8_S8_EEENS6_IJNS7_ILi192EEESA_NS7_ILi64EEEEEELi64ENS_6half_tEfNS_4arch4Sm90ELb0ELb0ELb0ELb0ELb0ELb0ELb0ELb0ELb1ELb0ELb0ELb0EEENS1_21CollectiveEpilogueFwdINS6_IJSA_SB_SA_EEES9_SD_SF_Li384ELb0ELb0ELb0ELb0EEENS1_29StaticPersistentTileSchedulerILb0EEEEEEEEEvNT_6ParamsE,"a",@progbits
	.sectionflags	@""
	.align	4
.nv.constant0._ZN7cutlass13device_kernelIN5flash11enable_sm90INS1_16FlashAttnFwdSm90INS1_25CollectiveMainloopFwdSm90ILi2EN4cute5tupleIJNS5_1CILi1EEES8_S8_EEENS6_IJNS7_ILi192EEESA_NS7_ILi64EEEEEELi64ENS_6half_tEfNS_4arch4Sm90ELb0ELb0ELb0ELb0ELb0ELb0ELb0ELb0ELb1ELb0ELb0ELb0EEENS1_21CollectiveEpilogueFwdINS6_IJSA_SB_SA_EEES9_SD_SF_Li384ELb0ELb0ELb0ELb0EEENS1_29StaticPersistentTileSchedulerILb0EEEEEEEEEvNT_6ParamsE:
	.zero		3840


//--------------------- .nv.constant0._ZN7cutlass13device_kernelIN5flash11enable_sm90INS1_16FlashAttnFwdSm90INS1_25CollectiveMainloopFwdSm90ILi2EN4cute5tupleIJNS5_1CILi1EEES8_S8_EEENS6_IJNS7_ILi192EEESA_NS7_ILi64EEEEEELi64ENS_6half_tEfNS_4arch4Sm90ELb0ELb0ELb0ELb1ELb0ELb0ELb0ELb0ELb1ELb0ELb0ELb0EEENS1_21CollectiveEpilogueFwdINS6_IJSA_SB_SA_EEES9_SD_SF_Li384ELb1ELb0ELb0ELb0EEENS1_36VarlenDynamicPersistentTileSchedulerILi192ELi192ELi384ELi32ELb0ELb0ELb1ELb0ELb1ELb1EEEEEEEEEvNT_6ParamsE --------------------------
	.section	.nv.constant0._ZN7cutlass13device_kernelIN5flash11enable_sm90INS1_16FlashAttnFwdSm90INS1_25CollectiveMainloopFwdSm90ILi2EN4cute5tupleIJNS5_1CILi1EEES8_S8_EEENS6_IJNS7_ILi192EEESA_NS7_ILi64EEEEEELi64ENS_6half_tEfNS_4arch4Sm90ELb0ELb0ELb0ELb1ELb0ELb0ELb0ELb0ELb1ELb0ELb0ELb0EEENS1_21CollectiveEpilogueFwdINS6_IJSA_SB_SA_EEES9_SD_SF_Li384ELb1ELb0ELb0ELb0EEENS1_36VarlenDynamicPersistentTileSchedulerILi192ELi192ELi384ELi32ELb0ELb0ELb1ELb0ELb1ELb1EEEEEEEEEvNT_6ParamsE,"a",@progbits
	.sectionflags	@""
	.align	4
.nv.constant0._ZN7cutlass13device_kernelIN5flash11enable_sm90INS1_16FlashAttnFwdSm90INS1_25CollectiveMainloopFwdSm90ILi2EN4cute5tupleIJNS5_1CILi1EEES8_S8_EEENS6_IJNS7_ILi192EEESA_NS7_ILi64EEEEEELi64ENS_6half_tEfNS_4arch4Sm90ELb0ELb0ELb0ELb1ELb0ELb0ELb0ELb0ELb1ELb0ELb0ELb0EEENS1_21CollectiveEpilogueFwdINS6_IJSA_SB_SA_EEES9_SD_SF_Li384ELb1ELb0ELb0ELb0EEENS1_36VarlenDynamicPersistentTileSchedulerILi192ELi192ELi384ELi32ELb0ELb0ELb1ELb0ELb1ELb1EEEEEEEEEvNT_6ParamsE:
	.zero		3456


//--------------------- .nv.constant0._ZN7cutlass13device_kernelIN5flash11enable_sm90INS1_16FlashAttnFwdSm90INS1_25CollectiveMainloopFwdSm90ILi2EN4cute5tupleIJNS5_1CILi1EEES8_S8_EEENS6_IJNS7_ILi192EEESA_NS7_ILi64EEEEEELi64ENS_6half_tEfNS_4arch4Sm90ELb0ELb0ELb0ELb1ELb0ELb1ELb0ELb0ELb1ELb0ELb0ELb0EEENS1_21CollectiveEpilogueFwdINS6_IJSA_SB_SA_EEES9_SD_SF_Li384ELb1ELb0ELb0ELb0EEENS1_36VarlenDynamicPersistentTileSchedulerILi192ELi192ELi384ELi32ELb0ELb0ELb1ELb0ELb1ELb1EEEEEEEEEvNT_6ParamsE --------------------------
	.section	.nv.constant0._ZN7cutlass13device_kernelIN5flash11enable_sm90INS1_16FlashAttnFwdSm90INS1_25CollectiveMainloopFwdSm90ILi2EN4cute5tupleIJNS5_1CILi1EEES8_S8_EEENS6_IJNS7_ILi192EEESA_NS7_ILi64EEEEEELi64ENS_6half_tEfNS_4arch4Sm90ELb0ELb0ELb0ELb1ELb0ELb1ELb0ELb0ELb1ELb0ELb0ELb0EEENS1_21CollectiveEpilogueFwdINS6_IJSA_SB_SA_EEES9_SD_SF_Li384ELb1ELb0ELb0ELb0EEENS1_36VarlenDynamicPersistentTileSchedulerILi192ELi192ELi384ELi32ELb0ELb0ELb1ELb0ELb1ELb1EEEEEEEEEvNT_6ParamsE,"a",@progbits
	.sectionflags	@""
	.align	4
.nv.constant0._ZN7cutlass13device_kernelIN5flash11enable_sm90INS1_16FlashAttnFwdSm90INS1_25CollectiveMainloopFwdSm90ILi2EN4cute5tupleIJNS5_1CILi1EEES8_S8_EEENS6_IJNS7_ILi192EEESA_NS7_ILi64EEEEEELi64ENS_6half_tEfNS_4arch4Sm90ELb0ELb0ELb0ELb1ELb0ELb1ELb0ELb0ELb1ELb0ELb0ELb0EEENS1_21CollectiveEpilogueFwdINS6_IJSA_SB_SA_EEES9_SD_SF_Li384ELb1ELb0ELb0ELb0EEENS1_36VarlenDynamicPersistentTileSchedulerILi192ELi192ELi384ELi32ELb0ELb0ELb1ELb0ELb1ELb1EEEEEEEEEvNT_6ParamsE:
	.zero		3456


//--------------------- .nv.constant0._ZN7cutlass13device_kernelIN5flash11enable_sm90INS1_16FlashAttnFwdSm90INS1_25CollectiveMainloopFwdSm90ILi2EN4cute5tupleIJNS5_1CILi1EEES8_S8_EEENS6_IJNS7_ILi192EEENS7_ILi128EEENS7_ILi64EEEEEELi64ENS_6half_tEfNS_4arch4Sm90ELb0ELb1ELb0ELb0ELb0ELb0ELb0ELb1ELb1ELb0ELb0ELb0EEENS1_21CollectiveEpilogueFwdINS6_IJSA_SC_SB_EEES9_SE_SG_Li384ELb0ELb0ELb0ELb0EEENS1_30DynamicPersistentTileSchedulerILi384ELi32ELb0ELb0ELb1EEEEEEEEEvNT_6ParamsE --------------------------
	.section	.nv.constant0._ZN7cutlass13device_kernelIN5flash11enable_sm90INS1_16FlashAttnFwdSm90INS1_25CollectiveMainloopFwdSm90ILi2EN4cute5tupleIJNS5_1CILi1EEES8_S8_EEENS6_IJNS7_ILi192EEENS7_ILi128EEENS7_ILi64EEEEEELi64ENS_6half_tEfNS_4arch4Sm90ELb0ELb1ELb0ELb0ELb0ELb0ELb0ELb1ELb1ELb0ELb0ELb0EEENS1_21CollectiveEpilogueFwdINS6_IJSA_SC_SB_EEES9_SE_SG_Li384ELb0ELb0ELb0ELb0EEENS1_30DynamicPersistentTileSchedulerILi384ELi32ELb0ELb0ELb1EEEEEEEEEvNT_6ParamsE,"a",@progbits
	.sectionflags	@""
	.align	4
.nv.constant0._ZN7cutlass13device_kernelIN5flash11enable_sm90INS1_16FlashAttnFwdSm90INS1_25CollectiveMainloopFwdSm90ILi2EN4cute5tupleIJNS5_1CILi1EEES8_S8_EEENS6_IJNS7_ILi192EEENS7_ILi128EEENS7_ILi64EEEEEELi64ENS_6half_tEfNS_4arch4Sm90ELb0ELb1ELb0ELb0ELb0ELb0ELb0ELb1ELb1ELb0ELb0ELb0EEENS1_21CollectiveEpilogueFwdINS6_IJSA_SC_SB_EEES9_SE_SG_Li384ELb0ELb0ELb0ELb0EEENS1_30DynamicPersistentTileSchedulerILi384ELi32ELb0ELb0ELb1EEEEEEEEEvNT_6ParamsE:
	.zero		3840


//--------------------- .nv.constant0._ZN7cutlass13device_kernelIN5flash11enable_sm90INS1_16FlashAttnFwdSm90INS1_25CollectiveMainloopFwdSm90ILi2EN4cute5tupleIJNS5_1CILi1EEES8_S8_EEENS6_IJNS7_ILi192EEENS7_ILi128EEENS7_ILi64EEEEEELi64ENS_6half_tEfNS_4arch4Sm90ELb0ELb1ELb0ELb1ELb0ELb0ELb0ELb1ELb1ELb0ELb0ELb0EEENS1_21CollectiveEpilogueFwdINS6_IJSA_SC_SB_EEES9_SE_SG_Li384ELb1ELb0ELb0ELb0EEENS1_36VarlenDynamicPersistentTileSchedulerILi192ELi128ELi384ELi32ELb0ELb0ELb1ELb1ELb0ELb1EEEEEEEEEvNT_6ParamsE --------------------------
	.section	.nv.constant0._ZN7cutlass13device_kernelIN5flash11enable_sm90INS1_16FlashAttnFwdSm90INS1_25CollectiveMainloopFwdSm90ILi2EN4cute5tupleIJNS5_1CILi1EEES8_S8_EEENS6_IJNS7_ILi192EEENS7_ILi128EEENS7_ILi64EEEEEELi64ENS_6half_tEfNS_4arch4Sm90ELb0ELb1ELb0ELb1ELb0ELb0ELb0ELb1ELb1ELb0ELb0ELb0EEENS1_21CollectiveEpilogueFwdINS6_IJSA_SC_SB_EEES9_SE_SG_Li384ELb1ELb0ELb0ELb0EEENS1_36VarlenDynamicPersistentTileSchedulerILi192ELi128ELi384ELi32ELb0ELb0ELb1ELb1ELb0ELb1EEEEEEEEEvNT_6ParamsE,"a",@progbits
	.sectionflags	@""
	.align	4
.nv.constant0._ZN7cutlass13device_kernelIN5flash11enable_sm90INS1_16FlashAttnFwdSm90INS1_25CollectiveMainloopFwdSm90ILi2EN4cute5tupleIJNS5_1CILi1EEES8_S8_EEENS6_IJNS7_ILi192EEENS7_ILi128EEENS7_ILi64EEEEEELi64ENS_6half_tEfNS_4arch4Sm90ELb0ELb1ELb0ELb1ELb0ELb0ELb0ELb1ELb1ELb0ELb0ELb0EEENS1_21CollectiveEpilogueFwdINS6_IJSA_SC_SB_EEES9_SE_SG_Li384ELb1ELb0ELb0ELb0EEENS1_36VarlenDynamicPersistentTileSchedulerILi192ELi128ELi384ELi32ELb0ELb0ELb1ELb1ELb0ELb1EEEEEEEEEvNT_6ParamsE:
	.zero		3456


//--------------------- .nv.constant0._ZN7cutlass13device_kernelIN5flash11enable_sm90INS1_16FlashAttnFwdSm90INS1_25CollectiveMainloopFwdSm90ILi2EN4cute5tupleIJNS5_1CILi1EEES8_S8_EEENS6_IJNS7_ILi192EEENS7_ILi128EEENS7_ILi64EEEEEELi64ENS_6half_tEfNS_4arch4Sm90ELb0ELb1ELb0ELb1ELb0ELb1ELb0ELb1ELb1ELb0ELb0ELb0EEENS1_21CollectiveEpilogueFwdINS6_IJSA_SC_SB_EEES9_SE_SG_Li384ELb1ELb0ELb0ELb0EEENS1_36VarlenDynamicPersistentTileSchedulerILi192ELi128ELi384ELi32ELb0ELb0ELb1ELb1ELb0ELb1EEEEEEEEEvNT_6ParamsE --------------------------
	.section	.nv.constant0._ZN7cutlass13device_kernelIN5flash11enable_sm90INS1_16FlashAttnFwdSm90INS1_25CollectiveMainloopFwdSm90ILi2EN4cute5tupleIJNS5_1CILi1EEES8_S8_EEENS6_IJNS7_ILi192EEENS7_ILi128EEENS7_ILi64EEEEEELi64ENS_6half_tEfNS_4arch4Sm90ELb0ELb1ELb0ELb1ELb0ELb1ELb0ELb1ELb1ELb0ELb0ELb0EEENS1_21CollectiveEpilogueFwdINS6_IJSA_SC_SB_EEES9_SE_SG_Li384ELb1ELb0ELb0ELb0EEENS1_36VarlenDynamicPersistentTileSchedulerILi192ELi128ELi384ELi32ELb0ELb0ELb1ELb1ELb0ELb1EEEEEEEEEvNT_6ParamsE,"a",@progbits
	.sectionflags	@""
	.align	4
.nv.constant0._ZN7cutlass13device_kernelIN5flash11enable_sm90INS1_16FlashAttnFwdSm90INS1_25CollectiveMainloopFwdSm90ILi2EN4cute5tupleIJNS5_1CILi1EEES8_S8_EEENS6_IJNS7_ILi192EEENS7_ILi128EEENS7_ILi64EEEEEELi64ENS_6half_tEfNS_4arch4Sm90ELb0ELb1ELb0ELb1ELb0ELb1ELb0ELb1ELb1ELb0ELb0ELb0EEENS1_21CollectiveEpilogueFwdINS6_IJSA_SC_SB_EEES9_SE_SG_Li384ELb1ELb0ELb0ELb0EEENS1_36VarlenDynamicPersistentTileSchedulerILi192ELi128ELi384ELi32ELb0ELb0ELb1ELb1ELb0ELb1EEEEEEEEEvNT_6ParamsE:
	.zero		3456


//--------------------- .nv.constant0._ZN7cutlass13device_kernelIN5flash11enable_sm90INS1_16FlashAttnFwdSm90INS1_25CollectiveMainloopFwdSm90ILi2EN4cute5tupleIJNS5_1CILi1EEES8_S8_EEENS6_IJNS7_ILi192EEENS7_ILi128EEENS7_ILi64EEEEEELi64ENS_6half_tEfNS_4arch4Sm90ELb1ELb0ELb0ELb0ELb0ELb0ELb0ELb1ELb1ELb0ELb0ELb0EEENS1_21CollectiveEpilogueFwdINS6_IJSA_SC_SB_EEES9_SE_SG_Li384ELb0ELb0ELb0ELb0EEENS1_30DynamicPersistentTileSchedulerILi384ELi32ELb0ELb0ELb1EEEEEEEEEvNT_6ParamsE --------------------------
	.section	.nv.constant0._ZN7cutlass13device_kernelIN5flash11enable_sm90INS1_16FlashAttnFwdSm90INS1_25CollectiveMainloopFwdSm90ILi2EN4cute5tupleIJNS5_1CILi1EEES8_S8_EEENS6_IJNS7_ILi192EEENS7_ILi128EEENS7_ILi64EEEEEELi64ENS_6half_tEfNS_4arch4Sm90ELb1ELb0ELb0ELb0ELb0ELb0ELb0ELb1ELb1ELb0ELb0ELb0EEENS1_21CollectiveEpilogueFwdINS6_IJSA_SC_SB_EEES9_SE_SG_Li384ELb0ELb0ELb0ELb0EEENS1_30DynamicPersistentTileSchedulerILi384ELi32ELb0ELb0ELb1EEEEEEEEEvNT_6ParamsE,"a",@progbits
	.sectionflags	@""
	.align	4
.nv.constant0._ZN7cutlass13device_kernelIN5flash11enable_sm90INS1_16FlashAttnFwdSm90INS1_25CollectiveMainloopFwdSm90ILi2EN4cute5tupleIJNS5_1CILi1EEES8_S8_EEENS6_IJNS7_ILi192EEENS7_ILi128EEENS7_ILi64EEEEEELi64ENS_6half_tEfNS_4arch4Sm90ELb1ELb0ELb0ELb0ELb0ELb0ELb0ELb1ELb1ELb0ELb0ELb0EEENS1_21CollectiveEpilogueFwdINS6_IJSA_SC_SB_EEES9_SE_SG_Li384ELb0ELb0ELb0ELb0EEENS1_30DynamicPersistentTileSchedulerILi384ELi32ELb0ELb0ELb1EEEEEEEEEvNT_6ParamsE:
	.zero		3840


//--------------------- .nv.constant0._ZN7cutlass13device_kernelIN5flash11enable_sm90INS1_16FlashAttnFwdSm90INS1_25CollectiveMainloopFwdSm90ILi2EN4cute5tupleIJNS5_1CILi1EEES8_S8_EEENS6_IJNS7_ILi192EEENS7_ILi128EEENS7_ILi64EEEEEELi64ENS_6half_tEfNS_4arch4Sm90ELb1ELb0ELb0ELb1ELb0ELb0ELb0ELb1ELb1ELb0ELb0ELb0EEENS1_21CollectiveEpilogueFwdINS6_IJSA_SC_SB_EEES9_SE_SG_Li384ELb1ELb0ELb0ELb0EEENS1_36VarlenDynamicPersistentTileSchedulerILi192ELi128ELi384ELi32ELb0ELb0ELb1ELb1ELb1ELb1EEEEEEEEEvNT_6ParamsE --------------------------
	.section	.nv.constant0._ZN7cutlass13device_kernelIN5flash11enable_sm90INS1_16FlashAttnFwdSm90INS1_25CollectiveMainloopFwdSm90ILi2EN4cute5tupleIJNS5_1CILi1EEES8_S8_EEENS6_IJNS7_ILi192EEENS7_ILi128EEENS7_ILi64EEEEEELi64ENS_6half_tEfNS_4arch4Sm90ELb1ELb0ELb0ELb1ELb0ELb0ELb0ELb1ELb1ELb0ELb0ELb0EEENS1_21CollectiveEpilogueFwdINS6_IJSA_SC_SB_EEES9_SE_SG_Li384ELb1ELb0ELb0ELb0EEENS1_36VarlenDynamicPersistentTileSchedulerILi192ELi128ELi384ELi32ELb0ELb0ELb1ELb1ELb1ELb1EEEEEEEEEvNT_6ParamsE,"a",@progbits
	.sectionflags	@""
	.align	4
.nv.constant0._ZN7cutlass13device_kernelIN5flash11enable_sm90INS1_16FlashAttnFwdSm90INS1_25CollectiveMainloopFwdSm90ILi2EN4cute5tupleIJNS5_1CILi1EEES8_S8_EEENS6_IJNS7_ILi192EEENS7_ILi128EEENS7_ILi64EEEEEELi64ENS_6half_tEfNS_4arch4Sm90ELb1ELb0ELb0ELb1ELb0ELb0ELb0ELb1ELb1ELb0ELb0ELb0EEENS1_21CollectiveEpilogueFwdINS6_IJSA_SC_SB_EEES9_SE_SG_Li384ELb1ELb0ELb0ELb0EEENS1_36VarlenDynamicPersistentTileSchedulerILi192ELi128ELi384ELi32ELb0ELb0ELb1ELb1ELb1ELb1EEEEEEEEEvNT_6ParamsE:
	.zero		3456


//--------------------- .nv.constant0._ZN7cutlass13device_kernelIN5flash11enable_sm90INS1_16FlashAttnFwdSm90INS1_25CollectiveMainloopFwdSm90ILi2EN4cute5tupleIJNS5_1CILi1EEES8_S8_EEENS6_IJNS7_ILi192EEENS7_ILi128EEENS7_ILi64EEEEEELi64ENS_6half_tEfNS_4arch4Sm90ELb1ELb0ELb0ELb1ELb0ELb1ELb0ELb1ELb1ELb0ELb0ELb0EEENS1_21CollectiveEpilogueFwdINS6_IJSA_SC_SB_EEES9_SE_SG_Li384ELb1ELb0ELb0ELb0EEENS1_36VarlenDynamicPersistentTileSchedulerILi192ELi128ELi384ELi32ELb0ELb0ELb1ELb1ELb1ELb1EEEEEEEEEvNT_6ParamsE --------------------------
	.section	.nv.constant0._ZN7cutlass13device_kernelIN5flash11enable_sm90INS1_16FlashAttnFwdSm90INS1_25CollectiveMainloopFwdSm90ILi2EN4cute5tupleIJNS5_1CILi1EEES8_S8_EEENS6_IJNS7_ILi192EEENS7_ILi128EEENS7_ILi64EEEEEELi64ENS_6half_tEfNS_4arch4Sm90ELb1ELb0ELb0ELb1ELb0ELb1ELb0ELb1ELb1ELb0ELb0ELb0EEENS1_21CollectiveEpilogueFwdINS6_IJSA_SC_SB_EEES9_SE_SG_Li384ELb1ELb0ELb0ELb0EEENS1_36VarlenDynamicPersistentTileSchedulerILi192ELi128ELi384ELi32ELb0ELb0ELb1ELb1ELb1ELb1EEEEEEEEEvNT_6ParamsE,"a",@progbits
	.sectionflags	@""
	.align	4
.nv.constant0._ZN7cutlass13device_kernelIN5flash11enable_sm90INS1_16FlashAttnFwdSm90INS1_25CollectiveMainloopFwdSm90ILi2EN4cute5tupleIJNS5_1CILi1EEES8_S8_EEENS6_IJNS7_ILi192EEENS7_ILi128EEENS7_ILi64EEEEEELi64ENS_6half_tEfNS_4arch4Sm90ELb1ELb0ELb0ELb1ELb0ELb1ELb0ELb1ELb1ELb0ELb0ELb0EEENS1_21CollectiveEpilogueFwdINS6_IJSA_SC_SB_EEES9_SE_SG_Li384ELb1ELb0ELb0ELb0EEENS1_36VarlenDynamicPersistentTileSchedulerILi192ELi128ELi384ELi32ELb0ELb0ELb1ELb1ELb1ELb1EEEEEEEEEvNT_6ParamsE:
	.zero		3456


//--------------------- SYMBOLS --------------------------

	.type		.nv.reservedSmem.offset0,@object
	.size		.nv.reservedSmem.offset0,0x4
